//
// Generated by NVIDIA NVVM Compiler
//
// Compiler Build ID: CL-36424714
// Cuda compilation tools, release 13.0, V13.0.88
// Based on NVVM 20.0.0
//

.version 9.0
.target sm_100
.address_size 64

	// .globl	_Z7InitialP3cruP4cru2P7cytosolP6cyt_buP5sl_budd
.func  (.param .b64 func_retval0) __internal_accurate_pow
(
	.param .b64 __internal_accurate_pow_param_0,
	.param .b64 __internal_accurate_pow_param_1
)
;
.global .align 4 .b8 precalc_xorwow_matrix[102400];
.global .align 4 .b8 precalc_xorwow_offset_matrix[102400];
.global .align 4 .b8 mrg32k3aM1[2304];
.global .align 4 .b8 mrg32k3aM2[2304];
.global .align 4 .b8 mrg32k3aM1SubSeq[2016];
.global .align 4 .b8 mrg32k3aM2SubSeq[2016];
.global .align 4 .b8 mrg32k3aM1Seq[2304];
.global .align 4 .b8 mrg32k3aM2Seq[2304];
.const .align 8 .b8 __cr_lgamma_table[72];

.visible .entry _Z7InitialP3cruP4cru2P7cytosolP6cyt_buP5sl_budd(
	.param .u64 .ptr .align 1 _Z7InitialP3cruP4cru2P7cytosolP6cyt_buP5sl_budd_param_0,
	.param .u64 .ptr .align 1 _Z7InitialP3cruP4cru2P7cytosolP6cyt_buP5sl_budd_param_1,
	.param .u64 .ptr .align 1 _Z7InitialP3cruP4cru2P7cytosolP6cyt_buP5sl_budd_param_2,
	.param .u64 .ptr .align 1 _Z7InitialP3cruP4cru2P7cytosolP6cyt_buP5sl_budd_param_3,
	.param .u64 .ptr .align 1 _Z7InitialP3cruP4cru2P7cytosolP6cyt_buP5sl_budd_param_4,
	.param .f64 _Z7InitialP3cruP4cru2P7cytosolP6cyt_buP5sl_budd_param_5,
	.param .f64 _Z7InitialP3cruP4cru2P7cytosolP6cyt_buP5sl_budd_param_6
)
{
	.reg .pred 	%p<38>;
	.reg .b32 	%r<101>;
	.reg .b32 	%f<2>;
	.reg .b64 	%rd<31>;
	.reg .b64 	%fd<105>;

	ld.param.u64 	%rd2, [_Z7InitialP3cruP4cru2P7cytosolP6cyt_buP5sl_budd_param_0];
	ld.param.u64 	%rd3, [_Z7InitialP3cruP4cru2P7cytosolP6cyt_buP5sl_budd_param_1];
	ld.param.u64 	%rd4, [_Z7InitialP3cruP4cru2P7cytosolP6cyt_buP5sl_budd_param_2];
	ld.param.u64 	%rd5, [_Z7InitialP3cruP4cru2P7cytosolP6cyt_buP5sl_budd_param_3];
	ld.param.u64 	%rd6, [_Z7InitialP3cruP4cru2P7cytosolP6cyt_buP5sl_budd_param_4];
	ld.param.f64 	%fd21, [_Z7InitialP3cruP4cru2P7cytosolP6cyt_buP5sl_budd_param_5];
	ld.param.f64 	%fd20, [_Z7InitialP3cruP4cru2P7cytosolP6cyt_buP5sl_budd_param_6];
	cvta.to.global.u64 	%rd7, %rd5;
	cvta.to.global.u64 	%rd8, %rd3;
	mov.u32 	%r23, %tid.x;
	mov.u32 	%r24, %ctaid.x;
	mov.u32 	%r25, %ntid.x;
	mad.lo.s32 	%r1, %r24, %r25, %r23;
	mov.u32 	%r26, %tid.y;
	mov.u32 	%r27, %ctaid.y;
	mov.u32 	%r28, %ntid.y;
	mad.lo.s32 	%r2, %r27, %r28, %r26;
	mov.u32 	%r29, %tid.z;
	mov.u32 	%r30, %ctaid.z;
	mov.u32 	%r31, %ntid.z;
	mad.lo.s32 	%r3, %r30, %r31, %r29;
	shl.b32 	%r32, %r2, 6;
	add.s32 	%r33, %r32, %r1;
	mad.lo.s32 	%r34, %r3, 1792, %r33;
	mul.wide.s32 	%rd9, %r34, 200;
	add.s64 	%rd10, %rd8, %rd9;
	add.s64 	%rd1, %rd10, 152;
	ld.global.v2.u32 	{%r5, %r4}, [%rd10+152];
	ld.global.v2.u32 	{%r7, %r6}, [%rd10+160];
	ld.global.v2.u32 	{%r11, %r10}, [%rd10+168];
	ld.global.v2.u32 	{%r12, %r13}, [%rd10+176];
	ld.global.f32 	%f1, [%rd10+184];
	ld.global.f64 	%fd1, [%rd10+192];
	mul.f64 	%fd22, %fd21, 0d3FA0BE0DED288CE7;
	mul.f64 	%fd23, %fd22, 0d4051800000000000;
	add.f64 	%fd24, %fd22, 0d3F941205BC01A36E;
	div.rn.f64 	%fd25, %fd23, %fd24;
	mul.f64 	%fd26, %fd21, 0d3F64CEC41DD1A21F;
	mul.f64 	%fd27, %fd26, 0d4060C00000000000;
	add.f64 	%fd28, %fd26, 0d3F014D2F5DBB9CFA;
	div.rn.f64 	%fd29, %fd27, %fd28;
	mul.f64 	%fd30, %fd21, 0d3FABCD35A858793E;
	mul.f64 	%fd31, %fd30, 0d4038000000000000;
	add.f64 	%fd32, %fd30, 0d3FCE76C8B4395810;
	div.rn.f64 	%fd33, %fd31, %fd32;
	mul.f64 	%fd34, %fd21, 0d3FB999999999999A;
	mul.f64 	%fd35, %fd34, 0d4047800000000000;
	add.f64 	%fd36, %fd34, 0d3FAEB851EB851EB8;
	div.rn.f64 	%fd37, %fd35, %fd36;
	mul.f64 	%fd38, %fd21, 0d3FC3333333333333;
	mul.f64 	%fd39, %fd38, 0d0000000000000000;
	add.f64 	%fd40, %fd38, 0d403E000000000000;
	div.rn.f64 	%fd41, %fd39, %fd40;
	mul.f64 	%fd42, %fd21, 0d3FB47AE147AE147B;
	mul.f64 	%fd43, %fd42, 0d4049000000000000;
	add.f64 	%fd44, %fd42, 0d3FB70A3D70A3D70A;
	div.rn.f64 	%fd45, %fd43, %fd44;
	mul.f64 	%fd46, %fd21, 0d3F589374BC6A7EFA;
	mul.f64 	%fd47, %fd46, 0d0000000000000000;
	add.f64 	%fd48, %fd46, 0d3F33A92A30553261;
	div.rn.f64 	%fd49, %fd47, %fd48;
	mul.f64 	%fd50, %fd21, 0d400D0B69FCBD2582;
	mov.f64 	%fd51, 0d4040AAAAAAAAAAAB;
	div.rn.f64 	%fd52, %fd51, %fd50;
	mul.f64 	%fd53, %fd21, 0d4061800000000000;
	add.f64 	%fd54, %fd52, 0d3FF0000000000000;
	fma.rn.f64 	%fd55, %fd21, %fd54, 0d3FA1111111111111;
	div.rn.f64 	%fd56, %fd53, %fd55;
	mul.f64 	%fd57, %fd52, %fd56;
	shl.b32 	%r35, %r34, 3;
	cvta.to.global.u64 	%rd11, %rd6;
	cvta.to.global.u64 	%rd12, %rd2;
	cvta.to.global.u64 	%rd13, %rd4;
	mul.wide.s32 	%rd14, %r35, 40;
	add.s64 	%rd15, %rd13, %rd14;
	st.global.f64 	[%rd15+8], %fd21;
	st.global.f64 	[%rd15+24], %fd20;
	st.global.f64 	[%rd15+16], %fd21;
	st.global.f64 	[%rd15+32], %fd20;
	mul.wide.s32 	%rd16, %r35, 96;
	add.s64 	%rd17, %rd7, %rd16;
	st.global.f64 	[%rd17+8], %fd25;
	st.global.f64 	[%rd17+16], %fd29;
	st.global.f64 	[%rd17], %fd33;
	st.global.f64 	[%rd17+24], %fd37;
	st.global.f64 	[%rd17+48], %fd41;
	st.global.f64 	[%rd17+72], %fd41;
	st.global.f64 	[%rd17+56], %fd45;
	st.global.f64 	[%rd17+80], %fd45;
	st.global.f64 	[%rd17+64], %fd49;
	st.global.f64 	[%rd17+88], %fd49;
	st.global.f64 	[%rd17+32], %fd56;
	st.global.f64 	[%rd17+40], %fd57;
	st.global.f64 	[%rd15+48], %fd21;
	st.global.f64 	[%rd15+64], %fd20;
	st.global.f64 	[%rd15+56], %fd21;
	st.global.f64 	[%rd15+72], %fd20;
	st.global.f64 	[%rd17+104], %fd25;
	st.global.f64 	[%rd17+112], %fd29;
	st.global.f64 	[%rd17+96], %fd33;
	st.global.f64 	[%rd17+120], %fd37;
	st.global.f64 	[%rd17+144], %fd41;
	st.global.f64 	[%rd17+168], %fd41;
	st.global.f64 	[%rd17+152], %fd45;
	st.global.f64 	[%rd17+176], %fd45;
	st.global.f64 	[%rd17+160], %fd49;
	st.global.f64 	[%rd17+184], %fd49;
	st.global.f64 	[%rd17+128], %fd56;
	st.global.f64 	[%rd17+136], %fd57;
	st.global.f64 	[%rd15+88], %fd21;
	st.global.f64 	[%rd15+104], %fd20;
	st.global.f64 	[%rd15+96], %fd21;
	st.global.f64 	[%rd15+112], %fd20;
	st.global.f64 	[%rd17+200], %fd25;
	st.global.f64 	[%rd17+208], %fd29;
	st.global.f64 	[%rd17+192], %fd33;
	st.global.f64 	[%rd17+216], %fd37;
	st.global.f64 	[%rd17+240], %fd41;
	st.global.f64 	[%rd17+264], %fd41;
	st.global.f64 	[%rd17+248], %fd45;
	st.global.f64 	[%rd17+272], %fd45;
	st.global.f64 	[%rd17+256], %fd49;
	st.global.f64 	[%rd17+280], %fd49;
	st.global.f64 	[%rd17+224], %fd56;
	st.global.f64 	[%rd17+232], %fd57;
	st.global.f64 	[%rd15+128], %fd21;
	st.global.f64 	[%rd15+144], %fd20;
	st.global.f64 	[%rd15+136], %fd21;
	st.global.f64 	[%rd15+152], %fd20;
	st.global.f64 	[%rd17+296], %fd25;
	st.global.f64 	[%rd17+304], %fd29;
	st.global.f64 	[%rd17+288], %fd33;
	st.global.f64 	[%rd17+312], %fd37;
	st.global.f64 	[%rd17+336], %fd41;
	st.global.f64 	[%rd17+360], %fd41;
	st.global.f64 	[%rd17+344], %fd45;
	st.global.f64 	[%rd17+368], %fd45;
	st.global.f64 	[%rd17+352], %fd49;
	st.global.f64 	[%rd17+376], %fd49;
	st.global.f64 	[%rd17+320], %fd56;
	st.global.f64 	[%rd17+328], %fd57;
	st.global.f64 	[%rd15+168], %fd21;
	st.global.f64 	[%rd15+184], %fd20;
	st.global.f64 	[%rd15+176], %fd21;
	st.global.f64 	[%rd15+192], %fd20;
	st.global.f64 	[%rd17+392], %fd25;
	st.global.f64 	[%rd17+400], %fd29;
	st.global.f64 	[%rd17+384], %fd33;
	st.global.f64 	[%rd17+408], %fd37;
	st.global.f64 	[%rd17+432], %fd41;
	st.global.f64 	[%rd17+456], %fd41;
	st.global.f64 	[%rd17+440], %fd45;
	st.global.f64 	[%rd17+464], %fd45;
	st.global.f64 	[%rd17+448], %fd49;
	st.global.f64 	[%rd17+472], %fd49;
	st.global.f64 	[%rd17+416], %fd56;
	st.global.f64 	[%rd17+424], %fd57;
	st.global.f64 	[%rd15+208], %fd21;
	st.global.f64 	[%rd15+224], %fd20;
	st.global.f64 	[%rd15+216], %fd21;
	st.global.f64 	[%rd15+232], %fd20;
	st.global.f64 	[%rd17+488], %fd25;
	st.global.f64 	[%rd17+496], %fd29;
	st.global.f64 	[%rd17+480], %fd33;
	st.global.f64 	[%rd17+504], %fd37;
	st.global.f64 	[%rd17+528], %fd41;
	st.global.f64 	[%rd17+552], %fd41;
	st.global.f64 	[%rd17+536], %fd45;
	st.global.f64 	[%rd17+560], %fd45;
	st.global.f64 	[%rd17+544], %fd49;
	st.global.f64 	[%rd17+568], %fd49;
	st.global.f64 	[%rd17+512], %fd56;
	st.global.f64 	[%rd17+520], %fd57;
	st.global.f64 	[%rd15+248], %fd21;
	st.global.f64 	[%rd15+264], %fd20;
	st.global.f64 	[%rd15+256], %fd21;
	st.global.f64 	[%rd15+272], %fd20;
	st.global.f64 	[%rd17+584], %fd25;
	st.global.f64 	[%rd17+592], %fd29;
	st.global.f64 	[%rd17+576], %fd33;
	st.global.f64 	[%rd17+600], %fd37;
	st.global.f64 	[%rd17+624], %fd41;
	st.global.f64 	[%rd17+648], %fd41;
	st.global.f64 	[%rd17+632], %fd45;
	st.global.f64 	[%rd17+656], %fd45;
	st.global.f64 	[%rd17+640], %fd49;
	st.global.f64 	[%rd17+664], %fd49;
	st.global.f64 	[%rd17+608], %fd56;
	st.global.f64 	[%rd17+616], %fd57;
	st.global.f64 	[%rd15+288], %fd21;
	st.global.f64 	[%rd15+304], %fd20;
	st.global.f64 	[%rd15+296], %fd21;
	st.global.f64 	[%rd15+312], %fd20;
	st.global.f64 	[%rd17+680], %fd25;
	st.global.f64 	[%rd17+688], %fd29;
	st.global.f64 	[%rd17+672], %fd33;
	st.global.f64 	[%rd17+696], %fd37;
	st.global.f64 	[%rd17+720], %fd41;
	st.global.f64 	[%rd17+744], %fd41;
	st.global.f64 	[%rd17+728], %fd45;
	st.global.f64 	[%rd17+752], %fd45;
	st.global.f64 	[%rd17+736], %fd49;
	st.global.f64 	[%rd17+760], %fd49;
	st.global.f64 	[%rd17+704], %fd56;
	st.global.f64 	[%rd17+712], %fd57;
	mul.f64 	%fd58, %fd34, 0d4093F33333333333;
	add.f64 	%fd59, %fd34, 0d3FF4CCCCCCCCCCCD;
	div.rn.f64 	%fd60, %fd58, %fd59;
	mul.wide.s32 	%rd18, %r34, 128;
	add.s64 	%rd19, %rd11, %rd18;
	st.global.f64 	[%rd19], %fd60;
	mul.f64 	%fd61, %fd34, 0d407C800000000000;
	add.f64 	%fd62, %fd34, 0d3F9EB851EB851EB8;
	div.rn.f64 	%fd63, %fd61, %fd62;
	st.global.f64 	[%rd19+8], %fd63;
	st.global.f64 	[%rd19+16], %fd41;
	st.global.f64 	[%rd19+24], %fd45;
	st.global.f64 	[%rd19+32], %fd49;
	st.global.f64 	[%rd19+40], %fd41;
	st.global.f64 	[%rd19+48], %fd45;
	st.global.f64 	[%rd19+56], %fd49;
	st.global.f64 	[%rd19+64], %fd60;
	st.global.f64 	[%rd19+72], %fd63;
	st.global.f64 	[%rd19+80], %fd41;
	st.global.f64 	[%rd19+88], %fd45;
	st.global.f64 	[%rd19+96], %fd49;
	st.global.f64 	[%rd19+104], %fd41;
	st.global.f64 	[%rd19+112], %fd45;
	st.global.f64 	[%rd19+120], %fd49;
	mul.wide.s32 	%rd20, %r34, 40;
	add.s64 	%rd21, %rd12, %rd20;
	st.global.f64 	[%rd21+24], %fd21;
	st.global.f64 	[%rd21+32], %fd21;
	st.global.f64 	[%rd10], %fd21;
	st.global.f64 	[%rd10+8], %fd21;
	st.global.f64 	[%rd10+16], %fd20;
	mul.f64 	%fd64, %fd20, 0d40CBDA0000000000;
	add.f64 	%fd65, %fd20, 0d4082C00000000000;
	div.rn.f64 	%fd66, %fd64, %fd65;
	add.f64 	%fd67, %fd20, %fd66;
	st.global.f64 	[%rd10+24], %fd67;
	mov.b64 	%rd22, 0;
	st.global.u64 	[%rd21+16], %rd22;
	st.global.u64 	[%rd21+8], %rd22;
	st.global.u64 	[%rd21], %rd22;
	st.global.u64 	[%rd10+56], %rd22;
	mov.b32 	%r36, 3;
	st.global.u32 	[%rd10+32], %r36;
	st.global.u32 	[%rd10+36], %r36;
	st.global.u32 	[%rd10+40], %r36;
	st.global.u32 	[%rd10+44], %r36;
	st.global.u32 	[%rd10+48], %r36;
	ld.global.f64 	%fd2, [%rd10+16];
	mul.f64 	%fd68, %fd2, 0d40CBDA0000000000;
	add.f64 	%fd69, %fd2, 0d4082C00000000000;
	div.rn.f64 	%fd70, %fd68, %fd69;
	div.rn.f64 	%fd71, %fd70, 0d407CC00000000000;
	div.rn.f64 	%fd3, %fd71, 0d402A99999999999A;
	{
	.reg .b32 %temp; 
	mov.b64 	{%temp, %r14}, %fd3;
	}
	mov.f64 	%fd72, 0d4038000000000000;
	{
	.reg .b32 %temp; 
	mov.b64 	{%temp, %r37}, %fd72;
	}
	and.b32  	%r16, %r37, 2146435072;
	setp.eq.s32 	%p1, %r16, 1073741824;
	abs.f64 	%fd4, %fd3;
	{ // callseq 0, 0
	.param .b64 param0;
	st.param.f64 	[param0], %fd4;
	.param .b64 param1;
	st.param.f64 	[param1], 0d4038000000000000;
	.param .b64 retval0;
	call.uni (retval0), 
	__internal_accurate_pow, 
	(
	param0, 
	param1
	);
	ld.param.f64 	%fd73, [retval0];
	} // callseq 0
	setp.lt.s32 	%p2, %r14, 0;
	neg.f64 	%fd75, %fd73;
	selp.f64 	%fd76, %fd75, %fd73, %p1;
	selp.f64 	%fd102, %fd76, %fd73, %p2;
	setp.neu.f64 	%p3, %fd3, 0d0000000000000000;
	@%p3 bra 	$L__BB0_2;
	setp.eq.s32 	%p4, %r16, 1073741824;
	selp.b32 	%r38, %r14, 0, %p4;
	setp.lt.s32 	%p5, %r37, 0;
	or.b32  	%r39, %r38, 2146435072;
	selp.b32 	%r40, %r39, %r38, %p5;
	mov.b32 	%r41, 0;
	mov.b64 	%fd102, {%r41, %r40};
$L__BB0_2:
	add.f64 	%fd77, %fd3, 0d4038000000000000;
	{
	.reg .b32 %temp; 
	mov.b64 	{%temp, %r42}, %fd77;
	}
	and.b32  	%r43, %r42, 2146435072;
	setp.ne.s32 	%p6, %r43, 2146435072;
	@%p6 bra 	$L__BB0_7;
	setp.num.f64 	%p7, %fd3, %fd3;
	@%p7 bra 	$L__BB0_5;
	mov.f64 	%fd78, 0d4038000000000000;
	add.rn.f64 	%fd102, %fd3, %fd78;
	bra.uni 	$L__BB0_7;
$L__BB0_5:
	setp.neu.f64 	%p8, %fd4, 0d7FF0000000000000;
	@%p8 bra 	$L__BB0_7;
	setp.lt.s32 	%p9, %r14, 0;
	setp.eq.s32 	%p10, %r16, 1073741824;
	setp.lt.s32 	%p11, %r37, 0;
	selp.b32 	%r45, 0, 2146435072, %p11;
	and.b32  	%r46, %r37, 2147483647;
	setp.ne.s32 	%p12, %r46, 1071644672;
	or.b32  	%r47, %r45, -2147483648;
	selp.b32 	%r48, %r47, %r45, %p12;
	selp.b32 	%r49, %r48, %r45, %p10;
	selp.b32 	%r50, %r49, %r45, %p9;
	mov.b32 	%r51, 0;
	mov.b64 	%fd102, {%r51, %r50};
$L__BB0_7:
	setp.eq.s32 	%p13, %r16, 1073741824;
	setp.eq.f64 	%p14, %fd3, 0d3FF0000000000000;
	add.f64 	%fd79, %fd102, 0d3FF0000000000000;
	rcp.rn.f64 	%fd80, %fd79;
	selp.f64 	%fd11, 0d3FE0000000000000, %fd80, %p14;
	div.rn.f64 	%fd12, %fd2, 0d4084F00000000000;
	{
	.reg .b32 %temp; 
	mov.b64 	{%temp, %r17}, %fd12;
	}
	abs.f64 	%fd13, %fd12;
	{ // callseq 1, 0
	.param .b64 param0;
	st.param.f64 	[param0], %fd13;
	.param .b64 param1;
	st.param.f64 	[param1], 0d4038000000000000;
	.param .b64 retval0;
	call.uni (retval0), 
	__internal_accurate_pow, 
	(
	param0, 
	param1
	);
	ld.param.f64 	%fd81, [retval0];
	} // callseq 1
	setp.lt.s32 	%p15, %r17, 0;
	neg.f64 	%fd83, %fd81;
	selp.f64 	%fd84, %fd83, %fd81, %p13;
	selp.f64 	%fd104, %fd84, %fd81, %p15;
	setp.neu.f64 	%p16, %fd12, 0d0000000000000000;
	@%p16 bra 	$L__BB0_9;
	setp.eq.s32 	%p17, %r16, 1073741824;
	selp.b32 	%r53, %r17, 0, %p17;
	setp.lt.s32 	%p18, %r37, 0;
	or.b32  	%r54, %r53, 2146435072;
	selp.b32 	%r55, %r54, %r53, %p18;
	mov.b32 	%r56, 0;
	mov.b64 	%fd104, {%r56, %r55};
$L__BB0_9:
	add.f64 	%fd85, %fd12, 0d4038000000000000;
	{
	.reg .b32 %temp; 
	mov.b64 	{%temp, %r57}, %fd85;
	}
	and.b32  	%r58, %r57, 2146435072;
	setp.ne.s32 	%p19, %r58, 2146435072;
	@%p19 bra 	$L__BB0_14;
	setp.num.f64 	%p20, %fd12, %fd12;
	@%p20 bra 	$L__BB0_12;
	mov.f64 	%fd86, 0d4038000000000000;
	add.rn.f64 	%fd104, %fd12, %fd86;
	bra.uni 	$L__BB0_14;
$L__BB0_12:
	setp.neu.f64 	%p21, %fd13, 0d7FF0000000000000;
	@%p21 bra 	$L__BB0_14;
	setp.lt.s32 	%p22, %r17, 0;
	setp.eq.s32 	%p23, %r16, 1073741824;
	setp.lt.s32 	%p24, %r37, 0;
	selp.b32 	%r60, 0, 2146435072, %p24;
	and.b32  	%r61, %r37, 2147483647;
	setp.ne.s32 	%p25, %r61, 1071644672;
	or.b32  	%r62, %r60, -2147483648;
	selp.b32 	%r63, %r62, %r60, %p25;
	selp.b32 	%r64, %r63, %r60, %p23;
	selp.b32 	%r65, %r64, %r60, %p22;
	mov.b32 	%r66, 0;
	mov.b64 	%fd104, {%r66, %r65};
$L__BB0_14:
	ld.param.f64 	%fd100, [_Z7InitialP3cruP4cru2P7cytosolP6cyt_buP5sl_budd_param_6];
	setp.eq.f64 	%p26, %fd12, 0d3FF0000000000000;
	add.f64 	%fd87, %fd104, 0d3FF0000000000000;
	mov.f64 	%fd88, 0d40AF400000000000;
	div.rn.f64 	%fd89, %fd88, %fd87;
	add.f64 	%fd90, %fd89, 0d4075E00000000000;
	rcp.rn.f64 	%fd91, %fd90;
	selp.f64 	%fd92, 0d3F3BE33DA86A525B, %fd91, %p26;
	div.rn.f64 	%fd93, %fd92, %fd11;
	add.f64 	%fd94, %fd93, 0d3FF0000000000000;
	rcp.rn.f64 	%fd95, %fd94;
	shr.u32 	%r67, %r4, 2;
	xor.b32  	%r68, %r67, %r4;
	shl.b32 	%r69, %r10, 4;
	shl.b32 	%r70, %r68, 1;
	xor.b32  	%r71, %r69, %r70;
	xor.b32  	%r72, %r71, %r10;
	xor.b32  	%r18, %r72, %r68;
	shr.u32 	%r73, %r7, 2;
	xor.b32  	%r74, %r73, %r7;
	shl.b32 	%r75, %r18, 4;
	shl.b32 	%r76, %r74, 1;
	xor.b32  	%r77, %r76, %r75;
	xor.b32  	%r78, %r77, %r74;
	xor.b32  	%r19, %r78, %r18;
	mov.b32 	%r79, 0;
	st.global.u32 	[%rd1+-100], %r79;
	mul.f64 	%fd96, %fd95, 0d4055000000000000;
	cvt.rzi.s32.f64 	%r80, %fd96;
	sub.s32 	%r81, 84, %r80;
	st.global.v2.u32 	[%rd1+-72], {%r79, %r80};
	st.global.v2.u32 	[%rd1+-80], {%r79, %r81};
	mov.b64 	%rd23, 4582862980812216730;
	st.global.u64 	[%rd1+-48], %rd23;
	shr.u32 	%r82, %r6, 2;
	xor.b32  	%r83, %r82, %r6;
	shl.b32 	%r84, %r19, 4;
	shl.b32 	%r85, %r83, 1;
	xor.b32  	%r86, %r85, %r84;
	xor.b32  	%r87, %r86, %r83;
	xor.b32  	%r20, %r87, %r19;
	add.s32 	%r88, %r5, %r20;
	add.s32 	%r89, %r88, 1087311;
	shr.u32 	%r90, %r11, 2;
	xor.b32  	%r91, %r90, %r11;
	shl.b32 	%r92, %r20, 4;
	shl.b32 	%r93, %r91, 1;
	xor.b32  	%r94, %r93, %r92;
	xor.b32  	%r95, %r94, %r91;
	xor.b32  	%r21, %r95, %r20;
	add.s32 	%r22, %r5, 1449748;
	add.s32 	%r96, %r21, %r22;
	cvt.u64.u32 	%rd24, %r89;
	mul.wide.u32 	%rd25, %r96, 2097152;
	xor.b64  	%rd26, %rd25, %rd24;
	cvt.rn.f64.u64 	%fd97, %rd26;
	fma.rn.f64 	%fd98, %fd97, 0d3CA0000000000000, 0d3C90000000000000;
	setp.lt.f64 	%p27, %fd98, 0d3FA999999999999A;
	selp.f64 	%fd99, %fd100, 0dBFF0000000000000, %p27;
	st.global.f64 	[%rd1+-40], %fd99;
	st.global.v2.u32 	[%rd1+-24], {%r79, %r80};
	st.global.v2.u32 	[%rd1+-32], {%r79, %r81};
	add.s32 	%r97, %r3, -3;
	setp.gt.u32 	%p28, %r97, 4;
	@%p28 bra 	$L__BB0_19;
	setp.eq.s32 	%p29, %r2, 8;
	add.s32 	%r98, %r1, -35;
	setp.lt.u32 	%p30, %r98, 26;
	and.pred  	%p31, %p29, %p30;
	@%p31 bra 	$L__BB0_18;
	setp.eq.s32 	%p32, %r2, 16;
	add.s32 	%r99, %r1, -5;
	setp.lt.u32 	%p33, %r99, 26;
	and.pred  	%p34, %p32, %p33;
	@%p34 bra 	$L__BB0_18;
	setp.ne.s32 	%p35, %r2, 24;
	add.s32 	%r100, %r1, -20;
	setp.gt.u32 	%p36, %r100, 25;
	or.pred  	%p37, %p35, %p36;
	@%p37 bra 	$L__BB0_19;
$L__BB0_18:
	mov.b64 	%rd29, 4612291752577269236;
	st.global.u64 	[%rd1+-64], %rd29;
	mov.b64 	%rd30, 4696837146684686336;
	st.global.u64 	[%rd1+-56], %rd30;
	bra.uni 	$L__BB0_20;
$L__BB0_19:
	mov.b64 	%rd27, 4612291752577269236;
	st.global.u64 	[%rd1+-64], %rd27;
	mov.b64 	%rd28, 4696837146684686336;
	st.global.u64 	[%rd1+-56], %rd28;
$L__BB0_20:
	st.global.v2.u32 	[%rd1], {%r22, %r10};
	st.global.v2.u32 	[%rd1+8], {%r18, %r19};
	st.global.v2.u32 	[%rd1+16], {%r20, %r21};
	st.global.v2.u32 	[%rd1+24], {%r12, %r13};
	st.global.f32 	[%rd1+32], %f1;
	st.global.f64 	[%rd1+40], %fd1;
	ret;

}
	// .globl	_Z7ComputeP3cruP4cru2P7cytosolP6cyt_buP5sl_budiddddidd
.visible .entry _Z7ComputeP3cruP4cru2P7cytosolP6cyt_buP5sl_budiddddidd(
	.param .u64 .ptr .align 1 _Z7ComputeP3cruP4cru2P7cytosolP6cyt_buP5sl_budiddddidd_param_0,
	.param .u64 .ptr .align 1 _Z7ComputeP3cruP4cru2P7cytosolP6cyt_buP5sl_budiddddidd_param_1,
	.param .u64 .ptr .align 1 _Z7ComputeP3cruP4cru2P7cytosolP6cyt_buP5sl_budiddddidd_param_2,
	.param .u64 .ptr .align 1 _Z7ComputeP3cruP4cru2P7cytosolP6cyt_buP5sl_budiddddidd_param_3,
	.param .u64 .ptr .align 1 _Z7ComputeP3cruP4cru2P7cytosolP6cyt_buP5sl_budiddddidd_param_4,
	.param .f64 _Z7ComputeP3cruP4cru2P7cytosolP6cyt_buP5sl_budiddddidd_param_5,
	.param .u32 _Z7ComputeP3cruP4cru2P7cytosolP6cyt_buP5sl_budiddddidd_param_6,
	.param .f64 _Z7ComputeP3cruP4cru2P7cytosolP6cyt_buP5sl_budiddddidd_param_7,
	.param .f64 _Z7ComputeP3cruP4cru2P7cytosolP6cyt_buP5sl_budiddddidd_param_8,
	.param .f64 _Z7ComputeP3cruP4cru2P7cytosolP6cyt_buP5sl_budiddddidd_param_9,
	.param .f64 _Z7ComputeP3cruP4cru2P7cytosolP6cyt_buP5sl_budiddddidd_param_10,
	.param .u32 _Z7ComputeP3cruP4cru2P7cytosolP6cyt_buP5sl_budiddddidd_param_11,
	.param .f64 _Z7ComputeP3cruP4cru2P7cytosolP6cyt_buP5sl_budiddddidd_param_12,
	.param .f64 _Z7ComputeP3cruP4cru2P7cytosolP6cyt_buP5sl_budiddddidd_param_13
)
{
	.reg .pred 	%p<605>;
	.reg .b32 	%r<3793>;
	.reg .b32 	%f<98>;
	.reg .b64 	%rd<327>;
	.reg .b64 	%fd<3805>;

	ld.param.u64 	%rd18, [_Z7ComputeP3cruP4cru2P7cytosolP6cyt_buP5sl_budiddddidd_param_0];
	ld.param.u64 	%rd19, [_Z7ComputeP3cruP4cru2P7cytosolP6cyt_buP5sl_budiddddidd_param_1];
	ld.param.u64 	%rd20, [_Z7ComputeP3cruP4cru2P7cytosolP6cyt_buP5sl_budiddddidd_param_2];
	ld.param.u64 	%rd21, [_Z7ComputeP3cruP4cru2P7cytosolP6cyt_buP5sl_budiddddidd_param_3];
	ld.param.u64 	%rd22, [_Z7ComputeP3cruP4cru2P7cytosolP6cyt_buP5sl_budiddddidd_param_4];
	ld.param.f64 	%fd791, [_Z7ComputeP3cruP4cru2P7cytosolP6cyt_buP5sl_budiddddidd_param_5];
	ld.param.f64 	%fd792, [_Z7ComputeP3cruP4cru2P7cytosolP6cyt_buP5sl_budiddddidd_param_7];
	ld.param.f64 	%fd793, [_Z7ComputeP3cruP4cru2P7cytosolP6cyt_buP5sl_budiddddidd_param_8];
	ld.param.f64 	%fd794, [_Z7ComputeP3cruP4cru2P7cytosolP6cyt_buP5sl_budiddddidd_param_9];
	ld.param.f64 	%fd795, [_Z7ComputeP3cruP4cru2P7cytosolP6cyt_buP5sl_budiddddidd_param_10];
	ld.param.u32 	%r1043, [_Z7ComputeP3cruP4cru2P7cytosolP6cyt_buP5sl_budiddddidd_param_11];
	ld.param.f64 	%fd796, [_Z7ComputeP3cruP4cru2P7cytosolP6cyt_buP5sl_budiddddidd_param_12];
	ld.param.f64 	%fd797, [_Z7ComputeP3cruP4cru2P7cytosolP6cyt_buP5sl_budiddddidd_param_13];
	cvta.to.global.u64 	%rd1, %rd21;
	cvta.to.global.u64 	%rd2, %rd22;
	cvta.to.global.u64 	%rd3, %rd20;
	cvta.to.global.u64 	%rd4, %rd18;
	cvta.to.global.u64 	%rd5, %rd19;
	mov.u32 	%r1044, %tid.x;
	mov.u32 	%r1045, %ctaid.x;
	mov.u32 	%r1046, %ntid.x;
	mad.lo.s32 	%r1, %r1045, %r1046, %r1044;
	mov.u32 	%r1047, %tid.y;
	mov.u32 	%r1048, %ctaid.y;
	mov.u32 	%r1049, %ntid.y;
	mad.lo.s32 	%r1050, %r1048, %r1049, %r1047;
	mov.u32 	%r1052, %tid.z;
	mov.u32 	%r1053, %ctaid.z;
	mov.u32 	%r1054, %ntid.z;
	mad.lo.s32 	%r1055, %r1053, %r1054, %r1052;
	shl.b32 	%r1057, %r1050, 6;
	mad.lo.s32 	%r2, %r1055, 1792, %r1057;
	add.s32 	%r3, %r2, %r1;
	setp.eq.s32 	%p15, %r1, 0;
	setp.eq.s32 	%p16, %r1050, 0;
	or.pred  	%p17, %p15, %p16;
	setp.eq.s32 	%p18, %r1055, 0;
	or.pred  	%p19, %p17, %p18;
	setp.gt.s32 	%p20, %r1, 62;
	or.pred  	%p21, %p20, %p19;
	setp.gt.u32 	%p22, %r1050, 26;
	or.pred  	%p23, %p21, %p22;
	setp.gt.u32 	%p24, %r1055, 10;
	or.pred  	%p25, %p23, %p24;
	@%p25 bra 	$L__BB1_546;
	mul.wide.s32 	%rd23, %r3, 200;
	add.s64 	%rd24, %rd5, %rd23;
	add.s64 	%rd6, %rd24, 152;
	ld.global.v2.u32 	{%r3134, %r3139}, [%rd24+152];
	ld.global.v2.u32 	{%r3137, %r3214}, [%rd24+160];
	ld.global.v2.u32 	{%r3213, %r3173}, [%rd24+168];
	ld.global.v2.u32 	{%r10, %r3211}, [%rd24+176];
	ld.global.f32 	%f1, [%rd24+184];
	ld.global.f64 	%fd3626, [%rd24+192];
	mov.b32 	%r3133, 0;
	st.global.u32 	[%rd24+52], %r3133;
	add.s64 	%rd7, %rd24, 32;
	mul.f64 	%fd798, %fd791, 0dBFC0000000000000;
	fma.rn.f64 	%fd799, %fd798, 0d3FF71547652B82FE, 0d4338000000000000;
	{
	.reg .b32 %temp; 
	mov.b64 	{%r1059, %temp}, %fd799;
	}
	mov.f64 	%fd800, 0dC338000000000000;
	add.rn.f64 	%fd801, %fd799, %fd800;
	fma.rn.f64 	%fd802, %fd801, 0dBFE62E42FEFA39EF, %fd798;
	fma.rn.f64 	%fd803, %fd801, 0dBC7ABC9E3B39803F, %fd802;
	fma.rn.f64 	%fd804, %fd803, 0d3E5ADE1569CE2BDF, 0d3E928AF3FCA213EA;
	fma.rn.f64 	%fd805, %fd804, %fd803, 0d3EC71DEE62401315;
	fma.rn.f64 	%fd806, %fd805, %fd803, 0d3EFA01997C89EB71;
	fma.rn.f64 	%fd807, %fd806, %fd803, 0d3F2A01A014761F65;
	fma.rn.f64 	%fd808, %fd807, %fd803, 0d3F56C16C1852B7AF;
	fma.rn.f64 	%fd809, %fd808, %fd803, 0d3F81111111122322;
	fma.rn.f64 	%fd810, %fd809, %fd803, 0d3FA55555555502A1;
	fma.rn.f64 	%fd811, %fd810, %fd803, 0d3FC5555555555511;
	fma.rn.f64 	%fd812, %fd811, %fd803, 0d3FE000000000000B;
	fma.rn.f64 	%fd813, %fd812, %fd803, 0d3FF0000000000000;
	fma.rn.f64 	%fd814, %fd813, %fd803, 0d3FF0000000000000;
	{
	.reg .b32 %temp; 
	mov.b64 	{%r1060, %temp}, %fd814;
	}
	{
	.reg .b32 %temp; 
	mov.b64 	{%temp, %r1061}, %fd814;
	}
	shl.b32 	%r1062, %r1059, 20;
	add.s32 	%r1063, %r1062, %r1061;
	mov.b64 	%fd815, {%r1060, %r1063};
	{
	.reg .b32 %temp; 
	mov.b64 	{%temp, %r1064}, %fd798;
	}
	mov.b32 	%f22, %r1064;
	abs.f32 	%f23, %f22;
	setp.lt.f32 	%p26, %f23, 0f4086232B;
	setp.lt.f64 	%p27, %fd798, 0d0000000000000000;
	add.f64 	%fd816, %fd798, 0d7FF0000000000000;
	selp.f64 	%fd817, 0d0000000000000000, %fd816, %p27;
	setp.geu.f32 	%p28, %f23, 0f40874800;
	shr.u32 	%r1065, %r1059, 31;
	add.s32 	%r1066, %r1059, %r1065;
	shr.s32 	%r1067, %r1066, 1;
	shl.b32 	%r1068, %r1067, 20;
	add.s32 	%r1069, %r1061, %r1068;
	mov.b64 	%fd818, {%r1060, %r1069};
	sub.s32 	%r1070, %r1059, %r1067;
	shl.b32 	%r1071, %r1070, 20;
	add.s32 	%r1072, %r1071, 1072693248;
	mov.b64 	%fd819, {%r3133, %r1072};
	mul.f64 	%fd820, %fd819, %fd818;
	mul.f64 	%fd821, %fd791, 0d3FA1EB851EB851EC;
	abs.f64 	%fd822, %fd791;
	setp.lt.f64 	%p29, %fd822, 0d3F1A36E2EB1C432D;
	add.f64 	%fd823, %fd791, 0d403C000000000000;
	div.rn.f64 	%fd824, %fd823, 0dC021000000000000;
	fma.rn.f64 	%fd825, %fd824, 0d3FF71547652B82FE, 0d4338000000000000;
	{
	.reg .b32 %temp; 
	mov.b64 	{%r1073, %temp}, %fd825;
	}
	add.rn.f64 	%fd826, %fd825, %fd800;
	fma.rn.f64 	%fd827, %fd826, 0dBFE62E42FEFA39EF, %fd824;
	fma.rn.f64 	%fd828, %fd826, 0dBC7ABC9E3B39803F, %fd827;
	fma.rn.f64 	%fd829, %fd828, 0d3E5ADE1569CE2BDF, 0d3E928AF3FCA213EA;
	fma.rn.f64 	%fd830, %fd829, %fd828, 0d3EC71DEE62401315;
	fma.rn.f64 	%fd831, %fd830, %fd828, 0d3EFA01997C89EB71;
	fma.rn.f64 	%fd832, %fd831, %fd828, 0d3F2A01A014761F65;
	fma.rn.f64 	%fd833, %fd832, %fd828, 0d3F56C16C1852B7AF;
	fma.rn.f64 	%fd834, %fd833, %fd828, 0d3F81111111122322;
	fma.rn.f64 	%fd835, %fd834, %fd828, 0d3FA55555555502A1;
	fma.rn.f64 	%fd836, %fd835, %fd828, 0d3FC5555555555511;
	fma.rn.f64 	%fd837, %fd836, %fd828, 0d3FE000000000000B;
	fma.rn.f64 	%fd838, %fd837, %fd828, 0d3FF0000000000000;
	fma.rn.f64 	%fd839, %fd838, %fd828, 0d3FF0000000000000;
	{
	.reg .b32 %temp; 
	mov.b64 	{%r1074, %temp}, %fd839;
	}
	{
	.reg .b32 %temp; 
	mov.b64 	{%temp, %r1075}, %fd839;
	}
	shl.b32 	%r1076, %r1073, 20;
	add.s32 	%r1077, %r1076, %r1075;
	mov.b64 	%fd840, {%r1074, %r1077};
	{
	.reg .b32 %temp; 
	mov.b64 	{%temp, %r1078}, %fd824;
	}
	mov.b32 	%f24, %r1078;
	abs.f32 	%f25, %f24;
	setp.lt.f32 	%p30, %f25, 0f4086232B;
	setp.lt.f64 	%p31, %fd824, 0d0000000000000000;
	add.f64 	%fd841, %fd824, 0d7FF0000000000000;
	selp.f64 	%fd842, 0d0000000000000000, %fd841, %p31;
	setp.geu.f32 	%p32, %f25, 0f40874800;
	shr.u32 	%r1079, %r1073, 31;
	add.s32 	%r1080, %r1073, %r1079;
	shr.s32 	%r1081, %r1080, 1;
	shl.b32 	%r1082, %r1081, 20;
	add.s32 	%r1083, %r1075, %r1082;
	mov.b64 	%fd843, {%r1074, %r1083};
	sub.s32 	%r1084, %r1073, %r1081;
	shl.b32 	%r1085, %r1084, 20;
	add.s32 	%r1086, %r1085, 1072693248;
	mov.b64 	%fd844, {%r3133, %r1086};
	mul.f64 	%fd845, %fd844, %fd843;
	add.f64 	%fd846, %fd791, 0dC04E000000000000;
	div.rn.f64 	%fd847, %fd846, 0d4028000000000000;
	fma.rn.f64 	%fd848, %fd847, 0d3FF71547652B82FE, 0d4338000000000000;
	{
	.reg .b32 %temp; 
	mov.b64 	{%r1087, %temp}, %fd848;
	}
	add.rn.f64 	%fd849, %fd848, %fd800;
	fma.rn.f64 	%fd850, %fd849, 0dBFE62E42FEFA39EF, %fd847;
	fma.rn.f64 	%fd851, %fd849, 0dBC7ABC9E3B39803F, %fd850;
	fma.rn.f64 	%fd852, %fd851, 0d3E5ADE1569CE2BDF, 0d3E928AF3FCA213EA;
	fma.rn.f64 	%fd853, %fd852, %fd851, 0d3EC71DEE62401315;
	fma.rn.f64 	%fd854, %fd853, %fd851, 0d3EFA01997C89EB71;
	fma.rn.f64 	%fd855, %fd854, %fd851, 0d3F2A01A014761F65;
	fma.rn.f64 	%fd856, %fd855, %fd851, 0d3F56C16C1852B7AF;
	fma.rn.f64 	%fd857, %fd856, %fd851, 0d3F81111111122322;
	fma.rn.f64 	%fd858, %fd857, %fd851, 0d3FA55555555502A1;
	fma.rn.f64 	%fd859, %fd858, %fd851, 0d3FC5555555555511;
	fma.rn.f64 	%fd860, %fd859, %fd851, 0d3FE000000000000B;
	fma.rn.f64 	%fd861, %fd860, %fd851, 0d3FF0000000000000;
	fma.rn.f64 	%fd862, %fd861, %fd851, 0d3FF0000000000000;
	{
	.reg .b32 %temp; 
	mov.b64 	{%r1088, %temp}, %fd862;
	}
	{
	.reg .b32 %temp; 
	mov.b64 	{%temp, %r1089}, %fd862;
	}
	shl.b32 	%r1090, %r1087, 20;
	add.s32 	%r1091, %r1090, %r1089;
	mov.b64 	%fd863, {%r1088, %r1091};
	{
	.reg .b32 %temp; 
	mov.b64 	{%temp, %r1092}, %fd847;
	}
	mov.b32 	%f26, %r1092;
	abs.f32 	%f27, %f26;
	setp.lt.f32 	%p33, %f27, 0f4086232B;
	setp.lt.f64 	%p34, %fd847, 0d0000000000000000;
	add.f64 	%fd864, %fd847, 0d7FF0000000000000;
	selp.f64 	%fd865, 0d0000000000000000, %fd864, %p34;
	setp.geu.f32 	%p35, %f27, 0f40874800;
	shr.u32 	%r1093, %r1087, 31;
	add.s32 	%r1094, %r1087, %r1093;
	shr.s32 	%r1095, %r1094, 1;
	shl.b32 	%r1096, %r1095, 20;
	add.s32 	%r1097, %r1089, %r1096;
	mov.b64 	%fd866, {%r1088, %r1097};
	sub.s32 	%r1098, %r1087, %r1095;
	shl.b32 	%r1099, %r1098, 20;
	add.s32 	%r1100, %r1099, 1072693248;
	mov.b64 	%fd867, {%r3133, %r1100};
	mul.f64 	%fd868, %fd867, %fd866;
	add.f64 	%fd869, %fd791, 0d4025000000000000;
	mul.f64 	%fd870, %fd869, 0d3FA141205BC01A37;
	mul.f64 	%fd871, %fd869, 0dBFA141205BC01A37;
	mul.f64 	%fd872, %fd870, %fd871;
	fma.rn.f64 	%fd873, %fd872, 0d3FF71547652B82FE, 0d4338000000000000;
	{
	.reg .b32 %temp; 
	mov.b64 	{%r1101, %temp}, %fd873;
	}
	add.rn.f64 	%fd874, %fd873, %fd800;
	fma.rn.f64 	%fd875, %fd874, 0dBFE62E42FEFA39EF, %fd872;
	fma.rn.f64 	%fd876, %fd874, 0dBC7ABC9E3B39803F, %fd875;
	fma.rn.f64 	%fd877, %fd876, 0d3E5ADE1569CE2BDF, 0d3E928AF3FCA213EA;
	fma.rn.f64 	%fd878, %fd877, %fd876, 0d3EC71DEE62401315;
	fma.rn.f64 	%fd879, %fd878, %fd876, 0d3EFA01997C89EB71;
	fma.rn.f64 	%fd880, %fd879, %fd876, 0d3F2A01A014761F65;
	fma.rn.f64 	%fd881, %fd880, %fd876, 0d3F56C16C1852B7AF;
	fma.rn.f64 	%fd882, %fd881, %fd876, 0d3F81111111122322;
	fma.rn.f64 	%fd883, %fd882, %fd876, 0d3FA55555555502A1;
	fma.rn.f64 	%fd884, %fd883, %fd876, 0d3FC5555555555511;
	fma.rn.f64 	%fd885, %fd884, %fd876, 0d3FE000000000000B;
	fma.rn.f64 	%fd886, %fd885, %fd876, 0d3FF0000000000000;
	fma.rn.f64 	%fd887, %fd886, %fd876, 0d3FF0000000000000;
	{
	.reg .b32 %temp; 
	mov.b64 	{%r1102, %temp}, %fd887;
	}
	{
	.reg .b32 %temp; 
	mov.b64 	{%temp, %r1103}, %fd887;
	}
	shl.b32 	%r1104, %r1101, 20;
	add.s32 	%r1105, %r1104, %r1103;
	mov.b64 	%fd888, {%r1102, %r1105};
	{
	.reg .b32 %temp; 
	mov.b64 	{%temp, %r1106}, %fd872;
	}
	mov.b32 	%f28, %r1106;
	abs.f32 	%f29, %f28;
	setp.lt.f32 	%p36, %f29, 0f4086232B;
	setp.lt.f64 	%p37, %fd872, 0d0000000000000000;
	add.f64 	%fd889, %fd872, 0d7FF0000000000000;
	selp.f64 	%fd890, 0d0000000000000000, %fd889, %p37;
	setp.geu.f32 	%p38, %f29, 0f40874800;
	shr.u32 	%r1107, %r1101, 31;
	add.s32 	%r1108, %r1101, %r1107;
	shr.s32 	%r1109, %r1108, 1;
	shl.b32 	%r1110, %r1109, 20;
	add.s32 	%r1111, %r1103, %r1110;
	mov.b64 	%fd891, {%r1102, %r1111};
	sub.s32 	%r1112, %r1101, %r1109;
	shl.b32 	%r1113, %r1112, 20;
	add.s32 	%r1114, %r1113, 1072693248;
	mov.b64 	%fd892, {%r3133, %r1114};
	mul.f64 	%fd893, %fd892, %fd891;
	add.s32 	%r3217, %r3134, 3624370;
	ld.global.f64 	%fd2, [%rd24];
	selp.f64 	%fd894, %fd817, %fd820, %p28;
	selp.f64 	%fd895, %fd815, %fd894, %p26;
	add.f64 	%fd896, %fd895, 0d3FF0000000000000;
	rcp.rn.f64 	%fd897, %fd896;
	mov.f64 	%fd898, 0d3FF0000000000000;
	sub.f64 	%fd899, %fd898, %fd895;
	div.rn.f64 	%fd900, %fd899, %fd821;
	mul.f64 	%fd901, %fd900, %fd897;
	rcp.rn.f64 	%fd902, %fd901;
	mov.f64 	%fd903, 0d3FD1EB851EB851EC;
	div.rn.f64 	%fd904, %fd903, %fd897;
	selp.f64 	%fd905, %fd904, %fd902, %p29;
	selp.f64 	%fd906, %fd842, %fd845, %p32;
	selp.f64 	%fd907, %fd840, %fd906, %p30;
	add.f64 	%fd908, %fd907, 0d3FF0000000000000;
	rcp.rn.f64 	%fd909, %fd908;
	selp.f64 	%fd910, %fd865, %fd868, %p35;
	selp.f64 	%fd911, %fd863, %fd910, %p33;
	add.f64 	%fd912, %fd911, 0d3FF0000000000000;
	div.rn.f64 	%fd913, %fd909, %fd912;
	sub.f64 	%fd914, %fd898, %fd913;
	selp.f64 	%fd915, %fd890, %fd893, %p38;
	selp.f64 	%fd916, %fd888, %fd915, %p36;
	fma.rn.f64 	%fd917, %fd916, 0dBF7CAC083126E979, 0d3F947AE147AE147B;
	mul.f64 	%fd3, %fd897, %fd905;
	sub.f64 	%fd918, %fd898, %fd897;
	mul.f64 	%fd4, %fd918, %fd905;
	mul.f64 	%fd5, %fd914, %fd917;
	sub.f64 	%fd919, %fd898, %fd914;
	mul.f64 	%fd6, %fd919, %fd917;
	mov.f64 	%fd920, 0d404E000000000000;
	div.rn.f64 	%fd921, %fd920, %fd2;
	fma.rn.f64 	%fd922, %fd921, %fd921, 0d3FF0000000000000;
	mov.f64 	%fd923, 0d3FC6666666666666;
	div.rn.f64 	%fd7, %fd923, %fd922;
$L__BB1_2:
	mov.u32 	%r3216, %r3214;
	mov.u32 	%r3214, %r3173;
	mov.u32 	%r3215, %r3213;
	mul.wide.u32 	%rd25, %r3133, 4;
	add.s64 	%rd8, %rd7, %rd25;
	ld.global.u32 	%r3140, [%rd8];
	shr.u32 	%r1115, %r3139, 2;
	xor.b32  	%r1116, %r1115, %r3139;
	shl.b32 	%r1117, %r3214, 4;
	shl.b32 	%r1118, %r1116, 1;
	xor.b32  	%r1119, %r1117, %r1118;
	xor.b32  	%r1120, %r1119, %r3214;
	xor.b32  	%r3213, %r1120, %r1116;
	add.s32 	%r1121, %r3134, %r3213;
	add.s32 	%r1122, %r1121, 362437;
	shr.u32 	%r1123, %r3137, 2;
	xor.b32  	%r1124, %r1123, %r3137;
	shl.b32 	%r1125, %r3213, 4;
	shl.b32 	%r1126, %r1124, 1;
	xor.b32  	%r1127, %r1126, %r1125;
	xor.b32  	%r1128, %r1127, %r1124;
	xor.b32  	%r3173, %r1128, %r3213;
	add.s32 	%r3134, %r3134, 724874;
	add.s32 	%r1129, %r3173, %r3134;
	cvt.u64.u32 	%rd26, %r1122;
	mul.wide.u32 	%rd27, %r1129, 2097152;
	xor.b64  	%rd28, %rd27, %rd26;
	cvt.rn.f64.u64 	%fd924, %rd28;
	fma.rn.f64 	%fd925, %fd924, 0d3CA0000000000000, 0d3C90000000000000;
	div.rn.f64 	%fd8, %fd925, 0d3F947AE147AE147B;
	and.b32  	%r1130, %r3140, 1;
	setp.eq.b32 	%p39, %r1130, 1;
	not.pred 	%p40, %p39;
	@%p40 bra 	$L__BB1_6;
	setp.geu.f64 	%p41, %fd8, 0d3FCC28F5C28F5C29;
	@%p41 bra 	$L__BB1_5;
	add.s32 	%r3140, %r3140, -1;
	bra.uni 	$L__BB1_24;
$L__BB1_5:
	add.f64 	%fd11, %fd8, 0dBFCC28F5C28F5C29;
	bra.uni 	$L__BB1_9;
$L__BB1_6:
	setp.geu.f64 	%p42, %fd8, 0d4000000000000000;
	@%p42 bra 	$L__BB1_8;
	add.s32 	%r3140, %r3140, 1;
	bra.uni 	$L__BB1_24;
$L__BB1_8:
	add.f64 	%fd11, %fd8, 0dC000000000000000;
$L__BB1_9:
	shr.u32 	%r1131, %r3140, 31;
	add.s32 	%r1132, %r3140, %r1131;
	shr.u32 	%r1133, %r1132, 1;
	and.b32  	%r1134, %r1133, 1;
	setp.eq.b32 	%p43, %r1134, 1;
	not.pred 	%p44, %p43;
	@%p44 bra 	$L__BB1_12;
	setp.geu.f64 	%p45, %fd11, %fd3;
	mov.f64 	%fd3590, %fd3;
	@%p45 bra 	$L__BB1_14;
	add.s32 	%r3140, %r3140, -2;
	bra.uni 	$L__BB1_24;
$L__BB1_12:
	setp.geu.f64 	%p46, %fd11, %fd4;
	mov.f64 	%fd3590, %fd4;
	@%p46 bra 	$L__BB1_14;
	add.s32 	%r3140, %r3140, 2;
	bra.uni 	$L__BB1_24;
$L__BB1_14:
	sub.f64 	%fd13, %fd11, %fd3590;
	shr.s32 	%r1135, %r3140, 31;
	shr.u32 	%r1136, %r1135, 30;
	add.s32 	%r1137, %r3140, %r1136;
	shr.u32 	%r1138, %r1137, 2;
	and.b32  	%r1139, %r1138, 1;
	setp.eq.b32 	%p47, %r1139, 1;
	not.pred 	%p48, %p47;
	@%p48 bra 	$L__BB1_17;
	setp.geu.f64 	%p49, %fd13, %fd5;
	mov.f64 	%fd3591, %fd5;
	@%p49 bra 	$L__BB1_19;
	add.s32 	%r3140, %r3140, -4;
	bra.uni 	$L__BB1_24;
$L__BB1_17:
	setp.geu.f64 	%p50, %fd13, %fd6;
	mov.f64 	%fd3591, %fd6;
	@%p50 bra 	$L__BB1_19;
	add.s32 	%r3140, %r3140, 4;
	bra.uni 	$L__BB1_24;
$L__BB1_19:
	sub.f64 	%fd15, %fd13, %fd3591;
	shr.u32 	%r1141, %r1135, 29;
	add.s32 	%r1142, %r3140, %r1141;
	shr.u32 	%r1143, %r1142, 3;
	and.b32  	%r1144, %r1143, 1;
	setp.eq.b32 	%p51, %r1144, 1;
	not.pred 	%p52, %p51;
	@%p52 bra 	$L__BB1_22;
	setp.geu.f64 	%p53, %fd15, 0d3F789374BC6A7EFA;
	@%p53 bra 	$L__BB1_24;
	add.s32 	%r3140, %r3140, -8;
	bra.uni 	$L__BB1_24;
$L__BB1_22:
	setp.geu.f64 	%p54, %fd15, %fd7;
	@%p54 bra 	$L__BB1_24;
	add.s32 	%r3140, %r3140, 8;
$L__BB1_24:
	st.global.u32 	[%rd8], %r3140;
	setp.ne.s32 	%p55, %r3140, 0;
	@%p55 bra 	$L__BB1_26;
	ld.global.u32 	%r1145, [%rd6+-100];
	add.s32 	%r1146, %r1145, 1;
	st.global.u32 	[%rd6+-100], %r1146;
$L__BB1_26:
	add.s32 	%r3133, %r3133, 1;
	setp.ne.s32 	%p56, %r3133, 5;
	mov.u32 	%r3137, %r3215;
	mov.u32 	%r3139, %r3216;
	@%p56 bra 	$L__BB1_2;
	div.rn.f64 	%fd16, %fd2, 0d408F400000000000;
	mul.f64 	%fd926, %fd791, 0d40581F0A3D70A3D7;
	div.rn.f64 	%fd927, %fd926, 0d4020A0C49BA5E354;
	div.rn.f64 	%fd17, %fd927, 0d4073400000000000;
	abs.f64 	%fd928, %fd17;
	setp.geu.f64 	%p57, %fd928, 0d3F50624DD2F1A9FC;
	@%p57 bra 	$L__BB1_32;
	add.f64 	%fd18, %fd17, %fd17;
	fma.rn.f64 	%fd954, %fd18, 0d3FF71547652B82FE, 0d4338000000000000;
	{
	.reg .b32 %temp; 
	mov.b64 	{%r35, %temp}, %fd954;
	}
	mov.f64 	%fd955, 0dC338000000000000;
	add.rn.f64 	%fd956, %fd954, %fd955;
	fma.rn.f64 	%fd957, %fd956, 0dBFE62E42FEFA39EF, %fd18;
	fma.rn.f64 	%fd958, %fd956, 0dBC7ABC9E3B39803F, %fd957;
	fma.rn.f64 	%fd959, %fd958, 0d3E5ADE1569CE2BDF, 0d3E928AF3FCA213EA;
	fma.rn.f64 	%fd960, %fd959, %fd958, 0d3EC71DEE62401315;
	fma.rn.f64 	%fd961, %fd960, %fd958, 0d3EFA01997C89EB71;
	fma.rn.f64 	%fd962, %fd961, %fd958, 0d3F2A01A014761F65;
	fma.rn.f64 	%fd963, %fd962, %fd958, 0d3F56C16C1852B7AF;
	fma.rn.f64 	%fd964, %fd963, %fd958, 0d3F81111111122322;
	fma.rn.f64 	%fd965, %fd964, %fd958, 0d3FA55555555502A1;
	fma.rn.f64 	%fd966, %fd965, %fd958, 0d3FC5555555555511;
	fma.rn.f64 	%fd967, %fd966, %fd958, 0d3FE000000000000B;
	fma.rn.f64 	%fd968, %fd967, %fd958, 0d3FF0000000000000;
	fma.rn.f64 	%fd969, %fd968, %fd958, 0d3FF0000000000000;
	{
	.reg .b32 %temp; 
	mov.b64 	{%r36, %temp}, %fd969;
	}
	{
	.reg .b32 %temp; 
	mov.b64 	{%temp, %r37}, %fd969;
	}
	shl.b32 	%r1159, %r35, 20;
	add.s32 	%r1160, %r1159, %r37;
	mov.b64 	%fd3592, {%r36, %r1160};
	{
	.reg .b32 %temp; 
	mov.b64 	{%temp, %r1161}, %fd18;
	}
	mov.b32 	%f31, %r1161;
	abs.f32 	%f2, %f31;
	setp.lt.f32 	%p61, %f2, 0f4086232B;
	@%p61 bra 	$L__BB1_31;
	setp.lt.f64 	%p62, %fd18, 0d0000000000000000;
	add.f64 	%fd970, %fd18, 0d7FF0000000000000;
	selp.f64 	%fd3592, 0d0000000000000000, %fd970, %p62;
	setp.geu.f32 	%p63, %f2, 0f40874800;
	@%p63 bra 	$L__BB1_31;
	shr.u32 	%r1162, %r35, 31;
	add.s32 	%r1163, %r35, %r1162;
	shr.s32 	%r1164, %r1163, 1;
	shl.b32 	%r1165, %r1164, 20;
	add.s32 	%r1166, %r37, %r1165;
	mov.b64 	%fd971, {%r36, %r1166};
	sub.s32 	%r1167, %r35, %r1164;
	shl.b32 	%r1168, %r1167, 20;
	add.s32 	%r1169, %r1168, 1072693248;
	mov.b32 	%r1170, 0;
	mov.b64 	%fd972, {%r1170, %r1169};
	mul.f64 	%fd3592, %fd972, %fd971;
$L__BB1_31:
	fma.rn.f64 	%fd973, %fd16, %fd3592, 0dBFFCCCCCCCCCCCCD;
	mul.f64 	%fd3594, %fd973, 0d4088786C77DD872F;
	bra.uni 	$L__BB1_36;
$L__BB1_32:
	add.f64 	%fd24, %fd17, %fd17;
	fma.rn.f64 	%fd929, %fd24, 0d3FF71547652B82FE, 0d4338000000000000;
	{
	.reg .b32 %temp; 
	mov.b64 	{%r38, %temp}, %fd929;
	}
	mov.f64 	%fd930, 0dC338000000000000;
	add.rn.f64 	%fd931, %fd929, %fd930;
	fma.rn.f64 	%fd932, %fd931, 0dBFE62E42FEFA39EF, %fd24;
	fma.rn.f64 	%fd933, %fd931, 0dBC7ABC9E3B39803F, %fd932;
	fma.rn.f64 	%fd934, %fd933, 0d3E5ADE1569CE2BDF, 0d3E928AF3FCA213EA;
	fma.rn.f64 	%fd935, %fd934, %fd933, 0d3EC71DEE62401315;
	fma.rn.f64 	%fd936, %fd935, %fd933, 0d3EFA01997C89EB71;
	fma.rn.f64 	%fd937, %fd936, %fd933, 0d3F2A01A014761F65;
	fma.rn.f64 	%fd938, %fd937, %fd933, 0d3F56C16C1852B7AF;
	fma.rn.f64 	%fd939, %fd938, %fd933, 0d3F81111111122322;
	fma.rn.f64 	%fd940, %fd939, %fd933, 0d3FA55555555502A1;
	fma.rn.f64 	%fd941, %fd940, %fd933, 0d3FC5555555555511;
	fma.rn.f64 	%fd942, %fd941, %fd933, 0d3FE000000000000B;
	fma.rn.f64 	%fd943, %fd942, %fd933, 0d3FF0000000000000;
	fma.rn.f64 	%fd944, %fd943, %fd933, 0d3FF0000000000000;
	{
	.reg .b32 %temp; 
	mov.b64 	{%r39, %temp}, %fd944;
	}
	{
	.reg .b32 %temp; 
	mov.b64 	{%temp, %r40}, %fd944;
	}
	shl.b32 	%r1147, %r38, 20;
	add.s32 	%r1148, %r1147, %r40;
	mov.b64 	%fd3593, {%r39, %r1148};
	{
	.reg .b32 %temp; 
	mov.b64 	{%temp, %r1149}, %fd24;
	}
	mov.b32 	%f30, %r1149;
	abs.f32 	%f3, %f30;
	setp.lt.f32 	%p58, %f3, 0f4086232B;
	@%p58 bra 	$L__BB1_35;
	setp.lt.f64 	%p59, %fd24, 0d0000000000000000;
	add.f64 	%fd945, %fd24, 0d7FF0000000000000;
	selp.f64 	%fd3593, 0d0000000000000000, %fd945, %p59;
	setp.geu.f32 	%p60, %f3, 0f40874800;
	@%p60 bra 	$L__BB1_35;
	shr.u32 	%r1150, %r38, 31;
	add.s32 	%r1151, %r38, %r1150;
	shr.s32 	%r1152, %r1151, 1;
	shl.b32 	%r1153, %r1152, 20;
	add.s32 	%r1154, %r40, %r1153;
	mov.b64 	%fd946, {%r39, %r1154};
	sub.s32 	%r1155, %r38, %r1152;
	shl.b32 	%r1156, %r1155, 20;
	add.s32 	%r1157, %r1156, 1072693248;
	mov.b32 	%r1158, 0;
	mov.b64 	%fd947, {%r1158, %r1157};
	mul.f64 	%fd3593, %fd947, %fd946;
$L__BB1_35:
	fma.rn.f64 	%fd948, %fd16, %fd3593, 0dBFFCCCCCCCCCCCCD;
	mul.f64 	%fd949, %fd17, 0d4047CCCCCCCCCCCD;
	mul.f64 	%fd950, %fd949, 0d40581F0A3D70A3D7;
	mul.f64 	%fd951, %fd950, 0d3FD5D2F1A9FBE76D;
	mul.f64 	%fd952, %fd951, %fd948;
	add.f64 	%fd953, %fd3593, 0dBFF0000000000000;
	div.rn.f64 	%fd3594, %fd952, %fd953;
$L__BB1_36:
	setp.gt.f64 	%p64, %fd3594, 0d0000000000000000;
	selp.f64 	%fd974, 0d0000000000000000, %fd3594, %p64;
	ld.global.u32 	%r1171, [%rd6+-100];
	cvt.rn.f64.s32 	%fd975, %r1171;
	mul.f64 	%fd976, %fd974, %fd975;
	mul.wide.s32 	%rd29, %r3, 40;
	add.s64 	%rd30, %rd4, %rd29;
	add.s64 	%rd9, %rd30, 8;
	st.global.f64 	[%rd30+8], %fd976;
	ld.global.f64 	%fd977, [%rd30+24];
	div.rn.f64 	%fd31, %fd977, 0d408F400000000000;
	div.rn.f64 	%fd978, %fd792, 0d402899999999999A;
	mul.f64 	%fd979, %fd978, %fd978;
	fma.rn.f64 	%fd32, %fd978, %fd979, 0d3FF0000000000000;
	mul.f64 	%fd980, %fd792, %fd792;
	mul.f64 	%fd33, %fd792, %fd980;
	mul.f64 	%fd981, %fd31, 0d4143310000000000;
	fma.rn.f64 	%fd34, %fd33, 0d4008CCCCCCCCCCCD, %fd981;
	mov.f64 	%fd982, 0d3F46F0068DB8BAC7;
	div.rn.f64 	%fd983, %fd982, %fd31;
	mul.f64 	%fd984, %fd983, %fd983;
	fma.rn.f64 	%fd985, %fd983, %fd984, 0d3FF0000000000000;
	rcp.rn.f64 	%fd35, %fd985;
	st.global.f64 	[%rd6+-48], %fd35;
	mul.f64 	%fd36, %fd17, 0d3FD6666666666666;
	fma.rn.f64 	%fd986, %fd36, 0d3FF71547652B82FE, 0d4338000000000000;
	{
	.reg .b32 %temp; 
	mov.b64 	{%r41, %temp}, %fd986;
	}
	mov.f64 	%fd987, 0dC338000000000000;
	add.rn.f64 	%fd988, %fd986, %fd987;
	fma.rn.f64 	%fd989, %fd988, 0dBFE62E42FEFA39EF, %fd36;
	fma.rn.f64 	%fd990, %fd988, 0dBC7ABC9E3B39803F, %fd989;
	fma.rn.f64 	%fd991, %fd990, 0d3E5ADE1569CE2BDF, 0d3E928AF3FCA213EA;
	fma.rn.f64 	%fd992, %fd991, %fd990, 0d3EC71DEE62401315;
	fma.rn.f64 	%fd993, %fd992, %fd990, 0d3EFA01997C89EB71;
	fma.rn.f64 	%fd994, %fd993, %fd990, 0d3F2A01A014761F65;
	fma.rn.f64 	%fd995, %fd994, %fd990, 0d3F56C16C1852B7AF;
	fma.rn.f64 	%fd996, %fd995, %fd990, 0d3F81111111122322;
	fma.rn.f64 	%fd997, %fd996, %fd990, 0d3FA55555555502A1;
	fma.rn.f64 	%fd998, %fd997, %fd990, 0d3FC5555555555511;
	fma.rn.f64 	%fd999, %fd998, %fd990, 0d3FE000000000000B;
	fma.rn.f64 	%fd1000, %fd999, %fd990, 0d3FF0000000000000;
	fma.rn.f64 	%fd1001, %fd1000, %fd990, 0d3FF0000000000000;
	{
	.reg .b32 %temp; 
	mov.b64 	{%r42, %temp}, %fd1001;
	}
	{
	.reg .b32 %temp; 
	mov.b64 	{%temp, %r43}, %fd1001;
	}
	shl.b32 	%r1172, %r41, 20;
	add.s32 	%r1173, %r1172, %r43;
	mov.b64 	%fd3595, {%r42, %r1173};
	{
	.reg .b32 %temp; 
	mov.b64 	{%temp, %r1174}, %fd36;
	}
	mov.b32 	%f32, %r1174;
	abs.f32 	%f4, %f32;
	setp.lt.f32 	%p65, %f4, 0f4086232B;
	@%p65 bra 	$L__BB1_39;
	setp.lt.f64 	%p66, %fd36, 0d0000000000000000;
	add.f64 	%fd1002, %fd36, 0d7FF0000000000000;
	selp.f64 	%fd3595, 0d0000000000000000, %fd1002, %p66;
	setp.geu.f32 	%p67, %f4, 0f40874800;
	@%p67 bra 	$L__BB1_39;
	shr.u32 	%r1175, %r41, 31;
	add.s32 	%r1176, %r41, %r1175;
	shr.s32 	%r1177, %r1176, 1;
	shl.b32 	%r1178, %r1177, 20;
	add.s32 	%r1179, %r43, %r1178;
	mov.b64 	%fd1003, {%r42, %r1179};
	sub.s32 	%r1180, %r41, %r1177;
	shl.b32 	%r1181, %r1180, 20;
	add.s32 	%r1182, %r1181, 1072693248;
	mov.b32 	%r1183, 0;
	mov.b64 	%fd1004, {%r1183, %r1182};
	mul.f64 	%fd3595, %fd1004, %fd1003;
$L__BB1_39:
	mul.f64 	%fd41, %fd33, %fd3595;
	mul.f64 	%fd42, %fd17, 0dBFE4CCCCCCCCCCCD;
	fma.rn.f64 	%fd1005, %fd42, 0d3FF71547652B82FE, 0d4338000000000000;
	{
	.reg .b32 %temp; 
	mov.b64 	{%r44, %temp}, %fd1005;
	}
	mov.f64 	%fd1006, 0dC338000000000000;
	add.rn.f64 	%fd1007, %fd1005, %fd1006;
	fma.rn.f64 	%fd1008, %fd1007, 0dBFE62E42FEFA39EF, %fd42;
	fma.rn.f64 	%fd1009, %fd1007, 0dBC7ABC9E3B39803F, %fd1008;
	fma.rn.f64 	%fd1010, %fd1009, 0d3E5ADE1569CE2BDF, 0d3E928AF3FCA213EA;
	fma.rn.f64 	%fd1011, %fd1010, %fd1009, 0d3EC71DEE62401315;
	fma.rn.f64 	%fd1012, %fd1011, %fd1009, 0d3EFA01997C89EB71;
	fma.rn.f64 	%fd1013, %fd1012, %fd1009, 0d3F2A01A014761F65;
	fma.rn.f64 	%fd1014, %fd1013, %fd1009, 0d3F56C16C1852B7AF;
	fma.rn.f64 	%fd1015, %fd1014, %fd1009, 0d3F81111111122322;
	fma.rn.f64 	%fd1016, %fd1015, %fd1009, 0d3FA55555555502A1;
	fma.rn.f64 	%fd1017, %fd1016, %fd1009, 0d3FC5555555555511;
	fma.rn.f64 	%fd1018, %fd1017, %fd1009, 0d3FE000000000000B;
	fma.rn.f64 	%fd1019, %fd1018, %fd1009, 0d3FF0000000000000;
	fma.rn.f64 	%fd1020, %fd1019, %fd1009, 0d3FF0000000000000;
	{
	.reg .b32 %temp; 
	mov.b64 	{%r45, %temp}, %fd1020;
	}
	{
	.reg .b32 %temp; 
	mov.b64 	{%temp, %r46}, %fd1020;
	}
	shl.b32 	%r1184, %r44, 20;
	add.s32 	%r1185, %r1184, %r46;
	mov.b64 	%fd3596, {%r45, %r1185};
	{
	.reg .b32 %temp; 
	mov.b64 	{%temp, %r1186}, %fd42;
	}
	mov.b32 	%f33, %r1186;
	abs.f32 	%f5, %f33;
	setp.lt.f32 	%p68, %f5, 0f4086232B;
	@%p68 bra 	$L__BB1_42;
	setp.lt.f64 	%p69, %fd42, 0d0000000000000000;
	add.f64 	%fd1021, %fd42, 0d7FF0000000000000;
	selp.f64 	%fd3596, 0d0000000000000000, %fd1021, %p69;
	setp.geu.f32 	%p70, %f5, 0f40874800;
	@%p70 bra 	$L__BB1_42;
	shr.u32 	%r1187, %r44, 31;
	add.s32 	%r1188, %r44, %r1187;
	shr.s32 	%r1189, %r1188, 1;
	shl.b32 	%r1190, %r1189, 20;
	add.s32 	%r1191, %r46, %r1190;
	mov.b64 	%fd1022, {%r45, %r1191};
	sub.s32 	%r1192, %r44, %r1189;
	shl.b32 	%r1193, %r1192, 20;
	add.s32 	%r1194, %r1193, 1072693248;
	mov.b32 	%r1195, 0;
	mov.b64 	%fd1023, {%r1195, %r1194};
	mul.f64 	%fd3596, %fd1023, %fd1022;
$L__BB1_42:
	mul.f64 	%fd1024, %fd3596, 0dC143310000000000;
	mul.f64 	%fd1025, %fd31, %fd1024;
	fma.rn.f64 	%fd1026, %fd41, 0d3FFCCCCCCCCCCCCD, %fd1025;
	mul.f64 	%fd1027, %fd35, 0d4039000000000000;
	mul.f64 	%fd1028, %fd1027, %fd1026;
	div.rn.f64 	%fd1029, %fd31, 0d3F6D68C692F6E829;
	add.f64 	%fd1030, %fd1029, 0d3FF0000000000000;
	mul.f64 	%fd1031, %fd31, 0d412471C3C0000000;
	mul.f64 	%fd1032, %fd1031, %fd1030;
	fma.rn.f64 	%fd1033, %fd32, 0d40C1A33E5753A3EC, %fd1032;
	add.f64 	%fd1034, %fd34, %fd1033;
	fma.rn.f64 	%fd1035, %fd3596, 0d3FD147AE147AE148, 0d3FF0000000000000;
	mul.f64 	%fd1036, %fd1034, %fd1035;
	div.rn.f64 	%fd1037, %fd1028, %fd1036;
	st.global.f64 	[%rd9+-8], %fd1037;
	ld.global.f64 	%fd3789, [%rd6+-152];
	ld.global.f64 	%fd3790, [%rd6+-136];
	div.rn.f64 	%fd49, %fd796, %fd3789;
	cvt.rn.f64.s32 	%fd50, %r1043;
	{
	.reg .b32 %temp; 
	mov.b64 	{%temp, %r47}, %fd49;
	}
	{
	.reg .b32 %temp; 
	mov.b64 	{%temp, %r48}, %fd50;
	}
	shr.u32 	%r1196, %r48, 20;
	and.b32  	%r1197, %r1196, 2047;
	add.s32 	%r1198, %r1197, -1012;
	mov.b64 	%rd31, %fd50;
	shl.b64 	%rd10, %rd31, %r1198;
	setp.eq.s64 	%p599, %rd10, -9223372036854775808;
	abs.f64 	%fd51, %fd49;
	{ // callseq 2, 0
	.param .b64 param0;
	st.param.f64 	[param0], %fd51;
	.param .b64 param1;
	st.param.f64 	[param1], %fd50;
	.param .b64 retval0;
	call.uni (retval0), 
	__internal_accurate_pow, 
	(
	param0, 
	param1
	);
	ld.param.f64 	%fd1038, [retval0];
	} // callseq 2
	setp.lt.s32 	%p72, %r47, 0;
	neg.f64 	%fd1040, %fd1038;
	selp.f64 	%fd1041, %fd1040, %fd1038, %p599;
	selp.f64 	%fd3598, %fd1041, %fd1038, %p72;
	setp.neu.f64 	%p73, %fd49, 0d0000000000000000;
	mov.pred 	%p596, %p599;
	@%p73 bra 	$L__BB1_44;
	setp.eq.s64 	%p74, %rd10, -9223372036854775808;
	abs.f64 	%fd1042, %fd50;
	setp.neu.f64 	%p75, %fd1042, 0d3FE0000000000000;
	and.pred  	%p596, %p75, %p74;
	selp.b32 	%r1199, %r47, 0, %p596;
	setp.lt.s32 	%p76, %r48, 0;
	or.b32  	%r1200, %r1199, 2146435072;
	selp.b32 	%r1201, %r1200, %r1199, %p76;
	mov.b32 	%r1202, 0;
	mov.b64 	%fd3598, {%r1202, %r1201};
$L__BB1_44:
	add.f64 	%fd1043, %fd49, %fd50;
	{
	.reg .b32 %temp; 
	mov.b64 	{%temp, %r1203}, %fd1043;
	}
	and.b32  	%r1204, %r1203, 2146435072;
	setp.ne.s32 	%p77, %r1204, 2146435072;
	@%p77 bra 	$L__BB1_49;
	setp.num.f64 	%p78, %fd49, %fd49;
	@%p78 bra 	$L__BB1_47;
	add.rn.f64 	%fd3598, %fd49, %fd50;
	bra.uni 	$L__BB1_49;
$L__BB1_47:
	setp.neu.f64 	%p79, %fd51, 0d7FF0000000000000;
	@%p79 bra 	$L__BB1_49;
	setp.lt.s32 	%p80, %r47, 0;
	setp.lt.s32 	%p81, %r48, 0;
	selp.b32 	%r1205, 0, 2146435072, %p81;
	and.b32  	%r1206, %r48, 2147483647;
	setp.ne.s32 	%p82, %r1206, 1071644672;
	or.b32  	%r1207, %r1205, -2147483648;
	selp.b32 	%r1208, %r1207, %r1205, %p82;
	selp.b32 	%r1209, %r1208, %r1205, %p596;
	selp.b32 	%r1210, %r1209, %r1205, %p80;
	mov.b32 	%r1211, 0;
	mov.b64 	%fd3598, {%r1211, %r1210};
$L__BB1_49:
	setp.eq.s64 	%p83, %rd10, -9223372036854775808;
	setp.eq.f64 	%p84, %fd49, 0d3FF0000000000000;
	setp.eq.s32 	%p85, %r1043, 0;
	add.f64 	%fd1044, %fd3598, 0d3FF0000000000000;
	selp.f64 	%fd1045, 0d4000000000000000, %fd1044, %p84;
	selp.f64 	%fd1046, 0d4000000000000000, %fd1045, %p85;
	div.rn.f64 	%fd58, %fd794, %fd1046;
	div.rn.f64 	%fd59, %fd797, %fd3789;
	{
	.reg .b32 %temp; 
	mov.b64 	{%temp, %r49}, %fd59;
	}
	abs.f64 	%fd60, %fd59;
	{ // callseq 3, 0
	.param .b64 param0;
	st.param.f64 	[param0], %fd60;
	.param .b64 param1;
	st.param.f64 	[param1], %fd50;
	.param .b64 retval0;
	call.uni (retval0), 
	__internal_accurate_pow, 
	(
	param0, 
	param1
	);
	ld.param.f64 	%fd1047, [retval0];
	} // callseq 3
	setp.lt.s32 	%p86, %r49, 0;
	neg.f64 	%fd1049, %fd1047;
	selp.f64 	%fd1050, %fd1049, %fd1047, %p83;
	selp.f64 	%fd3600, %fd1050, %fd1047, %p86;
	setp.neu.f64 	%p87, %fd59, 0d0000000000000000;
	mov.pred 	%p597, %p599;
	@%p87 bra 	$L__BB1_51;
	setp.eq.s64 	%p88, %rd10, -9223372036854775808;
	abs.f64 	%fd1051, %fd50;
	setp.neu.f64 	%p89, %fd1051, 0d3FE0000000000000;
	and.pred  	%p597, %p89, %p88;
	selp.b32 	%r1212, %r49, 0, %p597;
	setp.lt.s32 	%p90, %r48, 0;
	or.b32  	%r1213, %r1212, 2146435072;
	selp.b32 	%r1214, %r1213, %r1212, %p90;
	mov.b32 	%r1215, 0;
	mov.b64 	%fd3600, {%r1215, %r1214};
$L__BB1_51:
	add.f64 	%fd1052, %fd59, %fd50;
	{
	.reg .b32 %temp; 
	mov.b64 	{%temp, %r1216}, %fd1052;
	}
	and.b32  	%r1217, %r1216, 2146435072;
	setp.ne.s32 	%p91, %r1217, 2146435072;
	@%p91 bra 	$L__BB1_56;
	setp.num.f64 	%p92, %fd59, %fd59;
	@%p92 bra 	$L__BB1_54;
	add.rn.f64 	%fd3600, %fd59, %fd50;
	bra.uni 	$L__BB1_56;
$L__BB1_54:
	setp.neu.f64 	%p93, %fd60, 0d7FF0000000000000;
	@%p93 bra 	$L__BB1_56;
	setp.lt.s32 	%p94, %r49, 0;
	setp.lt.s32 	%p95, %r48, 0;
	selp.b32 	%r1218, 0, 2146435072, %p95;
	and.b32  	%r1219, %r48, 2147483647;
	setp.ne.s32 	%p96, %r1219, 1071644672;
	or.b32  	%r1220, %r1218, -2147483648;
	selp.b32 	%r1221, %r1220, %r1218, %p96;
	selp.b32 	%r1222, %r1221, %r1218, %p597;
	selp.b32 	%r1223, %r1222, %r1218, %p94;
	mov.b32 	%r1224, 0;
	mov.b64 	%fd3600, {%r1224, %r1223};
$L__BB1_56:
	setp.eq.s32 	%p97, %r1043, 0;
	setp.eq.f64 	%p98, %fd59, 0d3FF0000000000000;
	add.f64 	%fd1053, %fd3600, 0d3FF0000000000000;
	selp.f64 	%fd1054, 0d4000000000000000, %fd1053, %p98;
	selp.f64 	%fd1055, 0d4000000000000000, %fd1054, %p97;
	div.rn.f64 	%fd67, %fd795, %fd1055;
	mul.f64 	%fd1056, %fd3790, 0d40CBDA0000000000;
	add.f64 	%fd1057, %fd3790, 0d4082C00000000000;
	div.rn.f64 	%fd1058, %fd1056, %fd1057;
	div.rn.f64 	%fd1059, %fd1058, 0d407CC00000000000;
	div.rn.f64 	%fd68, %fd1059, 0d402A99999999999A;
	{
	.reg .b32 %temp; 
	mov.b64 	{%temp, %r50}, %fd68;
	}
	mov.f64 	%fd1060, 0d4038000000000000;
	{
	.reg .b32 %temp; 
	mov.b64 	{%temp, %r1225}, %fd1060;
	}
	and.b32  	%r52, %r1225, 2146435072;
	setp.eq.s32 	%p99, %r52, 1073741824;
	abs.f64 	%fd69, %fd68;
	{ // callseq 4, 0
	.param .b64 param0;
	st.param.f64 	[param0], %fd69;
	.param .b64 param1;
	st.param.f64 	[param1], 0d4038000000000000;
	.param .b64 retval0;
	call.uni (retval0), 
	__internal_accurate_pow, 
	(
	param0, 
	param1
	);
	ld.param.f64 	%fd1061, [retval0];
	} // callseq 4
	setp.lt.s32 	%p100, %r50, 0;
	neg.f64 	%fd1063, %fd1061;
	selp.f64 	%fd1064, %fd1063, %fd1061, %p99;
	selp.f64 	%fd3602, %fd1064, %fd1061, %p100;
	setp.neu.f64 	%p101, %fd68, 0d0000000000000000;
	@%p101 bra 	$L__BB1_58;
	setp.eq.s32 	%p102, %r52, 1073741824;
	selp.b32 	%r1226, %r50, 0, %p102;
	setp.lt.s32 	%p103, %r1225, 0;
	or.b32  	%r1227, %r1226, 2146435072;
	selp.b32 	%r1228, %r1227, %r1226, %p103;
	mov.b32 	%r1229, 0;
	mov.b64 	%fd3602, {%r1229, %r1228};
$L__BB1_58:
	add.f64 	%fd1065, %fd68, 0d4038000000000000;
	{
	.reg .b32 %temp; 
	mov.b64 	{%temp, %r1230}, %fd1065;
	}
	and.b32  	%r1231, %r1230, 2146435072;
	setp.ne.s32 	%p104, %r1231, 2146435072;
	@%p104 bra 	$L__BB1_63;
	setp.num.f64 	%p105, %fd68, %fd68;
	@%p105 bra 	$L__BB1_61;
	mov.f64 	%fd1066, 0d4038000000000000;
	add.rn.f64 	%fd3602, %fd68, %fd1066;
	bra.uni 	$L__BB1_63;
$L__BB1_61:
	setp.neu.f64 	%p106, %fd69, 0d7FF0000000000000;
	@%p106 bra 	$L__BB1_63;
	setp.lt.s32 	%p107, %r50, 0;
	setp.eq.s32 	%p108, %r52, 1073741824;
	setp.lt.s32 	%p109, %r1225, 0;
	selp.b32 	%r1233, 0, 2146435072, %p109;
	and.b32  	%r1234, %r1225, 2147483647;
	setp.ne.s32 	%p110, %r1234, 1071644672;
	or.b32  	%r1235, %r1233, -2147483648;
	selp.b32 	%r1236, %r1235, %r1233, %p110;
	selp.b32 	%r1237, %r1236, %r1233, %p108;
	selp.b32 	%r1238, %r1237, %r1233, %p107;
	mov.b32 	%r1239, 0;
	mov.b64 	%fd3602, {%r1239, %r1238};
$L__BB1_63:
	setp.eq.s32 	%p111, %r52, 1073741824;
	add.f64 	%fd76, %fd3602, 0d3FF0000000000000;
	div.rn.f64 	%fd77, %fd3790, 0d4084F00000000000;
	{
	.reg .b32 %temp; 
	mov.b64 	{%temp, %r53}, %fd77;
	}
	abs.f64 	%fd78, %fd77;
	{ // callseq 5, 0
	.param .b64 param0;
	st.param.f64 	[param0], %fd78;
	.param .b64 param1;
	st.param.f64 	[param1], 0d4038000000000000;
	.param .b64 retval0;
	call.uni (retval0), 
	__internal_accurate_pow, 
	(
	param0, 
	param1
	);
	ld.param.f64 	%fd1067, [retval0];
	} // callseq 5
	setp.lt.s32 	%p112, %r53, 0;
	neg.f64 	%fd1069, %fd1067;
	selp.f64 	%fd1070, %fd1069, %fd1067, %p111;
	selp.f64 	%fd3604, %fd1070, %fd1067, %p112;
	setp.neu.f64 	%p113, %fd77, 0d0000000000000000;
	@%p113 bra 	$L__BB1_65;
	setp.eq.s32 	%p114, %r52, 1073741824;
	selp.b32 	%r1241, %r53, 0, %p114;
	setp.lt.s32 	%p115, %r1225, 0;
	or.b32  	%r1242, %r1241, 2146435072;
	selp.b32 	%r1243, %r1242, %r1241, %p115;
	mov.b32 	%r1244, 0;
	mov.b64 	%fd3604, {%r1244, %r1243};
$L__BB1_65:
	add.f64 	%fd1071, %fd77, 0d4038000000000000;
	{
	.reg .b32 %temp; 
	mov.b64 	{%temp, %r1245}, %fd1071;
	}
	and.b32  	%r1246, %r1245, 2146435072;
	setp.ne.s32 	%p116, %r1246, 2146435072;
	@%p116 bra 	$L__BB1_70;
	setp.num.f64 	%p117, %fd77, %fd77;
	@%p117 bra 	$L__BB1_68;
	mov.f64 	%fd1072, 0d4038000000000000;
	add.rn.f64 	%fd3604, %fd77, %fd1072;
	bra.uni 	$L__BB1_70;
$L__BB1_68:
	setp.neu.f64 	%p118, %fd78, 0d7FF0000000000000;
	@%p118 bra 	$L__BB1_70;
	setp.lt.s32 	%p119, %r53, 0;
	setp.eq.s32 	%p120, %r52, 1073741824;
	setp.lt.s32 	%p121, %r1225, 0;
	selp.b32 	%r1248, 0, 2146435072, %p121;
	and.b32  	%r1249, %r1225, 2147483647;
	setp.ne.s32 	%p122, %r1249, 1071644672;
	or.b32  	%r1250, %r1248, -2147483648;
	selp.b32 	%r1251, %r1250, %r1248, %p122;
	selp.b32 	%r1252, %r1251, %r1248, %p120;
	selp.b32 	%r1253, %r1252, %r1248, %p119;
	mov.b32 	%r1254, 0;
	mov.b64 	%fd3604, {%r1254, %r1253};
$L__BB1_70:
	add.f64 	%fd1073, %fd67, 0d3E212E0BE826D695;
	add.f64 	%fd1074, %fd58, 0d3EC0C6F7A0B5ED8D;
	setp.eq.f64 	%p123, %fd68, 0d3FF0000000000000;
	setp.eq.f64 	%p124, %fd77, 0d3FF0000000000000;
	add.f64 	%fd1075, %fd3604, 0d3FF0000000000000;
	mov.f64 	%fd1076, 0d40AF400000000000;
	div.rn.f64 	%fd1077, %fd1076, %fd1075;
	add.f64 	%fd1078, %fd1077, 0d4072C00000000000;
	rcp.rn.f64 	%fd1079, %fd1078;
	selp.f64 	%fd1080, 0d3F3C7E7115D0CE95, %fd1079, %p124;
	mul.f64 	%fd85, %fd1074, 0d3F947AE147AE147B;
	mul.f64 	%fd86, %fd1073, 0d3F947AE147AE147B;
	rcp.rn.f64 	%fd1081, %fd76;
	mul.f64 	%fd1082, %fd1081, 0d3F947AE147AE147B;
	selp.f64 	%fd87, 0d3F847AE147AE147B, %fd1082, %p123;
	mul.f64 	%fd88, %fd1080, 0d3F947AE147AE147B;
	div.rn.f64 	%fd1083, %fd1074, %fd1073;
	mul.f64 	%fd1084, %fd1083, %fd1080;
	mul.f64 	%fd1085, %fd1084, 0d3F947AE147AE147B;
	setp.lt.f64 	%p125, %fd1073, 0d3C9CD2B297D889BC;
	selp.f64 	%fd89, 0d0000000000000000, %fd87, %p125;
	selp.f64 	%fd90, 0d0000000000000000, %fd1085, %p125;
	ld.global.u32 	%r54, [%rd6+-76];
	cvt.rn.f64.s32 	%fd91, %r54;
	mul.f64 	%fd92, %fd85, %fd91;
	neg.s32 	%r1255, %r54;
	cvt.rn.f64.s32 	%fd93, %r1255;
	div.rn.f64 	%fd94, %fd93, 0d4001F5C28F5C28F6;
	fma.rn.f64 	%fd1086, %fd94, 0d3FF71547652B82FE, 0d4338000000000000;
	{
	.reg .b32 %temp; 
	mov.b64 	{%r55, %temp}, %fd1086;
	}
	mov.f64 	%fd1087, 0dC338000000000000;
	add.rn.f64 	%fd1088, %fd1086, %fd1087;
	fma.rn.f64 	%fd1089, %fd1088, 0dBFE62E42FEFA39EF, %fd94;
	fma.rn.f64 	%fd1090, %fd1088, 0dBC7ABC9E3B39803F, %fd1089;
	fma.rn.f64 	%fd1091, %fd1090, 0d3E5ADE1569CE2BDF, 0d3E928AF3FCA213EA;
	fma.rn.f64 	%fd1092, %fd1091, %fd1090, 0d3EC71DEE62401315;
	fma.rn.f64 	%fd1093, %fd1092, %fd1090, 0d3EFA01997C89EB71;
	fma.rn.f64 	%fd1094, %fd1093, %fd1090, 0d3F2A01A014761F65;
	fma.rn.f64 	%fd1095, %fd1094, %fd1090, 0d3F56C16C1852B7AF;
	fma.rn.f64 	%fd1096, %fd1095, %fd1090, 0d3F81111111122322;
	fma.rn.f64 	%fd1097, %fd1096, %fd1090, 0d3FA55555555502A1;
	fma.rn.f64 	%fd1098, %fd1097, %fd1090, 0d3FC5555555555511;
	fma.rn.f64 	%fd1099, %fd1098, %fd1090, 0d3FE000000000000B;
	fma.rn.f64 	%fd1100, %fd1099, %fd1090, 0d3FF0000000000000;
	fma.rn.f64 	%fd1101, %fd1100, %fd1090, 0d3FF0000000000000;
	{
	.reg .b32 %temp; 
	mov.b64 	{%r56, %temp}, %fd1101;
	}
	{
	.reg .b32 %temp; 
	mov.b64 	{%temp, %r57}, %fd1101;
	}
	shl.b32 	%r1256, %r55, 20;
	add.s32 	%r1257, %r1256, %r57;
	mov.b64 	%fd3605, {%r56, %r1257};
	{
	.reg .b32 %temp; 
	mov.b64 	{%temp, %r1258}, %fd94;
	}
	mov.b32 	%f34, %r1258;
	abs.f32 	%f6, %f34;
	setp.lt.f32 	%p126, %f6, 0f4086232B;
	@%p126 bra 	$L__BB1_73;
	setp.lt.f64 	%p127, %fd94, 0d0000000000000000;
	add.f64 	%fd1102, %fd94, 0d7FF0000000000000;
	selp.f64 	%fd3605, 0d0000000000000000, %fd1102, %p127;
	setp.geu.f32 	%p128, %f6, 0f40874800;
	@%p128 bra 	$L__BB1_73;
	shr.u32 	%r1259, %r55, 31;
	add.s32 	%r1260, %r55, %r1259;
	shr.s32 	%r1261, %r1260, 1;
	shl.b32 	%r1262, %r1261, 20;
	add.s32 	%r1263, %r57, %r1262;
	mov.b64 	%fd1103, {%r56, %r1263};
	sub.s32 	%r1264, %r55, %r1261;
	shl.b32 	%r1265, %r1264, 20;
	add.s32 	%r1266, %r1265, 1072693248;
	mov.b32 	%r1267, 0;
	mov.b64 	%fd1104, {%r1267, %r1266};
	mul.f64 	%fd3605, %fd1104, %fd1103;
$L__BB1_73:
	div.rn.f64 	%fd99, %fd93, 0d404195C28F5C28F6;
	fma.rn.f64 	%fd1105, %fd99, 0d3FF71547652B82FE, 0d4338000000000000;
	{
	.reg .b32 %temp; 
	mov.b64 	{%r58, %temp}, %fd1105;
	}
	mov.f64 	%fd1106, 0dC338000000000000;
	add.rn.f64 	%fd1107, %fd1105, %fd1106;
	fma.rn.f64 	%fd1108, %fd1107, 0dBFE62E42FEFA39EF, %fd99;
	fma.rn.f64 	%fd1109, %fd1107, 0dBC7ABC9E3B39803F, %fd1108;
	fma.rn.f64 	%fd1110, %fd1109, 0d3E5ADE1569CE2BDF, 0d3E928AF3FCA213EA;
	fma.rn.f64 	%fd1111, %fd1110, %fd1109, 0d3EC71DEE62401315;
	fma.rn.f64 	%fd1112, %fd1111, %fd1109, 0d3EFA01997C89EB71;
	fma.rn.f64 	%fd1113, %fd1112, %fd1109, 0d3F2A01A014761F65;
	fma.rn.f64 	%fd1114, %fd1113, %fd1109, 0d3F56C16C1852B7AF;
	fma.rn.f64 	%fd1115, %fd1114, %fd1109, 0d3F81111111122322;
	fma.rn.f64 	%fd1116, %fd1115, %fd1109, 0d3FA55555555502A1;
	fma.rn.f64 	%fd1117, %fd1116, %fd1109, 0d3FC5555555555511;
	fma.rn.f64 	%fd1118, %fd1117, %fd1109, 0d3FE000000000000B;
	fma.rn.f64 	%fd1119, %fd1118, %fd1109, 0d3FF0000000000000;
	fma.rn.f64 	%fd1120, %fd1119, %fd1109, 0d3FF0000000000000;
	{
	.reg .b32 %temp; 
	mov.b64 	{%r59, %temp}, %fd1120;
	}
	{
	.reg .b32 %temp; 
	mov.b64 	{%temp, %r60}, %fd1120;
	}
	shl.b32 	%r1268, %r58, 20;
	add.s32 	%r1269, %r1268, %r60;
	mov.b64 	%fd3606, {%r59, %r1269};
	{
	.reg .b32 %temp; 
	mov.b64 	{%temp, %r1270}, %fd99;
	}
	mov.b32 	%f35, %r1270;
	abs.f32 	%f7, %f35;
	setp.lt.f32 	%p129, %f7, 0f4086232B;
	@%p129 bra 	$L__BB1_76;
	setp.lt.f64 	%p130, %fd99, 0d0000000000000000;
	add.f64 	%fd1121, %fd99, 0d7FF0000000000000;
	selp.f64 	%fd3606, 0d0000000000000000, %fd1121, %p130;
	setp.geu.f32 	%p131, %f7, 0f40874800;
	@%p131 bra 	$L__BB1_76;
	shr.u32 	%r1271, %r58, 31;
	add.s32 	%r1272, %r58, %r1271;
	shr.s32 	%r1273, %r1272, 1;
	shl.b32 	%r1274, %r1273, 20;
	add.s32 	%r1275, %r60, %r1274;
	mov.b64 	%fd1122, {%r59, %r1275};
	sub.s32 	%r1276, %r58, %r1273;
	shl.b32 	%r1277, %r1276, 20;
	add.s32 	%r1278, %r1277, 1072693248;
	mov.b32 	%r1279, 0;
	mov.b64 	%fd1123, {%r1279, %r1278};
	mul.f64 	%fd3606, %fd1123, %fd1122;
$L__BB1_76:
	mul.f64 	%fd1124, %fd3606, 0d3FBEB851EB851EB8;
	fma.rn.f64 	%fd1125, %fd3605, 0d3FD0A3D70A3D70A4, %fd1124;
	add.f64 	%fd104, %fd1125, 0d3FBC28F5C28F5C29;
	setp.lt.f64 	%p132, %fd85, %fd104;
	@%p132 bra 	$L__BB1_86;
	setp.gt.s32 	%p133, %r54, 1000;
	mov.b32 	%r3179, 1001;
	@%p133 bra 	$L__BB1_97;
	mov.f64 	%fd1126, 0d3FF0000000000000;
	sub.f64 	%fd1127, %fd1126, %fd85;
	mul.f64 	%fd1128, %fd1127, %fd92;
	sqrt.rn.f64 	%fd105, %fd1128;
	mov.b32 	%r1281, 1127219200;
	mov.b32 	%r1282, -2147483648;
	mov.b64 	%fd106, {%r1282, %r1281};
	mov.u32 	%r3159, %r3173;
$L__BB1_79:
	setp.eq.s32 	%p134, %r3211, 1;
	mov.b32 	%r3211, 0;
	mov.u32 	%r3173, %r3159;
	mov.f64 	%fd3615, %fd3626;
	@%p134 bra 	$L__BB1_96;
	shr.u32 	%r1285, %r3216, 2;
	xor.b32  	%r1286, %r1285, %r3216;
	shl.b32 	%r1287, %r3159, 4;
	shl.b32 	%r1288, %r1286, 1;
	xor.b32  	%r1289, %r1287, %r1288;
	xor.b32  	%r1290, %r1289, %r3159;
	xor.b32  	%r86, %r1290, %r1286;
	add.s32 	%r1291, %r3217, %r86;
	add.s32 	%r1292, %r1291, 362437;
	shr.u32 	%r1293, %r3215, 2;
	xor.b32  	%r1294, %r1293, %r3215;
	shl.b32 	%r1295, %r86, 4;
	shl.b32 	%r1296, %r1294, 1;
	xor.b32  	%r1297, %r1296, %r1295;
	xor.b32  	%r1298, %r1297, %r1294;
	xor.b32  	%r87, %r1298, %r86;
	add.s32 	%r1299, %r3217, %r87;
	add.s32 	%r1300, %r1299, 724874;
	shr.u32 	%r1301, %r3214, 2;
	xor.b32  	%r1302, %r1301, %r3214;
	shl.b32 	%r1303, %r87, 4;
	shl.b32 	%r1304, %r1302, 1;
	xor.b32  	%r1305, %r1304, %r1303;
	xor.b32  	%r1306, %r1305, %r1302;
	xor.b32  	%r88, %r1306, %r87;
	add.s32 	%r1307, %r3217, %r88;
	add.s32 	%r1308, %r1307, 1087311;
	shr.u32 	%r1309, %r3213, 2;
	xor.b32  	%r1310, %r1309, %r3213;
	shl.b32 	%r1311, %r88, 4;
	shl.b32 	%r1312, %r1310, 1;
	xor.b32  	%r1313, %r1312, %r1311;
	xor.b32  	%r1314, %r1313, %r1310;
	xor.b32  	%r3173, %r1314, %r88;
	add.s32 	%r3217, %r3217, 1449748;
	add.s32 	%r1315, %r3173, %r3217;
	cvt.u64.u32 	%rd32, %r1292;
	mul.wide.u32 	%rd33, %r1300, 2097152;
	xor.b64  	%rd34, %rd33, %rd32;
	cvt.rn.f64.u64 	%fd1129, %rd34;
	fma.rn.f64 	%fd3609, %fd1129, 0d3CA0000000000000, 0d3C90000000000000;
	cvt.u64.u32 	%rd35, %r1308;
	mul.wide.u32 	%rd36, %r1315, 2097152;
	xor.b64  	%rd37, %rd36, %rd35;
	cvt.rn.f64.u64 	%fd1130, %rd37;
	fma.rn.f64 	%fd112, %fd1130, 0d3CB0000000000000, 0d3CA0000000000000;
	{
	.reg .b32 %temp; 
	mov.b64 	{%temp, %r3161}, %fd3609;
	}
	{
	.reg .b32 %temp; 
	mov.b64 	{%r3162, %temp}, %fd3609;
	}
	setp.gt.s32 	%p135, %r3161, 1048575;
	mov.b32 	%r3163, -1023;
	@%p135 bra 	$L__BB1_82;
	mul.f64 	%fd3609, %fd3609, 0d4350000000000000;
	{
	.reg .b32 %temp; 
	mov.b64 	{%temp, %r3161}, %fd3609;
	}
	{
	.reg .b32 %temp; 
	mov.b64 	{%r3162, %temp}, %fd3609;
	}
	mov.b32 	%r3163, -1077;
$L__BB1_82:
	add.s32 	%r1317, %r3161, -1;
	setp.gt.u32 	%p136, %r1317, 2146435070;
	@%p136 bra 	$L__BB1_92;
	shr.u32 	%r1320, %r3161, 20;
	add.s32 	%r3164, %r3163, %r1320;
	and.b32  	%r1321, %r3161, 1048575;
	or.b32  	%r1322, %r1321, 1072693248;
	mov.b64 	%fd3610, {%r3162, %r1322};
	setp.lt.u32 	%p138, %r1322, 1073127583;
	@%p138 bra 	$L__BB1_85;
	{
	.reg .b32 %temp; 
	mov.b64 	{%r1323, %temp}, %fd3610;
	}
	{
	.reg .b32 %temp; 
	mov.b64 	{%temp, %r1324}, %fd3610;
	}
	add.s32 	%r1325, %r1324, -1048576;
	mov.b64 	%fd3610, {%r1323, %r1325};
	add.s32 	%r3164, %r3164, 1;
$L__BB1_85:
	add.f64 	%fd1132, %fd3610, 0dBFF0000000000000;
	add.f64 	%fd1133, %fd3610, 0d3FF0000000000000;
	rcp.approx.ftz.f64 	%fd1134, %fd1133;
	neg.f64 	%fd1135, %fd1133;
	fma.rn.f64 	%fd1136, %fd1135, %fd1134, 0d3FF0000000000000;
	fma.rn.f64 	%fd1137, %fd1136, %fd1136, %fd1136;
	fma.rn.f64 	%fd1138, %fd1137, %fd1134, %fd1134;
	mul.f64 	%fd1139, %fd1132, %fd1138;
	fma.rn.f64 	%fd1140, %fd1132, %fd1138, %fd1139;
	mul.f64 	%fd1141, %fd1140, %fd1140;
	fma.rn.f64 	%fd1142, %fd1141, 0d3EB1380B3AE80F1E, 0d3ED0EE258B7A8B04;
	fma.rn.f64 	%fd1143, %fd1142, %fd1141, 0d3EF3B2669F02676F;
	fma.rn.f64 	%fd1144, %fd1143, %fd1141, 0d3F1745CBA9AB0956;
	fma.rn.f64 	%fd1145, %fd1144, %fd1141, 0d3F3C71C72D1B5154;
	fma.rn.f64 	%fd1146, %fd1145, %fd1141, 0d3F624924923BE72D;
	fma.rn.f64 	%fd1147, %fd1146, %fd1141, 0d3F8999999999A3C4;
	fma.rn.f64 	%fd1148, %fd1147, %fd1141, 0d3FB5555555555554;
	sub.f64 	%fd1149, %fd1132, %fd1140;
	add.f64 	%fd1150, %fd1149, %fd1149;
	neg.f64 	%fd1151, %fd1140;
	fma.rn.f64 	%fd1152, %fd1151, %fd1132, %fd1150;
	mul.f64 	%fd1153, %fd1138, %fd1152;
	mul.f64 	%fd1154, %fd1141, %fd1148;
	fma.rn.f64 	%fd1155, %fd1154, %fd1140, %fd1153;
	xor.b32  	%r1326, %r3164, -2147483648;
	mov.b32 	%r1327, 1127219200;
	mov.b64 	%fd1156, {%r1326, %r1327};
	sub.f64 	%fd1157, %fd1156, %fd106;
	fma.rn.f64 	%fd1158, %fd1157, 0d3FE62E42FEFA39EF, %fd1140;
	fma.rn.f64 	%fd1159, %fd1157, 0dBFE62E42FEFA39EF, %fd1158;
	sub.f64 	%fd1160, %fd1159, %fd1140;
	sub.f64 	%fd1161, %fd1155, %fd1160;
	fma.rn.f64 	%fd1162, %fd1157, 0d3C7ABC9E3B39803F, %fd1161;
	add.f64 	%fd3611, %fd1158, %fd1162;
	bra.uni 	$L__BB1_93;
$L__BB1_86:
	setp.gt.s32 	%p146, %r54, 1000;
	mov.b32 	%r3179, 1001;
	@%p146 bra 	$L__BB1_97;
	neg.f64 	%fd1193, %fd92;
	fma.rn.f64 	%fd1194, %fd92, 0dBFF71547652B82FE, 0d4338000000000000;
	{
	.reg .b32 %temp; 
	mov.b64 	{%r1346, %temp}, %fd1194;
	}
	mov.f64 	%fd1195, 0dC338000000000000;
	add.rn.f64 	%fd1196, %fd1194, %fd1195;
	fma.rn.f64 	%fd1197, %fd1196, 0dBFE62E42FEFA39EF, %fd1193;
	fma.rn.f64 	%fd1198, %fd1196, 0dBC7ABC9E3B39803F, %fd1197;
	fma.rn.f64 	%fd1199, %fd1198, 0d3E5ADE1569CE2BDF, 0d3E928AF3FCA213EA;
	fma.rn.f64 	%fd1200, %fd1199, %fd1198, 0d3EC71DEE62401315;
	fma.rn.f64 	%fd1201, %fd1200, %fd1198, 0d3EFA01997C89EB71;
	fma.rn.f64 	%fd1202, %fd1201, %fd1198, 0d3F2A01A014761F65;
	fma.rn.f64 	%fd1203, %fd1202, %fd1198, 0d3F56C16C1852B7AF;
	fma.rn.f64 	%fd1204, %fd1203, %fd1198, 0d3F81111111122322;
	fma.rn.f64 	%fd1205, %fd1204, %fd1198, 0d3FA55555555502A1;
	fma.rn.f64 	%fd1206, %fd1205, %fd1198, 0d3FC5555555555511;
	fma.rn.f64 	%fd1207, %fd1206, %fd1198, 0d3FE000000000000B;
	fma.rn.f64 	%fd1208, %fd1207, %fd1198, 0d3FF0000000000000;
	fma.rn.f64 	%fd1209, %fd1208, %fd1198, 0d3FF0000000000000;
	{
	.reg .b32 %temp; 
	mov.b64 	{%r1347, %temp}, %fd1209;
	}
	{
	.reg .b32 %temp; 
	mov.b64 	{%temp, %r1348}, %fd1209;
	}
	shl.b32 	%r1349, %r1346, 20;
	add.s32 	%r1350, %r1349, %r1348;
	mov.b64 	%fd1210, {%r1347, %r1350};
	{
	.reg .b32 %temp; 
	mov.b64 	{%temp, %r1351}, %fd1193;
	}
	mov.b32 	%f37, %r1351;
	abs.f32 	%f38, %f37;
	setp.lt.f32 	%p147, %f38, 0f4086232B;
	setp.gt.f64 	%p148, %fd92, 0d0000000000000000;
	mov.f64 	%fd1211, 0d7FF0000000000000;
	sub.f64 	%fd1212, %fd1211, %fd92;
	selp.f64 	%fd1213, 0d0000000000000000, %fd1212, %p148;
	setp.geu.f32 	%p149, %f38, 0f40874800;
	shr.u32 	%r1352, %r1346, 31;
	add.s32 	%r1353, %r1346, %r1352;
	shr.s32 	%r1354, %r1353, 1;
	shl.b32 	%r1355, %r1354, 20;
	add.s32 	%r1356, %r1348, %r1355;
	mov.b64 	%fd1214, {%r1347, %r1356};
	sub.s32 	%r1357, %r1346, %r1354;
	shl.b32 	%r1358, %r1357, 20;
	add.s32 	%r1359, %r1358, 1072693248;
	mov.b32 	%r1360, 0;
	mov.b64 	%fd1215, {%r1360, %r1359};
	mul.f64 	%fd1216, %fd1215, %fd1214;
	selp.f64 	%fd1217, %fd1213, %fd1216, %p149;
	selp.f64 	%fd107, %fd1210, %fd1217, %p147;
	mov.u32 	%r3148, %r3213;
	mov.u32 	%r3147, %r3173;
$L__BB1_88:
	mov.f64 	%fd3607, 0d3FF0000000000000;
	mov.b32 	%r3153, 0;
$L__BB1_89:
	mov.u32 	%r3213, %r3148;
	mov.u32 	%r3173, %r3147;
	setp.ltu.f64 	%p150, %fd3607, %fd107;
	@%p150 bra 	$L__BB1_91;
	add.s32 	%r3153, %r3153, 1;
	shr.u32 	%r1362, %r3216, 2;
	xor.b32  	%r1363, %r1362, %r3216;
	shl.b32 	%r1364, %r3173, 4;
	shl.b32 	%r1365, %r1363, 1;
	xor.b32  	%r1366, %r1364, %r1365;
	xor.b32  	%r1367, %r1366, %r3173;
	xor.b32  	%r3148, %r1367, %r1363;
	add.s32 	%r1368, %r3217, %r3148;
	add.s32 	%r1369, %r1368, 362437;
	shr.u32 	%r1370, %r3215, 2;
	xor.b32  	%r1371, %r1370, %r3215;
	shl.b32 	%r1372, %r3148, 4;
	shl.b32 	%r1373, %r1371, 1;
	xor.b32  	%r1374, %r1373, %r1372;
	xor.b32  	%r1375, %r1374, %r1371;
	xor.b32  	%r3147, %r1375, %r3148;
	add.s32 	%r3217, %r3217, 724874;
	add.s32 	%r1376, %r3147, %r3217;
	cvt.u64.u32 	%rd42, %r1369;
	mul.wide.u32 	%rd43, %r1376, 2097152;
	xor.b64  	%rd44, %rd43, %rd42;
	cvt.rn.f64.u64 	%fd1219, %rd44;
	fma.rn.f64 	%fd1220, %fd1219, 0d3CA0000000000000, 0d3C90000000000000;
	mul.f64 	%fd3607, %fd3607, %fd1220;
	mov.u32 	%r3215, %r3213;
	mov.u32 	%r3216, %r3214;
	mov.u32 	%r3214, %r3173;
	bra.uni 	$L__BB1_89;
$L__BB1_91:
	add.s32 	%r3179, %r3153, -1;
	setp.gt.s32 	%p151, %r3179, %r54;
	mov.u32 	%r3148, %r3213;
	mov.u32 	%r3147, %r3173;
	@%p151 bra 	$L__BB1_88;
	bra.uni 	$L__BB1_97;
$L__BB1_92:
	fma.rn.f64 	%fd1131, %fd3609, 0d7FF0000000000000, 0d7FF0000000000000;
	{
	.reg .b32 %temp; 
	mov.b64 	{%temp, %r1318}, %fd3609;
	}
	and.b32  	%r1319, %r1318, 2147483647;
	setp.eq.s32 	%p137, %r1319, 0;
	selp.f64 	%fd3611, 0dFFF0000000000000, %fd1131, %p137;
$L__BB1_93:
	mul.f64 	%fd121, %fd3611, 0dC000000000000000;
	{
	.reg .b32 %temp; 
	mov.b64 	{%temp, %r1328}, %fd112;
	}
	shl.b32 	%r1329, %r1328, 1;
	setp.gt.u32 	%p139, %r1329, -2038431744;
	mov.f64 	%fd1163, 0d0000000000000000;
	mul.rn.f64 	%fd1164, %fd112, %fd1163;
	selp.f64 	%fd122, %fd1164, %fd112, %p139;
	{
	.reg .b32 %temp; 
	mov.b64 	{%r1330, %temp}, %fd122;
	}
	{
	.reg .b32 %temp; 
	mov.b64 	{%temp, %r1331}, %fd122;
	}
	add.s32 	%r1332, %r1331, 1048576;
	mov.b64 	%fd1165, {%r1330, %r1332};
	cvt.rni.f64.f64 	%fd1166, %fd1165;
	cvt.rzi.s64.f64 	%rd38, %fd1166;
	cvt.u32.u64 	%r1333, %rd38;
	fma.rn.f64 	%fd1167, %fd1166, 0dBFE0000000000000, %fd122;
	mul.f64 	%fd1168, %fd1167, 0d3CA1A62633145C07;
	fma.rn.f64 	%fd1169, %fd1167, 0d400921FB54442D18, %fd1168;
	mul.rn.f64 	%fd1170, %fd1169, %fd1169;
	fma.rn.f64 	%fd1171, %fd1170, 0dBDA8FF8320FD8164, 0d3E21EEA7C1EF8528;
	fma.rn.f64 	%fd1172, %fd1171, %fd1170, 0dBE927E4F8E06E6D9;
	fma.rn.f64 	%fd1173, %fd1172, %fd1170, 0d3EFA01A019DDBCE9;
	fma.rn.f64 	%fd1174, %fd1173, %fd1170, 0dBF56C16C16C15D47;
	fma.rn.f64 	%fd1175, %fd1174, %fd1170, 0d3FA5555555555551;
	fma.rn.f64 	%fd1176, %fd1175, %fd1170, 0dBFE0000000000000;
	fma.rn.f64 	%fd1177, %fd1176, %fd1170, 0d3FF0000000000000;
	fma.rn.f64 	%fd1178, %fd1170, 0d3DE5DB65F9785EBA, 0dBE5AE5F12CB0D246;
	fma.rn.f64 	%fd1179, %fd1178, %fd1170, 0d3EC71DE369ACE392;
	fma.rn.f64 	%fd1180, %fd1179, %fd1170, 0dBF2A01A019DB62A1;
	fma.rn.f64 	%fd1181, %fd1180, %fd1170, 0d3F81111111110818;
	fma.rn.f64 	%fd1182, %fd1181, %fd1170, 0dBFC5555555555554;
	fma.rn.f64 	%fd1183, %fd1182, %fd1170, 0d0000000000000000;
	fma.rn.f64 	%fd1184, %fd1183, %fd1169, %fd1169;
	and.b64  	%rd39, %rd38, 1;
	setp.eq.b64 	%p140, %rd39, 1;
	{
	.reg .b32 %temp; 
	mov.b64 	{%temp, %r1334}, %fd1184;
	}
	{
	.reg .b32 %temp; 
	mov.b64 	{%r1335, %temp}, %fd1184;
	}
	xor.b32  	%r1336, %r1334, -2147483648;
	mov.b64 	%fd1185, {%r1335, %r1336};
	selp.f64 	%fd3612, %fd1177, %fd1184, %p140;
	selp.f64 	%fd3613, %fd1185, %fd1177, %p140;
	and.b32  	%r1337, %r1333, 2;
	setp.eq.s32 	%p141, %r1337, 0;
	@%p141 bra 	$L__BB1_95;
	{
	.reg .b32 %temp; 
	mov.b64 	{%temp, %r1338}, %fd3612;
	}
	{
	.reg .b32 %temp; 
	mov.b64 	{%r1339, %temp}, %fd3612;
	}
	xor.b32  	%r1340, %r1338, -2147483648;
	mov.b64 	%fd3612, {%r1339, %r1340};
	{
	.reg .b32 %temp; 
	mov.b64 	{%temp, %r1341}, %fd3613;
	}
	{
	.reg .b32 %temp; 
	mov.b64 	{%r1342, %temp}, %fd3613;
	}
	xor.b32  	%r1343, %r1341, -2147483648;
	mov.b64 	%fd3613, {%r1342, %r1343};
$L__BB1_95:
	sqrt.rn.f64 	%fd1186, %fd121;
	mov.f64 	%fd1187, 0d0000000000000000;
	add.rn.f64 	%fd1188, %fd3613, %fd1187;
	cvt.rzi.f64.f64 	%fd1189, %fd122;
	setp.eq.f64 	%p142, %fd122, %fd1189;
	mul.rn.f64 	%fd1190, %fd122, %fd1187;
	selp.f64 	%fd1191, %fd1190, %fd3612, %p142;
	mul.f64 	%fd3615, %fd1186, %fd1191;
	mul.f64 	%fd3626, %fd1186, %fd1188;
	mov.b32 	%r3211, 1;
	mov.u32 	%r3213, %r88;
	mov.u32 	%r3214, %r87;
	mov.u32 	%r3215, %r86;
	mov.u32 	%r3216, %r3159;
	mov.u32 	%r3159, %r3173;
$L__BB1_96:
	fma.rn.f64 	%fd1192, %fd105, %fd3615, %fd92;
	cvt.rn.f32.f64 	%f36, %fd1192;
	cvt.rni.s64.f32 	%rd40, %f36;
	cvt.u32.u64 	%r3179, %rd40;
	setp.lt.s32 	%p143, %r3179, 0;
	setp.lt.s32 	%p144, %r54, %r3179;
	or.pred  	%p145, %p143, %p144;
	@%p145 bra 	$L__BB1_79;
$L__BB1_97:
	sub.s32 	%r117, %r54, %r3179;
	mul.f64 	%fd134, %fd87, %fd91;
	setp.lt.f64 	%p152, %fd87, %fd104;
	@%p152 bra 	$L__BB1_107;
	setp.gt.s32 	%p153, %r117, 1000;
	mov.b32 	%r3218, 1001;
	@%p153 bra 	$L__BB1_118;
	mov.f64 	%fd1221, 0d3FF0000000000000;
	sub.f64 	%fd1222, %fd1221, %fd87;
	mul.f64 	%fd1223, %fd1222, %fd134;
	sqrt.rn.f64 	%fd135, %fd1223;
	mov.b32 	%r1378, 1127219200;
	mov.b32 	%r1379, -2147483648;
	mov.b64 	%fd136, {%r1379, %r1378};
	mov.u32 	%r3198, %r3173;
$L__BB1_100:
	setp.eq.s32 	%p154, %r3211, 1;
	mov.b32 	%r3211, 0;
	mov.u32 	%r3173, %r3198;
	mov.f64 	%fd3625, %fd3626;
	@%p154 bra 	$L__BB1_117;
	shr.u32 	%r1382, %r3216, 2;
	xor.b32  	%r1383, %r1382, %r3216;
	shl.b32 	%r1384, %r3198, 4;
	shl.b32 	%r1385, %r1383, 1;
	xor.b32  	%r1386, %r1384, %r1385;
	xor.b32  	%r1387, %r1386, %r3198;
	xor.b32  	%r143, %r1387, %r1383;
	add.s32 	%r1388, %r3217, %r143;
	add.s32 	%r1389, %r1388, 362437;
	shr.u32 	%r1390, %r3215, 2;
	xor.b32  	%r1391, %r1390, %r3215;
	shl.b32 	%r1392, %r143, 4;
	shl.b32 	%r1393, %r1391, 1;
	xor.b32  	%r1394, %r1393, %r1392;
	xor.b32  	%r1395, %r1394, %r1391;
	xor.b32  	%r144, %r1395, %r143;
	add.s32 	%r1396, %r3217, %r144;
	add.s32 	%r1397, %r1396, 724874;
	shr.u32 	%r1398, %r3214, 2;
	xor.b32  	%r1399, %r1398, %r3214;
	shl.b32 	%r1400, %r144, 4;
	shl.b32 	%r1401, %r1399, 1;
	xor.b32  	%r1402, %r1401, %r1400;
	xor.b32  	%r1403, %r1402, %r1399;
	xor.b32  	%r145, %r1403, %r144;
	add.s32 	%r1404, %r3217, %r145;
	add.s32 	%r1405, %r1404, 1087311;
	shr.u32 	%r1406, %r3213, 2;
	xor.b32  	%r1407, %r1406, %r3213;
	shl.b32 	%r1408, %r145, 4;
	shl.b32 	%r1409, %r1407, 1;
	xor.b32  	%r1410, %r1409, %r1408;
	xor.b32  	%r1411, %r1410, %r1407;
	xor.b32  	%r3173, %r1411, %r145;
	add.s32 	%r3217, %r3217, 1449748;
	add.s32 	%r1412, %r3173, %r3217;
	cvt.u64.u32 	%rd45, %r1389;
	mul.wide.u32 	%rd46, %r1397, 2097152;
	xor.b64  	%rd47, %rd46, %rd45;
	cvt.rn.f64.u64 	%fd1224, %rd47;
	fma.rn.f64 	%fd3619, %fd1224, 0d3CA0000000000000, 0d3C90000000000000;
	cvt.u64.u32 	%rd48, %r1405;
	mul.wide.u32 	%rd49, %r1412, 2097152;
	xor.b64  	%rd50, %rd49, %rd48;
	cvt.rn.f64.u64 	%fd1225, %rd50;
	fma.rn.f64 	%fd142, %fd1225, 0d3CB0000000000000, 0d3CA0000000000000;
	{
	.reg .b32 %temp; 
	mov.b64 	{%temp, %r3200}, %fd3619;
	}
	{
	.reg .b32 %temp; 
	mov.b64 	{%r3201, %temp}, %fd3619;
	}
	setp.gt.s32 	%p155, %r3200, 1048575;
	mov.b32 	%r3202, -1023;
	@%p155 bra 	$L__BB1_103;
	mul.f64 	%fd3619, %fd3619, 0d4350000000000000;
	{
	.reg .b32 %temp; 
	mov.b64 	{%temp, %r3200}, %fd3619;
	}
	{
	.reg .b32 %temp; 
	mov.b64 	{%r3201, %temp}, %fd3619;
	}
	mov.b32 	%r3202, -1077;
$L__BB1_103:
	add.s32 	%r1414, %r3200, -1;
	setp.gt.u32 	%p156, %r1414, 2146435070;
	@%p156 bra 	$L__BB1_113;
	shr.u32 	%r1417, %r3200, 20;
	add.s32 	%r3203, %r3202, %r1417;
	and.b32  	%r1418, %r3200, 1048575;
	or.b32  	%r1419, %r1418, 1072693248;
	mov.b64 	%fd3620, {%r3201, %r1419};
	setp.lt.u32 	%p158, %r1419, 1073127583;
	@%p158 bra 	$L__BB1_106;
	{
	.reg .b32 %temp; 
	mov.b64 	{%r1420, %temp}, %fd3620;
	}
	{
	.reg .b32 %temp; 
	mov.b64 	{%temp, %r1421}, %fd3620;
	}
	add.s32 	%r1422, %r1421, -1048576;
	mov.b64 	%fd3620, {%r1420, %r1422};
	add.s32 	%r3203, %r3203, 1;
$L__BB1_106:
	add.f64 	%fd1227, %fd3620, 0dBFF0000000000000;
	add.f64 	%fd1228, %fd3620, 0d3FF0000000000000;
	rcp.approx.ftz.f64 	%fd1229, %fd1228;
	neg.f64 	%fd1230, %fd1228;
	fma.rn.f64 	%fd1231, %fd1230, %fd1229, 0d3FF0000000000000;
	fma.rn.f64 	%fd1232, %fd1231, %fd1231, %fd1231;
	fma.rn.f64 	%fd1233, %fd1232, %fd1229, %fd1229;
	mul.f64 	%fd1234, %fd1227, %fd1233;
	fma.rn.f64 	%fd1235, %fd1227, %fd1233, %fd1234;
	mul.f64 	%fd1236, %fd1235, %fd1235;
	fma.rn.f64 	%fd1237, %fd1236, 0d3EB1380B3AE80F1E, 0d3ED0EE258B7A8B04;
	fma.rn.f64 	%fd1238, %fd1237, %fd1236, 0d3EF3B2669F02676F;
	fma.rn.f64 	%fd1239, %fd1238, %fd1236, 0d3F1745CBA9AB0956;
	fma.rn.f64 	%fd1240, %fd1239, %fd1236, 0d3F3C71C72D1B5154;
	fma.rn.f64 	%fd1241, %fd1240, %fd1236, 0d3F624924923BE72D;
	fma.rn.f64 	%fd1242, %fd1241, %fd1236, 0d3F8999999999A3C4;
	fma.rn.f64 	%fd1243, %fd1242, %fd1236, 0d3FB5555555555554;
	sub.f64 	%fd1244, %fd1227, %fd1235;
	add.f64 	%fd1245, %fd1244, %fd1244;
	neg.f64 	%fd1246, %fd1235;
	fma.rn.f64 	%fd1247, %fd1246, %fd1227, %fd1245;
	mul.f64 	%fd1248, %fd1233, %fd1247;
	mul.f64 	%fd1249, %fd1236, %fd1243;
	fma.rn.f64 	%fd1250, %fd1249, %fd1235, %fd1248;
	xor.b32  	%r1423, %r3203, -2147483648;
	mov.b32 	%r1424, 1127219200;
	mov.b64 	%fd1251, {%r1423, %r1424};
	sub.f64 	%fd1252, %fd1251, %fd136;
	fma.rn.f64 	%fd1253, %fd1252, 0d3FE62E42FEFA39EF, %fd1235;
	fma.rn.f64 	%fd1254, %fd1252, 0dBFE62E42FEFA39EF, %fd1253;
	sub.f64 	%fd1255, %fd1254, %fd1235;
	sub.f64 	%fd1256, %fd1250, %fd1255;
	fma.rn.f64 	%fd1257, %fd1252, 0d3C7ABC9E3B39803F, %fd1256;
	add.f64 	%fd3621, %fd1253, %fd1257;
	bra.uni 	$L__BB1_114;
$L__BB1_107:
	setp.gt.s32 	%p166, %r117, 1000;
	mov.b32 	%r3218, 1001;
	@%p166 bra 	$L__BB1_118;
	neg.f64 	%fd1288, %fd134;
	fma.rn.f64 	%fd1289, %fd134, 0dBFF71547652B82FE, 0d4338000000000000;
	{
	.reg .b32 %temp; 
	mov.b64 	{%r1443, %temp}, %fd1289;
	}
	mov.f64 	%fd1290, 0dC338000000000000;
	add.rn.f64 	%fd1291, %fd1289, %fd1290;
	fma.rn.f64 	%fd1292, %fd1291, 0dBFE62E42FEFA39EF, %fd1288;
	fma.rn.f64 	%fd1293, %fd1291, 0dBC7ABC9E3B39803F, %fd1292;
	fma.rn.f64 	%fd1294, %fd1293, 0d3E5ADE1569CE2BDF, 0d3E928AF3FCA213EA;
	fma.rn.f64 	%fd1295, %fd1294, %fd1293, 0d3EC71DEE62401315;
	fma.rn.f64 	%fd1296, %fd1295, %fd1293, 0d3EFA01997C89EB71;
	fma.rn.f64 	%fd1297, %fd1296, %fd1293, 0d3F2A01A014761F65;
	fma.rn.f64 	%fd1298, %fd1297, %fd1293, 0d3F56C16C1852B7AF;
	fma.rn.f64 	%fd1299, %fd1298, %fd1293, 0d3F81111111122322;
	fma.rn.f64 	%fd1300, %fd1299, %fd1293, 0d3FA55555555502A1;
	fma.rn.f64 	%fd1301, %fd1300, %fd1293, 0d3FC5555555555511;
	fma.rn.f64 	%fd1302, %fd1301, %fd1293, 0d3FE000000000000B;
	fma.rn.f64 	%fd1303, %fd1302, %fd1293, 0d3FF0000000000000;
	fma.rn.f64 	%fd1304, %fd1303, %fd1293, 0d3FF0000000000000;
	{
	.reg .b32 %temp; 
	mov.b64 	{%r1444, %temp}, %fd1304;
	}
	{
	.reg .b32 %temp; 
	mov.b64 	{%temp, %r1445}, %fd1304;
	}
	shl.b32 	%r1446, %r1443, 20;
	add.s32 	%r1447, %r1446, %r1445;
	mov.b64 	%fd1305, {%r1444, %r1447};
	{
	.reg .b32 %temp; 
	mov.b64 	{%temp, %r1448}, %fd1288;
	}
	mov.b32 	%f40, %r1448;
	abs.f32 	%f41, %f40;
	setp.lt.f32 	%p167, %f41, 0f4086232B;
	setp.gt.f64 	%p168, %fd134, 0d0000000000000000;
	mov.f64 	%fd1306, 0d7FF0000000000000;
	sub.f64 	%fd1307, %fd1306, %fd134;
	selp.f64 	%fd1308, 0d0000000000000000, %fd1307, %p168;
	setp.geu.f32 	%p169, %f41, 0f40874800;
	shr.u32 	%r1449, %r1443, 31;
	add.s32 	%r1450, %r1443, %r1449;
	shr.s32 	%r1451, %r1450, 1;
	shl.b32 	%r1452, %r1451, 20;
	add.s32 	%r1453, %r1445, %r1452;
	mov.b64 	%fd1309, {%r1444, %r1453};
	sub.s32 	%r1454, %r1443, %r1451;
	shl.b32 	%r1455, %r1454, 20;
	add.s32 	%r1456, %r1455, 1072693248;
	mov.b32 	%r1457, 0;
	mov.b64 	%fd1310, {%r1457, %r1456};
	mul.f64 	%fd1311, %fd1310, %fd1309;
	selp.f64 	%fd1312, %fd1308, %fd1311, %p169;
	selp.f64 	%fd137, %fd1305, %fd1312, %p167;
	mov.u32 	%r3187, %r3213;
	mov.u32 	%r3186, %r3173;
$L__BB1_109:
	mov.f64 	%fd3617, 0d3FF0000000000000;
	mov.b32 	%r3192, 0;
$L__BB1_110:
	mov.u32 	%r3213, %r3187;
	mov.u32 	%r3173, %r3186;
	setp.ltu.f64 	%p170, %fd3617, %fd137;
	@%p170 bra 	$L__BB1_112;
	add.s32 	%r3192, %r3192, 1;
	shr.u32 	%r1459, %r3216, 2;
	xor.b32  	%r1460, %r1459, %r3216;
	shl.b32 	%r1461, %r3173, 4;
	shl.b32 	%r1462, %r1460, 1;
	xor.b32  	%r1463, %r1461, %r1462;
	xor.b32  	%r1464, %r1463, %r3173;
	xor.b32  	%r3187, %r1464, %r1460;
	add.s32 	%r1465, %r3217, %r3187;
	add.s32 	%r1466, %r1465, 362437;
	shr.u32 	%r1467, %r3215, 2;
	xor.b32  	%r1468, %r1467, %r3215;
	shl.b32 	%r1469, %r3187, 4;
	shl.b32 	%r1470, %r1468, 1;
	xor.b32  	%r1471, %r1470, %r1469;
	xor.b32  	%r1472, %r1471, %r1468;
	xor.b32  	%r3186, %r1472, %r3187;
	add.s32 	%r3217, %r3217, 724874;
	add.s32 	%r1473, %r3186, %r3217;
	cvt.u64.u32 	%rd55, %r1466;
	mul.wide.u32 	%rd56, %r1473, 2097152;
	xor.b64  	%rd57, %rd56, %rd55;
	cvt.rn.f64.u64 	%fd1314, %rd57;
	fma.rn.f64 	%fd1315, %fd1314, 0d3CA0000000000000, 0d3C90000000000000;
	mul.f64 	%fd3617, %fd3617, %fd1315;
	mov.u32 	%r3215, %r3213;
	mov.u32 	%r3216, %r3214;
	mov.u32 	%r3214, %r3173;
	bra.uni 	$L__BB1_110;
$L__BB1_112:
	add.s32 	%r3218, %r3192, -1;
	setp.gt.s32 	%p171, %r3218, %r117;
	mov.u32 	%r3187, %r3213;
	mov.u32 	%r3186, %r3173;
	@%p171 bra 	$L__BB1_109;
	bra.uni 	$L__BB1_118;
$L__BB1_113:
	fma.rn.f64 	%fd1226, %fd3619, 0d7FF0000000000000, 0d7FF0000000000000;
	{
	.reg .b32 %temp; 
	mov.b64 	{%temp, %r1415}, %fd3619;
	}
	and.b32  	%r1416, %r1415, 2147483647;
	setp.eq.s32 	%p157, %r1416, 0;
	selp.f64 	%fd3621, 0dFFF0000000000000, %fd1226, %p157;
$L__BB1_114:
	mul.f64 	%fd151, %fd3621, 0dC000000000000000;
	{
	.reg .b32 %temp; 
	mov.b64 	{%temp, %r1425}, %fd142;
	}
	shl.b32 	%r1426, %r1425, 1;
	setp.gt.u32 	%p159, %r1426, -2038431744;
	mov.f64 	%fd1258, 0d0000000000000000;
	mul.rn.f64 	%fd1259, %fd142, %fd1258;
	selp.f64 	%fd152, %fd1259, %fd142, %p159;
	{
	.reg .b32 %temp; 
	mov.b64 	{%r1427, %temp}, %fd152;
	}
	{
	.reg .b32 %temp; 
	mov.b64 	{%temp, %r1428}, %fd152;
	}
	add.s32 	%r1429, %r1428, 1048576;
	mov.b64 	%fd1260, {%r1427, %r1429};
	cvt.rni.f64.f64 	%fd1261, %fd1260;
	cvt.rzi.s64.f64 	%rd51, %fd1261;
	cvt.u32.u64 	%r1430, %rd51;
	fma.rn.f64 	%fd1262, %fd1261, 0dBFE0000000000000, %fd152;
	mul.f64 	%fd1263, %fd1262, 0d3CA1A62633145C07;
	fma.rn.f64 	%fd1264, %fd1262, 0d400921FB54442D18, %fd1263;
	mul.rn.f64 	%fd1265, %fd1264, %fd1264;
	fma.rn.f64 	%fd1266, %fd1265, 0dBDA8FF8320FD8164, 0d3E21EEA7C1EF8528;
	fma.rn.f64 	%fd1267, %fd1266, %fd1265, 0dBE927E4F8E06E6D9;
	fma.rn.f64 	%fd1268, %fd1267, %fd1265, 0d3EFA01A019DDBCE9;
	fma.rn.f64 	%fd1269, %fd1268, %fd1265, 0dBF56C16C16C15D47;
	fma.rn.f64 	%fd1270, %fd1269, %fd1265, 0d3FA5555555555551;
	fma.rn.f64 	%fd1271, %fd1270, %fd1265, 0dBFE0000000000000;
	fma.rn.f64 	%fd1272, %fd1271, %fd1265, 0d3FF0000000000000;
	fma.rn.f64 	%fd1273, %fd1265, 0d3DE5DB65F9785EBA, 0dBE5AE5F12CB0D246;
	fma.rn.f64 	%fd1274, %fd1273, %fd1265, 0d3EC71DE369ACE392;
	fma.rn.f64 	%fd1275, %fd1274, %fd1265, 0dBF2A01A019DB62A1;
	fma.rn.f64 	%fd1276, %fd1275, %fd1265, 0d3F81111111110818;
	fma.rn.f64 	%fd1277, %fd1276, %fd1265, 0dBFC5555555555554;
	fma.rn.f64 	%fd1278, %fd1277, %fd1265, 0d0000000000000000;
	fma.rn.f64 	%fd1279, %fd1278, %fd1264, %fd1264;
	and.b64  	%rd52, %rd51, 1;
	setp.eq.b64 	%p160, %rd52, 1;
	{
	.reg .b32 %temp; 
	mov.b64 	{%temp, %r1431}, %fd1279;
	}
	{
	.reg .b32 %temp; 
	mov.b64 	{%r1432, %temp}, %fd1279;
	}
	xor.b32  	%r1433, %r1431, -2147483648;
	mov.b64 	%fd1280, {%r1432, %r1433};
	selp.f64 	%fd3622, %fd1272, %fd1279, %p160;
	selp.f64 	%fd3623, %fd1280, %fd1272, %p160;
	and.b32  	%r1434, %r1430, 2;
	setp.eq.s32 	%p161, %r1434, 0;
	@%p161 bra 	$L__BB1_116;
	{
	.reg .b32 %temp; 
	mov.b64 	{%temp, %r1435}, %fd3622;
	}
	{
	.reg .b32 %temp; 
	mov.b64 	{%r1436, %temp}, %fd3622;
	}
	xor.b32  	%r1437, %r1435, -2147483648;
	mov.b64 	%fd3622, {%r1436, %r1437};
	{
	.reg .b32 %temp; 
	mov.b64 	{%temp, %r1438}, %fd3623;
	}
	{
	.reg .b32 %temp; 
	mov.b64 	{%r1439, %temp}, %fd3623;
	}
	xor.b32  	%r1440, %r1438, -2147483648;
	mov.b64 	%fd3623, {%r1439, %r1440};
$L__BB1_116:
	sqrt.rn.f64 	%fd1281, %fd151;
	mov.f64 	%fd1282, 0d0000000000000000;
	add.rn.f64 	%fd1283, %fd3623, %fd1282;
	cvt.rzi.f64.f64 	%fd1284, %fd152;
	setp.eq.f64 	%p162, %fd152, %fd1284;
	mul.rn.f64 	%fd1285, %fd152, %fd1282;
	selp.f64 	%fd1286, %fd1285, %fd3622, %p162;
	mul.f64 	%fd3625, %fd1281, %fd1286;
	mul.f64 	%fd3626, %fd1281, %fd1283;
	mov.b32 	%r3211, 1;
	mov.u32 	%r3213, %r145;
	mov.u32 	%r3214, %r144;
	mov.u32 	%r3215, %r143;
	mov.u32 	%r3216, %r3198;
	mov.u32 	%r3198, %r3173;
$L__BB1_117:
	fma.rn.f64 	%fd1287, %fd135, %fd3625, %fd134;
	cvt.rn.f32.f64 	%f39, %fd1287;
	cvt.rni.s64.f32 	%rd53, %f39;
	cvt.u32.u64 	%r3218, %rd53;
	setp.lt.s32 	%p163, %r3218, 0;
	setp.lt.s32 	%p164, %r117, %r3218;
	or.pred  	%p165, %p163, %p164;
	@%p165 bra 	$L__BB1_100;
$L__BB1_118:
	ld.global.u32 	%r174, [%rd6+-80];
	cvt.rn.f64.s32 	%fd164, %r174;
	mul.f64 	%fd165, %fd164, 0d3F80624DD2F1A9FC;
	neg.s32 	%r1474, %r174;
	cvt.rn.f64.s32 	%fd166, %r1474;
	div.rn.f64 	%fd167, %fd166, 0d4001F5C28F5C28F6;
	fma.rn.f64 	%fd1316, %fd167, 0d3FF71547652B82FE, 0d4338000000000000;
	{
	.reg .b32 %temp; 
	mov.b64 	{%r175, %temp}, %fd1316;
	}
	mov.f64 	%fd1317, 0dC338000000000000;
	add.rn.f64 	%fd1318, %fd1316, %fd1317;
	fma.rn.f64 	%fd1319, %fd1318, 0dBFE62E42FEFA39EF, %fd167;
	fma.rn.f64 	%fd1320, %fd1318, 0dBC7ABC9E3B39803F, %fd1319;
	fma.rn.f64 	%fd1321, %fd1320, 0d3E5ADE1569CE2BDF, 0d3E928AF3FCA213EA;
	fma.rn.f64 	%fd1322, %fd1321, %fd1320, 0d3EC71DEE62401315;
	fma.rn.f64 	%fd1323, %fd1322, %fd1320, 0d3EFA01997C89EB71;
	fma.rn.f64 	%fd1324, %fd1323, %fd1320, 0d3F2A01A014761F65;
	fma.rn.f64 	%fd1325, %fd1324, %fd1320, 0d3F56C16C1852B7AF;
	fma.rn.f64 	%fd1326, %fd1325, %fd1320, 0d3F81111111122322;
	fma.rn.f64 	%fd1327, %fd1326, %fd1320, 0d3FA55555555502A1;
	fma.rn.f64 	%fd1328, %fd1327, %fd1320, 0d3FC5555555555511;
	fma.rn.f64 	%fd1329, %fd1328, %fd1320, 0d3FE000000000000B;
	fma.rn.f64 	%fd1330, %fd1329, %fd1320, 0d3FF0000000000000;
	fma.rn.f64 	%fd1331, %fd1330, %fd1320, 0d3FF0000000000000;
	{
	.reg .b32 %temp; 
	mov.b64 	{%r176, %temp}, %fd1331;
	}
	{
	.reg .b32 %temp; 
	mov.b64 	{%temp, %r177}, %fd1331;
	}
	shl.b32 	%r1475, %r175, 20;
	add.s32 	%r1476, %r1475, %r177;
	mov.b64 	%fd3627, {%r176, %r1476};
	{
	.reg .b32 %temp; 
	mov.b64 	{%temp, %r1477}, %fd167;
	}
	mov.b32 	%f42, %r1477;
	abs.f32 	%f8, %f42;
	setp.lt.f32 	%p172, %f8, 0f4086232B;
	@%p172 bra 	$L__BB1_121;
	setp.lt.f64 	%p173, %fd167, 0d0000000000000000;
	add.f64 	%fd1332, %fd167, 0d7FF0000000000000;
	selp.f64 	%fd3627, 0d0000000000000000, %fd1332, %p173;
	setp.geu.f32 	%p174, %f8, 0f40874800;
	@%p174 bra 	$L__BB1_121;
	shr.u32 	%r1478, %r175, 31;
	add.s32 	%r1479, %r175, %r1478;
	shr.s32 	%r1480, %r1479, 1;
	shl.b32 	%r1481, %r1480, 20;
	add.s32 	%r1482, %r177, %r1481;
	mov.b64 	%fd1333, {%r176, %r1482};
	sub.s32 	%r1483, %r175, %r1480;
	shl.b32 	%r1484, %r1483, 20;
	add.s32 	%r1485, %r1484, 1072693248;
	mov.b32 	%r1486, 0;
	mov.b64 	%fd1334, {%r1486, %r1485};
	mul.f64 	%fd3627, %fd1334, %fd1333;
$L__BB1_121:
	div.rn.f64 	%fd172, %fd166, 0d404195C28F5C28F6;
	fma.rn.f64 	%fd1335, %fd172, 0d3FF71547652B82FE, 0d4338000000000000;
	{
	.reg .b32 %temp; 
	mov.b64 	{%r178, %temp}, %fd1335;
	}
	mov.f64 	%fd1336, 0dC338000000000000;
	add.rn.f64 	%fd1337, %fd1335, %fd1336;
	fma.rn.f64 	%fd1338, %fd1337, 0dBFE62E42FEFA39EF, %fd172;
	fma.rn.f64 	%fd1339, %fd1337, 0dBC7ABC9E3B39803F, %fd1338;
	fma.rn.f64 	%fd1340, %fd1339, 0d3E5ADE1569CE2BDF, 0d3E928AF3FCA213EA;
	fma.rn.f64 	%fd1341, %fd1340, %fd1339, 0d3EC71DEE62401315;
	fma.rn.f64 	%fd1342, %fd1341, %fd1339, 0d3EFA01997C89EB71;
	fma.rn.f64 	%fd1343, %fd1342, %fd1339, 0d3F2A01A014761F65;
	fma.rn.f64 	%fd1344, %fd1343, %fd1339, 0d3F56C16C1852B7AF;
	fma.rn.f64 	%fd1345, %fd1344, %fd1339, 0d3F81111111122322;
	fma.rn.f64 	%fd1346, %fd1345, %fd1339, 0d3FA55555555502A1;
	fma.rn.f64 	%fd1347, %fd1346, %fd1339, 0d3FC5555555555511;
	fma.rn.f64 	%fd1348, %fd1347, %fd1339, 0d3FE000000000000B;
	fma.rn.f64 	%fd1349, %fd1348, %fd1339, 0d3FF0000000000000;
	fma.rn.f64 	%fd1350, %fd1349, %fd1339, 0d3FF0000000000000;
	{
	.reg .b32 %temp; 
	mov.b64 	{%r179, %temp}, %fd1350;
	}
	{
	.reg .b32 %temp; 
	mov.b64 	{%temp, %r180}, %fd1350;
	}
	shl.b32 	%r1487, %r178, 20;
	add.s32 	%r1488, %r1487, %r180;
	mov.b64 	%fd3628, {%r179, %r1488};
	{
	.reg .b32 %temp; 
	mov.b64 	{%temp, %r1489}, %fd172;
	}
	mov.b32 	%f43, %r1489;
	abs.f32 	%f9, %f43;
	setp.lt.f32 	%p175, %f9, 0f4086232B;
	@%p175 bra 	$L__BB1_124;
	setp.lt.f64 	%p176, %fd172, 0d0000000000000000;
	add.f64 	%fd1351, %fd172, 0d7FF0000000000000;
	selp.f64 	%fd3628, 0d0000000000000000, %fd1351, %p176;
	setp.geu.f32 	%p177, %f9, 0f40874800;
	@%p177 bra 	$L__BB1_124;
	shr.u32 	%r1490, %r178, 31;
	add.s32 	%r1491, %r178, %r1490;
	shr.s32 	%r1492, %r1491, 1;
	shl.b32 	%r1493, %r1492, 20;
	add.s32 	%r1494, %r180, %r1493;
	mov.b64 	%fd1352, {%r179, %r1494};
	sub.s32 	%r1495, %r178, %r1492;
	shl.b32 	%r1496, %r1495, 20;
	add.s32 	%r1497, %r1496, 1072693248;
	mov.b32 	%r1498, 0;
	mov.b64 	%fd1353, {%r1498, %r1497};
	mul.f64 	%fd3628, %fd1353, %fd1352;
$L__BB1_124:
	mul.f64 	%fd1354, %fd3628, 0d3FBEB851EB851EB8;
	fma.rn.f64 	%fd1355, %fd3627, 0d3FD0A3D70A3D70A4, %fd1354;
	add.f64 	%fd177, %fd1355, 0d3FBC28F5C28F5C29;
	setp.gt.f64 	%p178, %fd177, 0d3F80624DD2F1A9FC;
	@%p178 bra 	$L__BB1_134;
	setp.gt.s32 	%p179, %r174, 1000;
	mov.b32 	%r3257, 1001;
	@%p179 bra 	$L__BB1_145;
	mul.f64 	%fd1356, %fd165, 0d3FEFBE76C8B43958;
	sqrt.rn.f64 	%fd178, %fd1356;
	mov.b32 	%r1500, 1127219200;
	mov.b32 	%r1501, -2147483648;
	mov.b64 	%fd179, {%r1501, %r1500};
	mov.u32 	%r3237, %r3173;
$L__BB1_127:
	setp.eq.s32 	%p180, %r3211, 1;
	mov.b32 	%r3211, 0;
	mov.u32 	%r3173, %r3237;
	mov.f64 	%fd3637, %fd3626;
	@%p180 bra 	$L__BB1_144;
	shr.u32 	%r1504, %r3216, 2;
	xor.b32  	%r1505, %r1504, %r3216;
	shl.b32 	%r1506, %r3237, 4;
	shl.b32 	%r1507, %r1505, 1;
	xor.b32  	%r1508, %r1506, %r1507;
	xor.b32  	%r1509, %r1508, %r3237;
	xor.b32  	%r206, %r1509, %r1505;
	add.s32 	%r1510, %r3217, %r206;
	add.s32 	%r1511, %r1510, 362437;
	shr.u32 	%r1512, %r3215, 2;
	xor.b32  	%r1513, %r1512, %r3215;
	shl.b32 	%r1514, %r206, 4;
	shl.b32 	%r1515, %r1513, 1;
	xor.b32  	%r1516, %r1515, %r1514;
	xor.b32  	%r1517, %r1516, %r1513;
	xor.b32  	%r207, %r1517, %r206;
	add.s32 	%r1518, %r3217, %r207;
	add.s32 	%r1519, %r1518, 724874;
	shr.u32 	%r1520, %r3214, 2;
	xor.b32  	%r1521, %r1520, %r3214;
	shl.b32 	%r1522, %r207, 4;
	shl.b32 	%r1523, %r1521, 1;
	xor.b32  	%r1524, %r1523, %r1522;
	xor.b32  	%r1525, %r1524, %r1521;
	xor.b32  	%r208, %r1525, %r207;
	add.s32 	%r1526, %r3217, %r208;
	add.s32 	%r1527, %r1526, 1087311;
	shr.u32 	%r1528, %r3213, 2;
	xor.b32  	%r1529, %r1528, %r3213;
	shl.b32 	%r1530, %r208, 4;
	shl.b32 	%r1531, %r1529, 1;
	xor.b32  	%r1532, %r1531, %r1530;
	xor.b32  	%r1533, %r1532, %r1529;
	xor.b32  	%r3173, %r1533, %r208;
	add.s32 	%r3217, %r3217, 1449748;
	add.s32 	%r1534, %r3173, %r3217;
	cvt.u64.u32 	%rd58, %r1511;
	mul.wide.u32 	%rd59, %r1519, 2097152;
	xor.b64  	%rd60, %rd59, %rd58;
	cvt.rn.f64.u64 	%fd1357, %rd60;
	fma.rn.f64 	%fd3631, %fd1357, 0d3CA0000000000000, 0d3C90000000000000;
	cvt.u64.u32 	%rd61, %r1527;
	mul.wide.u32 	%rd62, %r1534, 2097152;
	xor.b64  	%rd63, %rd62, %rd61;
	cvt.rn.f64.u64 	%fd1358, %rd63;
	fma.rn.f64 	%fd185, %fd1358, 0d3CB0000000000000, 0d3CA0000000000000;
	{
	.reg .b32 %temp; 
	mov.b64 	{%temp, %r3239}, %fd3631;
	}
	{
	.reg .b32 %temp; 
	mov.b64 	{%r3240, %temp}, %fd3631;
	}
	setp.gt.s32 	%p181, %r3239, 1048575;
	mov.b32 	%r3241, -1023;
	@%p181 bra 	$L__BB1_130;
	mul.f64 	%fd3631, %fd3631, 0d4350000000000000;
	{
	.reg .b32 %temp; 
	mov.b64 	{%temp, %r3239}, %fd3631;
	}
	{
	.reg .b32 %temp; 
	mov.b64 	{%r3240, %temp}, %fd3631;
	}
	mov.b32 	%r3241, -1077;
$L__BB1_130:
	add.s32 	%r1536, %r3239, -1;
	setp.gt.u32 	%p182, %r1536, 2146435070;
	@%p182 bra 	$L__BB1_140;
	shr.u32 	%r1539, %r3239, 20;
	add.s32 	%r3242, %r3241, %r1539;
	and.b32  	%r1540, %r3239, 1048575;
	or.b32  	%r1541, %r1540, 1072693248;
	mov.b64 	%fd3632, {%r3240, %r1541};
	setp.lt.u32 	%p184, %r1541, 1073127583;
	@%p184 bra 	$L__BB1_133;
	{
	.reg .b32 %temp; 
	mov.b64 	{%r1542, %temp}, %fd3632;
	}
	{
	.reg .b32 %temp; 
	mov.b64 	{%temp, %r1543}, %fd3632;
	}
	add.s32 	%r1544, %r1543, -1048576;
	mov.b64 	%fd3632, {%r1542, %r1544};
	add.s32 	%r3242, %r3242, 1;
$L__BB1_133:
	add.f64 	%fd1360, %fd3632, 0dBFF0000000000000;
	add.f64 	%fd1361, %fd3632, 0d3FF0000000000000;
	rcp.approx.ftz.f64 	%fd1362, %fd1361;
	neg.f64 	%fd1363, %fd1361;
	fma.rn.f64 	%fd1364, %fd1363, %fd1362, 0d3FF0000000000000;
	fma.rn.f64 	%fd1365, %fd1364, %fd1364, %fd1364;
	fma.rn.f64 	%fd1366, %fd1365, %fd1362, %fd1362;
	mul.f64 	%fd1367, %fd1360, %fd1366;
	fma.rn.f64 	%fd1368, %fd1360, %fd1366, %fd1367;
	mul.f64 	%fd1369, %fd1368, %fd1368;
	fma.rn.f64 	%fd1370, %fd1369, 0d3EB1380B3AE80F1E, 0d3ED0EE258B7A8B04;
	fma.rn.f64 	%fd1371, %fd1370, %fd1369, 0d3EF3B2669F02676F;
	fma.rn.f64 	%fd1372, %fd1371, %fd1369, 0d3F1745CBA9AB0956;
	fma.rn.f64 	%fd1373, %fd1372, %fd1369, 0d3F3C71C72D1B5154;
	fma.rn.f64 	%fd1374, %fd1373, %fd1369, 0d3F624924923BE72D;
	fma.rn.f64 	%fd1375, %fd1374, %fd1369, 0d3F8999999999A3C4;
	fma.rn.f64 	%fd1376, %fd1375, %fd1369, 0d3FB5555555555554;
	sub.f64 	%fd1377, %fd1360, %fd1368;
	add.f64 	%fd1378, %fd1377, %fd1377;
	neg.f64 	%fd1379, %fd1368;
	fma.rn.f64 	%fd1380, %fd1379, %fd1360, %fd1378;
	mul.f64 	%fd1381, %fd1366, %fd1380;
	mul.f64 	%fd1382, %fd1369, %fd1376;
	fma.rn.f64 	%fd1383, %fd1382, %fd1368, %fd1381;
	xor.b32  	%r1545, %r3242, -2147483648;
	mov.b32 	%r1546, 1127219200;
	mov.b64 	%fd1384, {%r1545, %r1546};
	sub.f64 	%fd1385, %fd1384, %fd179;
	fma.rn.f64 	%fd1386, %fd1385, 0d3FE62E42FEFA39EF, %fd1368;
	fma.rn.f64 	%fd1387, %fd1385, 0dBFE62E42FEFA39EF, %fd1386;
	sub.f64 	%fd1388, %fd1387, %fd1368;
	sub.f64 	%fd1389, %fd1383, %fd1388;
	fma.rn.f64 	%fd1390, %fd1385, 0d3C7ABC9E3B39803F, %fd1389;
	add.f64 	%fd3633, %fd1386, %fd1390;
	bra.uni 	$L__BB1_141;
$L__BB1_134:
	setp.gt.s32 	%p192, %r174, 1000;
	mov.b32 	%r3257, 1001;
	@%p192 bra 	$L__BB1_145;
	neg.f64 	%fd1421, %fd165;
	fma.rn.f64 	%fd1422, %fd165, 0dBFF71547652B82FE, 0d4338000000000000;
	{
	.reg .b32 %temp; 
	mov.b64 	{%r1565, %temp}, %fd1422;
	}
	mov.f64 	%fd1423, 0dC338000000000000;
	add.rn.f64 	%fd1424, %fd1422, %fd1423;
	fma.rn.f64 	%fd1425, %fd1424, 0dBFE62E42FEFA39EF, %fd1421;
	fma.rn.f64 	%fd1426, %fd1424, 0dBC7ABC9E3B39803F, %fd1425;
	fma.rn.f64 	%fd1427, %fd1426, 0d3E5ADE1569CE2BDF, 0d3E928AF3FCA213EA;
	fma.rn.f64 	%fd1428, %fd1427, %fd1426, 0d3EC71DEE62401315;
	fma.rn.f64 	%fd1429, %fd1428, %fd1426, 0d3EFA01997C89EB71;
	fma.rn.f64 	%fd1430, %fd1429, %fd1426, 0d3F2A01A014761F65;
	fma.rn.f64 	%fd1431, %fd1430, %fd1426, 0d3F56C16C1852B7AF;
	fma.rn.f64 	%fd1432, %fd1431, %fd1426, 0d3F81111111122322;
	fma.rn.f64 	%fd1433, %fd1432, %fd1426, 0d3FA55555555502A1;
	fma.rn.f64 	%fd1434, %fd1433, %fd1426, 0d3FC5555555555511;
	fma.rn.f64 	%fd1435, %fd1434, %fd1426, 0d3FE000000000000B;
	fma.rn.f64 	%fd1436, %fd1435, %fd1426, 0d3FF0000000000000;
	fma.rn.f64 	%fd1437, %fd1436, %fd1426, 0d3FF0000000000000;
	{
	.reg .b32 %temp; 
	mov.b64 	{%r1566, %temp}, %fd1437;
	}
	{
	.reg .b32 %temp; 
	mov.b64 	{%temp, %r1567}, %fd1437;
	}
	shl.b32 	%r1568, %r1565, 20;
	add.s32 	%r1569, %r1568, %r1567;
	mov.b64 	%fd1438, {%r1566, %r1569};
	{
	.reg .b32 %temp; 
	mov.b64 	{%temp, %r1570}, %fd1421;
	}
	mov.b32 	%f45, %r1570;
	abs.f32 	%f46, %f45;
	setp.lt.f32 	%p193, %f46, 0f4086232B;
	setp.gt.f64 	%p194, %fd165, 0d0000000000000000;
	mov.f64 	%fd1439, 0d7FF0000000000000;
	sub.f64 	%fd1440, %fd1439, %fd165;
	selp.f64 	%fd1441, 0d0000000000000000, %fd1440, %p194;
	setp.geu.f32 	%p195, %f46, 0f40874800;
	shr.u32 	%r1571, %r1565, 31;
	add.s32 	%r1572, %r1565, %r1571;
	shr.s32 	%r1573, %r1572, 1;
	shl.b32 	%r1574, %r1573, 20;
	add.s32 	%r1575, %r1567, %r1574;
	mov.b64 	%fd1442, {%r1566, %r1575};
	sub.s32 	%r1576, %r1565, %r1573;
	shl.b32 	%r1577, %r1576, 20;
	add.s32 	%r1578, %r1577, 1072693248;
	mov.b32 	%r1579, 0;
	mov.b64 	%fd1443, {%r1579, %r1578};
	mul.f64 	%fd1444, %fd1443, %fd1442;
	selp.f64 	%fd1445, %fd1441, %fd1444, %p195;
	selp.f64 	%fd180, %fd1438, %fd1445, %p193;
	mov.u32 	%r3226, %r3213;
	mov.u32 	%r3225, %r3173;
$L__BB1_136:
	mov.f64 	%fd3629, 0d3FF0000000000000;
	mov.b32 	%r3231, 0;
$L__BB1_137:
	mov.u32 	%r3213, %r3226;
	mov.u32 	%r3173, %r3225;
	setp.ltu.f64 	%p196, %fd3629, %fd180;
	@%p196 bra 	$L__BB1_139;
	add.s32 	%r3231, %r3231, 1;
	shr.u32 	%r1581, %r3216, 2;
	xor.b32  	%r1582, %r1581, %r3216;
	shl.b32 	%r1583, %r3173, 4;
	shl.b32 	%r1584, %r1582, 1;
	xor.b32  	%r1585, %r1583, %r1584;
	xor.b32  	%r1586, %r1585, %r3173;
	xor.b32  	%r3226, %r1586, %r1582;
	add.s32 	%r1587, %r3217, %r3226;
	add.s32 	%r1588, %r1587, 362437;
	shr.u32 	%r1589, %r3215, 2;
	xor.b32  	%r1590, %r1589, %r3215;
	shl.b32 	%r1591, %r3226, 4;
	shl.b32 	%r1592, %r1590, 1;
	xor.b32  	%r1593, %r1592, %r1591;
	xor.b32  	%r1594, %r1593, %r1590;
	xor.b32  	%r3225, %r1594, %r3226;
	add.s32 	%r3217, %r3217, 724874;
	add.s32 	%r1595, %r3225, %r3217;
	cvt.u64.u32 	%rd68, %r1588;
	mul.wide.u32 	%rd69, %r1595, 2097152;
	xor.b64  	%rd70, %rd69, %rd68;
	cvt.rn.f64.u64 	%fd1447, %rd70;
	fma.rn.f64 	%fd1448, %fd1447, 0d3CA0000000000000, 0d3C90000000000000;
	mul.f64 	%fd3629, %fd3629, %fd1448;
	mov.u32 	%r3215, %r3213;
	mov.u32 	%r3216, %r3214;
	mov.u32 	%r3214, %r3173;
	bra.uni 	$L__BB1_137;
$L__BB1_139:
	add.s32 	%r3257, %r3231, -1;
	setp.gt.s32 	%p197, %r3257, %r174;
	mov.u32 	%r3226, %r3213;
	mov.u32 	%r3225, %r3173;
	@%p197 bra 	$L__BB1_136;
	bra.uni 	$L__BB1_145;
$L__BB1_140:
	fma.rn.f64 	%fd1359, %fd3631, 0d7FF0000000000000, 0d7FF0000000000000;
	{
	.reg .b32 %temp; 
	mov.b64 	{%temp, %r1537}, %fd3631;
	}
	and.b32  	%r1538, %r1537, 2147483647;
	setp.eq.s32 	%p183, %r1538, 0;
	selp.f64 	%fd3633, 0dFFF0000000000000, %fd1359, %p183;
$L__BB1_141:
	mul.f64 	%fd194, %fd3633, 0dC000000000000000;
	{
	.reg .b32 %temp; 
	mov.b64 	{%temp, %r1547}, %fd185;
	}
	shl.b32 	%r1548, %r1547, 1;
	setp.gt.u32 	%p185, %r1548, -2038431744;
	mov.f64 	%fd1391, 0d0000000000000000;
	mul.rn.f64 	%fd1392, %fd185, %fd1391;
	selp.f64 	%fd195, %fd1392, %fd185, %p185;
	{
	.reg .b32 %temp; 
	mov.b64 	{%r1549, %temp}, %fd195;
	}
	{
	.reg .b32 %temp; 
	mov.b64 	{%temp, %r1550}, %fd195;
	}
	add.s32 	%r1551, %r1550, 1048576;
	mov.b64 	%fd1393, {%r1549, %r1551};
	cvt.rni.f64.f64 	%fd1394, %fd1393;
	cvt.rzi.s64.f64 	%rd64, %fd1394;
	cvt.u32.u64 	%r1552, %rd64;
	fma.rn.f64 	%fd1395, %fd1394, 0dBFE0000000000000, %fd195;
	mul.f64 	%fd1396, %fd1395, 0d3CA1A62633145C07;
	fma.rn.f64 	%fd1397, %fd1395, 0d400921FB54442D18, %fd1396;
	mul.rn.f64 	%fd1398, %fd1397, %fd1397;
	fma.rn.f64 	%fd1399, %fd1398, 0dBDA8FF8320FD8164, 0d3E21EEA7C1EF8528;
	fma.rn.f64 	%fd1400, %fd1399, %fd1398, 0dBE927E4F8E06E6D9;
	fma.rn.f64 	%fd1401, %fd1400, %fd1398, 0d3EFA01A019DDBCE9;
	fma.rn.f64 	%fd1402, %fd1401, %fd1398, 0dBF56C16C16C15D47;
	fma.rn.f64 	%fd1403, %fd1402, %fd1398, 0d3FA5555555555551;
	fma.rn.f64 	%fd1404, %fd1403, %fd1398, 0dBFE0000000000000;
	fma.rn.f64 	%fd1405, %fd1404, %fd1398, 0d3FF0000000000000;
	fma.rn.f64 	%fd1406, %fd1398, 0d3DE5DB65F9785EBA, 0dBE5AE5F12CB0D246;
	fma.rn.f64 	%fd1407, %fd1406, %fd1398, 0d3EC71DE369ACE392;
	fma.rn.f64 	%fd1408, %fd1407, %fd1398, 0dBF2A01A019DB62A1;
	fma.rn.f64 	%fd1409, %fd1408, %fd1398, 0d3F81111111110818;
	fma.rn.f64 	%fd1410, %fd1409, %fd1398, 0dBFC5555555555554;
	fma.rn.f64 	%fd1411, %fd1410, %fd1398, 0d0000000000000000;
	fma.rn.f64 	%fd1412, %fd1411, %fd1397, %fd1397;
	and.b64  	%rd65, %rd64, 1;
	setp.eq.b64 	%p186, %rd65, 1;
	{
	.reg .b32 %temp; 
	mov.b64 	{%temp, %r1553}, %fd1412;
	}
	{
	.reg .b32 %temp; 
	mov.b64 	{%r1554, %temp}, %fd1412;
	}
	xor.b32  	%r1555, %r1553, -2147483648;
	mov.b64 	%fd1413, {%r1554, %r1555};
	selp.f64 	%fd3634, %fd1405, %fd1412, %p186;
	selp.f64 	%fd3635, %fd1413, %fd1405, %p186;
	and.b32  	%r1556, %r1552, 2;
	setp.eq.s32 	%p187, %r1556, 0;
	@%p187 bra 	$L__BB1_143;
	{
	.reg .b32 %temp; 
	mov.b64 	{%temp, %r1557}, %fd3634;
	}
	{
	.reg .b32 %temp; 
	mov.b64 	{%r1558, %temp}, %fd3634;
	}
	xor.b32  	%r1559, %r1557, -2147483648;
	mov.b64 	%fd3634, {%r1558, %r1559};
	{
	.reg .b32 %temp; 
	mov.b64 	{%temp, %r1560}, %fd3635;
	}
	{
	.reg .b32 %temp; 
	mov.b64 	{%r1561, %temp}, %fd3635;
	}
	xor.b32  	%r1562, %r1560, -2147483648;
	mov.b64 	%fd3635, {%r1561, %r1562};
$L__BB1_143:
	sqrt.rn.f64 	%fd1414, %fd194;
	mov.f64 	%fd1415, 0d0000000000000000;
	add.rn.f64 	%fd1416, %fd3635, %fd1415;
	cvt.rzi.f64.f64 	%fd1417, %fd195;
	setp.eq.f64 	%p188, %fd195, %fd1417;
	mul.rn.f64 	%fd1418, %fd195, %fd1415;
	selp.f64 	%fd1419, %fd1418, %fd3634, %p188;
	mul.f64 	%fd3637, %fd1414, %fd1419;
	mul.f64 	%fd3626, %fd1414, %fd1416;
	mov.b32 	%r3211, 1;
	mov.u32 	%r3213, %r208;
	mov.u32 	%r3214, %r207;
	mov.u32 	%r3215, %r206;
	mov.u32 	%r3216, %r3237;
	mov.u32 	%r3237, %r3173;
$L__BB1_144:
	fma.rn.f64 	%fd1420, %fd178, %fd3637, %fd165;
	cvt.rn.f32.f64 	%f44, %fd1420;
	cvt.rni.s64.f32 	%rd66, %f44;
	cvt.u32.u64 	%r3257, %rd66;
	setp.lt.s32 	%p189, %r3257, 0;
	setp.lt.s32 	%p190, %r174, %r3257;
	or.pred  	%p191, %p189, %p190;
	@%p191 bra 	$L__BB1_127;
$L__BB1_145:
	sub.s32 	%r237, %r174, %r3257;
	mul.f64 	%fd207, %fd89, %fd164;
	setp.lt.f64 	%p198, %fd89, %fd177;
	@%p198 bra 	$L__BB1_155;
	setp.gt.s32 	%p199, %r237, 1000;
	mov.b32 	%r3296, 1001;
	@%p199 bra 	$L__BB1_166;
	mov.f64 	%fd1449, 0d3FF0000000000000;
	sub.f64 	%fd1450, %fd1449, %fd89;
	mul.f64 	%fd1451, %fd1450, %fd207;
	sqrt.rn.f64 	%fd208, %fd1451;
	mov.b32 	%r1597, 1127219200;
	mov.b32 	%r1598, -2147483648;
	mov.b64 	%fd209, {%r1598, %r1597};
	mov.u32 	%r3276, %r3173;
$L__BB1_148:
	setp.eq.s32 	%p200, %r3211, 1;
	mov.b32 	%r3211, 0;
	mov.u32 	%r3173, %r3276;
	mov.f64 	%fd3647, %fd3626;
	@%p200 bra 	$L__BB1_165;
	shr.u32 	%r1601, %r3216, 2;
	xor.b32  	%r1602, %r1601, %r3216;
	shl.b32 	%r1603, %r3276, 4;
	shl.b32 	%r1604, %r1602, 1;
	xor.b32  	%r1605, %r1603, %r1604;
	xor.b32  	%r1606, %r1605, %r3276;
	xor.b32  	%r263, %r1606, %r1602;
	add.s32 	%r1607, %r3217, %r263;
	add.s32 	%r1608, %r1607, 362437;
	shr.u32 	%r1609, %r3215, 2;
	xor.b32  	%r1610, %r1609, %r3215;
	shl.b32 	%r1611, %r263, 4;
	shl.b32 	%r1612, %r1610, 1;
	xor.b32  	%r1613, %r1612, %r1611;
	xor.b32  	%r1614, %r1613, %r1610;
	xor.b32  	%r264, %r1614, %r263;
	add.s32 	%r1615, %r3217, %r264;
	add.s32 	%r1616, %r1615, 724874;
	shr.u32 	%r1617, %r3214, 2;
	xor.b32  	%r1618, %r1617, %r3214;
	shl.b32 	%r1619, %r264, 4;
	shl.b32 	%r1620, %r1618, 1;
	xor.b32  	%r1621, %r1620, %r1619;
	xor.b32  	%r1622, %r1621, %r1618;
	xor.b32  	%r265, %r1622, %r264;
	add.s32 	%r1623, %r3217, %r265;
	add.s32 	%r1624, %r1623, 1087311;
	shr.u32 	%r1625, %r3213, 2;
	xor.b32  	%r1626, %r1625, %r3213;
	shl.b32 	%r1627, %r265, 4;
	shl.b32 	%r1628, %r1626, 1;
	xor.b32  	%r1629, %r1628, %r1627;
	xor.b32  	%r1630, %r1629, %r1626;
	xor.b32  	%r3173, %r1630, %r265;
	add.s32 	%r3217, %r3217, 1449748;
	add.s32 	%r1631, %r3173, %r3217;
	cvt.u64.u32 	%rd71, %r1608;
	mul.wide.u32 	%rd72, %r1616, 2097152;
	xor.b64  	%rd73, %rd72, %rd71;
	cvt.rn.f64.u64 	%fd1452, %rd73;
	fma.rn.f64 	%fd3641, %fd1452, 0d3CA0000000000000, 0d3C90000000000000;
	cvt.u64.u32 	%rd74, %r1624;
	mul.wide.u32 	%rd75, %r1631, 2097152;
	xor.b64  	%rd76, %rd75, %rd74;
	cvt.rn.f64.u64 	%fd1453, %rd76;
	fma.rn.f64 	%fd215, %fd1453, 0d3CB0000000000000, 0d3CA0000000000000;
	{
	.reg .b32 %temp; 
	mov.b64 	{%temp, %r3278}, %fd3641;
	}
	{
	.reg .b32 %temp; 
	mov.b64 	{%r3279, %temp}, %fd3641;
	}
	setp.gt.s32 	%p201, %r3278, 1048575;
	mov.b32 	%r3280, -1023;
	@%p201 bra 	$L__BB1_151;
	mul.f64 	%fd3641, %fd3641, 0d4350000000000000;
	{
	.reg .b32 %temp; 
	mov.b64 	{%temp, %r3278}, %fd3641;
	}
	{
	.reg .b32 %temp; 
	mov.b64 	{%r3279, %temp}, %fd3641;
	}
	mov.b32 	%r3280, -1077;
$L__BB1_151:
	add.s32 	%r1633, %r3278, -1;
	setp.gt.u32 	%p202, %r1633, 2146435070;
	@%p202 bra 	$L__BB1_161;
	shr.u32 	%r1636, %r3278, 20;
	add.s32 	%r3281, %r3280, %r1636;
	and.b32  	%r1637, %r3278, 1048575;
	or.b32  	%r1638, %r1637, 1072693248;
	mov.b64 	%fd3642, {%r3279, %r1638};
	setp.lt.u32 	%p204, %r1638, 1073127583;
	@%p204 bra 	$L__BB1_154;
	{
	.reg .b32 %temp; 
	mov.b64 	{%r1639, %temp}, %fd3642;
	}
	{
	.reg .b32 %temp; 
	mov.b64 	{%temp, %r1640}, %fd3642;
	}
	add.s32 	%r1641, %r1640, -1048576;
	mov.b64 	%fd3642, {%r1639, %r1641};
	add.s32 	%r3281, %r3281, 1;
$L__BB1_154:
	add.f64 	%fd1455, %fd3642, 0dBFF0000000000000;
	add.f64 	%fd1456, %fd3642, 0d3FF0000000000000;
	rcp.approx.ftz.f64 	%fd1457, %fd1456;
	neg.f64 	%fd1458, %fd1456;
	fma.rn.f64 	%fd1459, %fd1458, %fd1457, 0d3FF0000000000000;
	fma.rn.f64 	%fd1460, %fd1459, %fd1459, %fd1459;
	fma.rn.f64 	%fd1461, %fd1460, %fd1457, %fd1457;
	mul.f64 	%fd1462, %fd1455, %fd1461;
	fma.rn.f64 	%fd1463, %fd1455, %fd1461, %fd1462;
	mul.f64 	%fd1464, %fd1463, %fd1463;
	fma.rn.f64 	%fd1465, %fd1464, 0d3EB1380B3AE80F1E, 0d3ED0EE258B7A8B04;
	fma.rn.f64 	%fd1466, %fd1465, %fd1464, 0d3EF3B2669F02676F;
	fma.rn.f64 	%fd1467, %fd1466, %fd1464, 0d3F1745CBA9AB0956;
	fma.rn.f64 	%fd1468, %fd1467, %fd1464, 0d3F3C71C72D1B5154;
	fma.rn.f64 	%fd1469, %fd1468, %fd1464, 0d3F624924923BE72D;
	fma.rn.f64 	%fd1470, %fd1469, %fd1464, 0d3F8999999999A3C4;
	fma.rn.f64 	%fd1471, %fd1470, %fd1464, 0d3FB5555555555554;
	sub.f64 	%fd1472, %fd1455, %fd1463;
	add.f64 	%fd1473, %fd1472, %fd1472;
	neg.f64 	%fd1474, %fd1463;
	fma.rn.f64 	%fd1475, %fd1474, %fd1455, %fd1473;
	mul.f64 	%fd1476, %fd1461, %fd1475;
	mul.f64 	%fd1477, %fd1464, %fd1471;
	fma.rn.f64 	%fd1478, %fd1477, %fd1463, %fd1476;
	xor.b32  	%r1642, %r3281, -2147483648;
	mov.b32 	%r1643, 1127219200;
	mov.b64 	%fd1479, {%r1642, %r1643};
	sub.f64 	%fd1480, %fd1479, %fd209;
	fma.rn.f64 	%fd1481, %fd1480, 0d3FE62E42FEFA39EF, %fd1463;
	fma.rn.f64 	%fd1482, %fd1480, 0dBFE62E42FEFA39EF, %fd1481;
	sub.f64 	%fd1483, %fd1482, %fd1463;
	sub.f64 	%fd1484, %fd1478, %fd1483;
	fma.rn.f64 	%fd1485, %fd1480, 0d3C7ABC9E3B39803F, %fd1484;
	add.f64 	%fd3643, %fd1481, %fd1485;
	bra.uni 	$L__BB1_162;
$L__BB1_155:
	setp.gt.s32 	%p212, %r237, 1000;
	mov.b32 	%r3296, 1001;
	@%p212 bra 	$L__BB1_166;
	neg.f64 	%fd1516, %fd207;
	fma.rn.f64 	%fd1517, %fd207, 0dBFF71547652B82FE, 0d4338000000000000;
	{
	.reg .b32 %temp; 
	mov.b64 	{%r1662, %temp}, %fd1517;
	}
	mov.f64 	%fd1518, 0dC338000000000000;
	add.rn.f64 	%fd1519, %fd1517, %fd1518;
	fma.rn.f64 	%fd1520, %fd1519, 0dBFE62E42FEFA39EF, %fd1516;
	fma.rn.f64 	%fd1521, %fd1519, 0dBC7ABC9E3B39803F, %fd1520;
	fma.rn.f64 	%fd1522, %fd1521, 0d3E5ADE1569CE2BDF, 0d3E928AF3FCA213EA;
	fma.rn.f64 	%fd1523, %fd1522, %fd1521, 0d3EC71DEE62401315;
	fma.rn.f64 	%fd1524, %fd1523, %fd1521, 0d3EFA01997C89EB71;
	fma.rn.f64 	%fd1525, %fd1524, %fd1521, 0d3F2A01A014761F65;
	fma.rn.f64 	%fd1526, %fd1525, %fd1521, 0d3F56C16C1852B7AF;
	fma.rn.f64 	%fd1527, %fd1526, %fd1521, 0d3F81111111122322;
	fma.rn.f64 	%fd1528, %fd1527, %fd1521, 0d3FA55555555502A1;
	fma.rn.f64 	%fd1529, %fd1528, %fd1521, 0d3FC5555555555511;
	fma.rn.f64 	%fd1530, %fd1529, %fd1521, 0d3FE000000000000B;
	fma.rn.f64 	%fd1531, %fd1530, %fd1521, 0d3FF0000000000000;
	fma.rn.f64 	%fd1532, %fd1531, %fd1521, 0d3FF0000000000000;
	{
	.reg .b32 %temp; 
	mov.b64 	{%r1663, %temp}, %fd1532;
	}
	{
	.reg .b32 %temp; 
	mov.b64 	{%temp, %r1664}, %fd1532;
	}
	shl.b32 	%r1665, %r1662, 20;
	add.s32 	%r1666, %r1665, %r1664;
	mov.b64 	%fd1533, {%r1663, %r1666};
	{
	.reg .b32 %temp; 
	mov.b64 	{%temp, %r1667}, %fd1516;
	}
	mov.b32 	%f48, %r1667;
	abs.f32 	%f49, %f48;
	setp.lt.f32 	%p213, %f49, 0f4086232B;
	setp.gt.f64 	%p214, %fd207, 0d0000000000000000;
	mov.f64 	%fd1534, 0d7FF0000000000000;
	sub.f64 	%fd1535, %fd1534, %fd207;
	selp.f64 	%fd1536, 0d0000000000000000, %fd1535, %p214;
	setp.geu.f32 	%p215, %f49, 0f40874800;
	shr.u32 	%r1668, %r1662, 31;
	add.s32 	%r1669, %r1662, %r1668;
	shr.s32 	%r1670, %r1669, 1;
	shl.b32 	%r1671, %r1670, 20;
	add.s32 	%r1672, %r1664, %r1671;
	mov.b64 	%fd1537, {%r1663, %r1672};
	sub.s32 	%r1673, %r1662, %r1670;
	shl.b32 	%r1674, %r1673, 20;
	add.s32 	%r1675, %r1674, 1072693248;
	mov.b32 	%r1676, 0;
	mov.b64 	%fd1538, {%r1676, %r1675};
	mul.f64 	%fd1539, %fd1538, %fd1537;
	selp.f64 	%fd1540, %fd1536, %fd1539, %p215;
	selp.f64 	%fd210, %fd1533, %fd1540, %p213;
	mov.u32 	%r3265, %r3213;
	mov.u32 	%r3264, %r3173;
$L__BB1_157:
	mov.f64 	%fd3639, 0d3FF0000000000000;
	mov.b32 	%r3270, 0;
$L__BB1_158:
	mov.u32 	%r3213, %r3265;
	mov.u32 	%r3173, %r3264;
	setp.ltu.f64 	%p216, %fd3639, %fd210;
	@%p216 bra 	$L__BB1_160;
	add.s32 	%r3270, %r3270, 1;
	shr.u32 	%r1678, %r3216, 2;
	xor.b32  	%r1679, %r1678, %r3216;
	shl.b32 	%r1680, %r3173, 4;
	shl.b32 	%r1681, %r1679, 1;
	xor.b32  	%r1682, %r1680, %r1681;
	xor.b32  	%r1683, %r1682, %r3173;
	xor.b32  	%r3265, %r1683, %r1679;
	add.s32 	%r1684, %r3217, %r3265;
	add.s32 	%r1685, %r1684, 362437;
	shr.u32 	%r1686, %r3215, 2;
	xor.b32  	%r1687, %r1686, %r3215;
	shl.b32 	%r1688, %r3265, 4;
	shl.b32 	%r1689, %r1687, 1;
	xor.b32  	%r1690, %r1689, %r1688;
	xor.b32  	%r1691, %r1690, %r1687;
	xor.b32  	%r3264, %r1691, %r3265;
	add.s32 	%r3217, %r3217, 724874;
	add.s32 	%r1692, %r3264, %r3217;
	cvt.u64.u32 	%rd81, %r1685;
	mul.wide.u32 	%rd82, %r1692, 2097152;
	xor.b64  	%rd83, %rd82, %rd81;
	cvt.rn.f64.u64 	%fd1542, %rd83;
	fma.rn.f64 	%fd1543, %fd1542, 0d3CA0000000000000, 0d3C90000000000000;
	mul.f64 	%fd3639, %fd3639, %fd1543;
	mov.u32 	%r3215, %r3213;
	mov.u32 	%r3216, %r3214;
	mov.u32 	%r3214, %r3173;
	bra.uni 	$L__BB1_158;
$L__BB1_160:
	add.s32 	%r3296, %r3270, -1;
	setp.gt.s32 	%p217, %r3296, %r237;
	mov.u32 	%r3265, %r3213;
	mov.u32 	%r3264, %r3173;
	@%p217 bra 	$L__BB1_157;
	bra.uni 	$L__BB1_166;
$L__BB1_161:
	fma.rn.f64 	%fd1454, %fd3641, 0d7FF0000000000000, 0d7FF0000000000000;
	{
	.reg .b32 %temp; 
	mov.b64 	{%temp, %r1634}, %fd3641;
	}
	and.b32  	%r1635, %r1634, 2147483647;
	setp.eq.s32 	%p203, %r1635, 0;
	selp.f64 	%fd3643, 0dFFF0000000000000, %fd1454, %p203;
$L__BB1_162:
	mul.f64 	%fd224, %fd3643, 0dC000000000000000;
	{
	.reg .b32 %temp; 
	mov.b64 	{%temp, %r1644}, %fd215;
	}
	shl.b32 	%r1645, %r1644, 1;
	setp.gt.u32 	%p205, %r1645, -2038431744;
	mov.f64 	%fd1486, 0d0000000000000000;
	mul.rn.f64 	%fd1487, %fd215, %fd1486;
	selp.f64 	%fd225, %fd1487, %fd215, %p205;
	{
	.reg .b32 %temp; 
	mov.b64 	{%r1646, %temp}, %fd225;
	}
	{
	.reg .b32 %temp; 
	mov.b64 	{%temp, %r1647}, %fd225;
	}
	add.s32 	%r1648, %r1647, 1048576;
	mov.b64 	%fd1488, {%r1646, %r1648};
	cvt.rni.f64.f64 	%fd1489, %fd1488;
	cvt.rzi.s64.f64 	%rd77, %fd1489;
	cvt.u32.u64 	%r1649, %rd77;
	fma.rn.f64 	%fd1490, %fd1489, 0dBFE0000000000000, %fd225;
	mul.f64 	%fd1491, %fd1490, 0d3CA1A62633145C07;
	fma.rn.f64 	%fd1492, %fd1490, 0d400921FB54442D18, %fd1491;
	mul.rn.f64 	%fd1493, %fd1492, %fd1492;
	fma.rn.f64 	%fd1494, %fd1493, 0dBDA8FF8320FD8164, 0d3E21EEA7C1EF8528;
	fma.rn.f64 	%fd1495, %fd1494, %fd1493, 0dBE927E4F8E06E6D9;
	fma.rn.f64 	%fd1496, %fd1495, %fd1493, 0d3EFA01A019DDBCE9;
	fma.rn.f64 	%fd1497, %fd1496, %fd1493, 0dBF56C16C16C15D47;
	fma.rn.f64 	%fd1498, %fd1497, %fd1493, 0d3FA5555555555551;
	fma.rn.f64 	%fd1499, %fd1498, %fd1493, 0dBFE0000000000000;
	fma.rn.f64 	%fd1500, %fd1499, %fd1493, 0d3FF0000000000000;
	fma.rn.f64 	%fd1501, %fd1493, 0d3DE5DB65F9785EBA, 0dBE5AE5F12CB0D246;
	fma.rn.f64 	%fd1502, %fd1501, %fd1493, 0d3EC71DE369ACE392;
	fma.rn.f64 	%fd1503, %fd1502, %fd1493, 0dBF2A01A019DB62A1;
	fma.rn.f64 	%fd1504, %fd1503, %fd1493, 0d3F81111111110818;
	fma.rn.f64 	%fd1505, %fd1504, %fd1493, 0dBFC5555555555554;
	fma.rn.f64 	%fd1506, %fd1505, %fd1493, 0d0000000000000000;
	fma.rn.f64 	%fd1507, %fd1506, %fd1492, %fd1492;
	and.b64  	%rd78, %rd77, 1;
	setp.eq.b64 	%p206, %rd78, 1;
	{
	.reg .b32 %temp; 
	mov.b64 	{%temp, %r1650}, %fd1507;
	}
	{
	.reg .b32 %temp; 
	mov.b64 	{%r1651, %temp}, %fd1507;
	}
	xor.b32  	%r1652, %r1650, -2147483648;
	mov.b64 	%fd1508, {%r1651, %r1652};
	selp.f64 	%fd3644, %fd1500, %fd1507, %p206;
	selp.f64 	%fd3645, %fd1508, %fd1500, %p206;
	and.b32  	%r1653, %r1649, 2;
	setp.eq.s32 	%p207, %r1653, 0;
	@%p207 bra 	$L__BB1_164;
	{
	.reg .b32 %temp; 
	mov.b64 	{%temp, %r1654}, %fd3644;
	}
	{
	.reg .b32 %temp; 
	mov.b64 	{%r1655, %temp}, %fd3644;
	}
	xor.b32  	%r1656, %r1654, -2147483648;
	mov.b64 	%fd3644, {%r1655, %r1656};
	{
	.reg .b32 %temp; 
	mov.b64 	{%temp, %r1657}, %fd3645;
	}
	{
	.reg .b32 %temp; 
	mov.b64 	{%r1658, %temp}, %fd3645;
	}
	xor.b32  	%r1659, %r1657, -2147483648;
	mov.b64 	%fd3645, {%r1658, %r1659};
$L__BB1_164:
	sqrt.rn.f64 	%fd1509, %fd224;
	mov.f64 	%fd1510, 0d0000000000000000;
	add.rn.f64 	%fd1511, %fd3645, %fd1510;
	cvt.rzi.f64.f64 	%fd1512, %fd225;
	setp.eq.f64 	%p208, %fd225, %fd1512;
	mul.rn.f64 	%fd1513, %fd225, %fd1510;
	selp.f64 	%fd1514, %fd1513, %fd3644, %p208;
	mul.f64 	%fd3647, %fd1509, %fd1514;
	mul.f64 	%fd3626, %fd1509, %fd1511;
	mov.b32 	%r3211, 1;
	mov.u32 	%r3213, %r265;
	mov.u32 	%r3214, %r264;
	mov.u32 	%r3215, %r263;
	mov.u32 	%r3216, %r3276;
	mov.u32 	%r3276, %r3173;
$L__BB1_165:
	fma.rn.f64 	%fd1515, %fd208, %fd3647, %fd207;
	cvt.rn.f32.f64 	%f47, %fd1515;
	cvt.rni.s64.f32 	%rd79, %f47;
	cvt.u32.u64 	%r3296, %rd79;
	setp.lt.s32 	%p209, %r3296, 0;
	setp.lt.s32 	%p210, %r237, %r3296;
	or.pred  	%p211, %p209, %p210;
	@%p211 bra 	$L__BB1_148;
$L__BB1_166:
	ld.global.u32 	%r294, [%rd6+-68];
	cvt.rn.f64.s32 	%fd237, %r294;
	mul.f64 	%fd238, %fd88, %fd237;
	neg.s32 	%r1693, %r294;
	cvt.rn.f64.s32 	%fd239, %r1693;
	div.rn.f64 	%fd240, %fd239, 0d4001F5C28F5C28F6;
	fma.rn.f64 	%fd1544, %fd240, 0d3FF71547652B82FE, 0d4338000000000000;
	{
	.reg .b32 %temp; 
	mov.b64 	{%r295, %temp}, %fd1544;
	}
	mov.f64 	%fd1545, 0dC338000000000000;
	add.rn.f64 	%fd1546, %fd1544, %fd1545;
	fma.rn.f64 	%fd1547, %fd1546, 0dBFE62E42FEFA39EF, %fd240;
	fma.rn.f64 	%fd1548, %fd1546, 0dBC7ABC9E3B39803F, %fd1547;
	fma.rn.f64 	%fd1549, %fd1548, 0d3E5ADE1569CE2BDF, 0d3E928AF3FCA213EA;
	fma.rn.f64 	%fd1550, %fd1549, %fd1548, 0d3EC71DEE62401315;
	fma.rn.f64 	%fd1551, %fd1550, %fd1548, 0d3EFA01997C89EB71;
	fma.rn.f64 	%fd1552, %fd1551, %fd1548, 0d3F2A01A014761F65;
	fma.rn.f64 	%fd1553, %fd1552, %fd1548, 0d3F56C16C1852B7AF;
	fma.rn.f64 	%fd1554, %fd1553, %fd1548, 0d3F81111111122322;
	fma.rn.f64 	%fd1555, %fd1554, %fd1548, 0d3FA55555555502A1;
	fma.rn.f64 	%fd1556, %fd1555, %fd1548, 0d3FC5555555555511;
	fma.rn.f64 	%fd1557, %fd1556, %fd1548, 0d3FE000000000000B;
	fma.rn.f64 	%fd1558, %fd1557, %fd1548, 0d3FF0000000000000;
	fma.rn.f64 	%fd1559, %fd1558, %fd1548, 0d3FF0000000000000;
	{
	.reg .b32 %temp; 
	mov.b64 	{%r296, %temp}, %fd1559;
	}
	{
	.reg .b32 %temp; 
	mov.b64 	{%temp, %r297}, %fd1559;
	}
	shl.b32 	%r1694, %r295, 20;
	add.s32 	%r1695, %r1694, %r297;
	mov.b64 	%fd3649, {%r296, %r1695};
	{
	.reg .b32 %temp; 
	mov.b64 	{%temp, %r1696}, %fd240;
	}
	mov.b32 	%f50, %r1696;
	abs.f32 	%f10, %f50;
	setp.lt.f32 	%p218, %f10, 0f4086232B;
	@%p218 bra 	$L__BB1_169;
	setp.lt.f64 	%p219, %fd240, 0d0000000000000000;
	add.f64 	%fd1560, %fd240, 0d7FF0000000000000;
	selp.f64 	%fd3649, 0d0000000000000000, %fd1560, %p219;
	setp.geu.f32 	%p220, %f10, 0f40874800;
	@%p220 bra 	$L__BB1_169;
	shr.u32 	%r1697, %r295, 31;
	add.s32 	%r1698, %r295, %r1697;
	shr.s32 	%r1699, %r1698, 1;
	shl.b32 	%r1700, %r1699, 20;
	add.s32 	%r1701, %r297, %r1700;
	mov.b64 	%fd1561, {%r296, %r1701};
	sub.s32 	%r1702, %r295, %r1699;
	shl.b32 	%r1703, %r1702, 20;
	add.s32 	%r1704, %r1703, 1072693248;
	mov.b32 	%r1705, 0;
	mov.b64 	%fd1562, {%r1705, %r1704};
	mul.f64 	%fd3649, %fd1562, %fd1561;
$L__BB1_169:
	div.rn.f64 	%fd245, %fd239, 0d404195C28F5C28F6;
	fma.rn.f64 	%fd1563, %fd245, 0d3FF71547652B82FE, 0d4338000000000000;
	{
	.reg .b32 %temp; 
	mov.b64 	{%r298, %temp}, %fd1563;
	}
	mov.f64 	%fd1564, 0dC338000000000000;
	add.rn.f64 	%fd1565, %fd1563, %fd1564;
	fma.rn.f64 	%fd1566, %fd1565, 0dBFE62E42FEFA39EF, %fd245;
	fma.rn.f64 	%fd1567, %fd1565, 0dBC7ABC9E3B39803F, %fd1566;
	fma.rn.f64 	%fd1568, %fd1567, 0d3E5ADE1569CE2BDF, 0d3E928AF3FCA213EA;
	fma.rn.f64 	%fd1569, %fd1568, %fd1567, 0d3EC71DEE62401315;
	fma.rn.f64 	%fd1570, %fd1569, %fd1567, 0d3EFA01997C89EB71;
	fma.rn.f64 	%fd1571, %fd1570, %fd1567, 0d3F2A01A014761F65;
	fma.rn.f64 	%fd1572, %fd1571, %fd1567, 0d3F56C16C1852B7AF;
	fma.rn.f64 	%fd1573, %fd1572, %fd1567, 0d3F81111111122322;
	fma.rn.f64 	%fd1574, %fd1573, %fd1567, 0d3FA55555555502A1;
	fma.rn.f64 	%fd1575, %fd1574, %fd1567, 0d3FC5555555555511;
	fma.rn.f64 	%fd1576, %fd1575, %fd1567, 0d3FE000000000000B;
	fma.rn.f64 	%fd1577, %fd1576, %fd1567, 0d3FF0000000000000;
	fma.rn.f64 	%fd1578, %fd1577, %fd1567, 0d3FF0000000000000;
	{
	.reg .b32 %temp; 
	mov.b64 	{%r299, %temp}, %fd1578;
	}
	{
	.reg .b32 %temp; 
	mov.b64 	{%temp, %r300}, %fd1578;
	}
	shl.b32 	%r1706, %r298, 20;
	add.s32 	%r1707, %r1706, %r300;
	mov.b64 	%fd3650, {%r299, %r1707};
	{
	.reg .b32 %temp; 
	mov.b64 	{%temp, %r1708}, %fd245;
	}
	mov.b32 	%f51, %r1708;
	abs.f32 	%f11, %f51;
	setp.lt.f32 	%p221, %f11, 0f4086232B;
	@%p221 bra 	$L__BB1_172;
	setp.lt.f64 	%p222, %fd245, 0d0000000000000000;
	add.f64 	%fd1579, %fd245, 0d7FF0000000000000;
	selp.f64 	%fd3650, 0d0000000000000000, %fd1579, %p222;
	setp.geu.f32 	%p223, %f11, 0f40874800;
	@%p223 bra 	$L__BB1_172;
	shr.u32 	%r1709, %r298, 31;
	add.s32 	%r1710, %r298, %r1709;
	shr.s32 	%r1711, %r1710, 1;
	shl.b32 	%r1712, %r1711, 20;
	add.s32 	%r1713, %r300, %r1712;
	mov.b64 	%fd1580, {%r299, %r1713};
	sub.s32 	%r1714, %r298, %r1711;
	shl.b32 	%r1715, %r1714, 20;
	add.s32 	%r1716, %r1715, 1072693248;
	mov.b32 	%r1717, 0;
	mov.b64 	%fd1581, {%r1717, %r1716};
	mul.f64 	%fd3650, %fd1581, %fd1580;
$L__BB1_172:
	mul.f64 	%fd1582, %fd3650, 0d3FBEB851EB851EB8;
	fma.rn.f64 	%fd1583, %fd3649, 0d3FD0A3D70A3D70A4, %fd1582;
	add.f64 	%fd250, %fd1583, 0d3FBC28F5C28F5C29;
	setp.lt.f64 	%p224, %fd88, %fd250;
	@%p224 bra 	$L__BB1_182;
	setp.gt.s32 	%p225, %r294, 1000;
	mov.b32 	%r3335, 1001;
	@%p225 bra 	$L__BB1_193;
	mov.f64 	%fd1584, 0d3FF0000000000000;
	sub.f64 	%fd1585, %fd1584, %fd88;
	mul.f64 	%fd1586, %fd1585, %fd238;
	sqrt.rn.f64 	%fd251, %fd1586;
	mov.b32 	%r1719, 1127219200;
	mov.b32 	%r1720, -2147483648;
	mov.b64 	%fd252, {%r1720, %r1719};
	mov.u32 	%r3315, %r3173;
$L__BB1_175:
	setp.eq.s32 	%p226, %r3211, 1;
	mov.b32 	%r3211, 0;
	mov.u32 	%r3173, %r3315;
	mov.f64 	%fd3659, %fd3626;
	@%p226 bra 	$L__BB1_192;
	shr.u32 	%r1723, %r3216, 2;
	xor.b32  	%r1724, %r1723, %r3216;
	shl.b32 	%r1725, %r3315, 4;
	shl.b32 	%r1726, %r1724, 1;
	xor.b32  	%r1727, %r1725, %r1726;
	xor.b32  	%r1728, %r1727, %r3315;
	xor.b32  	%r326, %r1728, %r1724;
	add.s32 	%r1729, %r3217, %r326;
	add.s32 	%r1730, %r1729, 362437;
	shr.u32 	%r1731, %r3215, 2;
	xor.b32  	%r1732, %r1731, %r3215;
	shl.b32 	%r1733, %r326, 4;
	shl.b32 	%r1734, %r1732, 1;
	xor.b32  	%r1735, %r1734, %r1733;
	xor.b32  	%r1736, %r1735, %r1732;
	xor.b32  	%r327, %r1736, %r326;
	add.s32 	%r1737, %r3217, %r327;
	add.s32 	%r1738, %r1737, 724874;
	shr.u32 	%r1739, %r3214, 2;
	xor.b32  	%r1740, %r1739, %r3214;
	shl.b32 	%r1741, %r327, 4;
	shl.b32 	%r1742, %r1740, 1;
	xor.b32  	%r1743, %r1742, %r1741;
	xor.b32  	%r1744, %r1743, %r1740;
	xor.b32  	%r328, %r1744, %r327;
	add.s32 	%r1745, %r3217, %r328;
	add.s32 	%r1746, %r1745, 1087311;
	shr.u32 	%r1747, %r3213, 2;
	xor.b32  	%r1748, %r1747, %r3213;
	shl.b32 	%r1749, %r328, 4;
	shl.b32 	%r1750, %r1748, 1;
	xor.b32  	%r1751, %r1750, %r1749;
	xor.b32  	%r1752, %r1751, %r1748;
	xor.b32  	%r3173, %r1752, %r328;
	add.s32 	%r3217, %r3217, 1449748;
	add.s32 	%r1753, %r3173, %r3217;
	cvt.u64.u32 	%rd84, %r1730;
	mul.wide.u32 	%rd85, %r1738, 2097152;
	xor.b64  	%rd86, %rd85, %rd84;
	cvt.rn.f64.u64 	%fd1587, %rd86;
	fma.rn.f64 	%fd3653, %fd1587, 0d3CA0000000000000, 0d3C90000000000000;
	cvt.u64.u32 	%rd87, %r1746;
	mul.wide.u32 	%rd88, %r1753, 2097152;
	xor.b64  	%rd89, %rd88, %rd87;
	cvt.rn.f64.u64 	%fd1588, %rd89;
	fma.rn.f64 	%fd258, %fd1588, 0d3CB0000000000000, 0d3CA0000000000000;
	{
	.reg .b32 %temp; 
	mov.b64 	{%temp, %r3317}, %fd3653;
	}
	{
	.reg .b32 %temp; 
	mov.b64 	{%r3318, %temp}, %fd3653;
	}
	setp.gt.s32 	%p227, %r3317, 1048575;
	mov.b32 	%r3319, -1023;
	@%p227 bra 	$L__BB1_178;
	mul.f64 	%fd3653, %fd3653, 0d4350000000000000;
	{
	.reg .b32 %temp; 
	mov.b64 	{%temp, %r3317}, %fd3653;
	}
	{
	.reg .b32 %temp; 
	mov.b64 	{%r3318, %temp}, %fd3653;
	}
	mov.b32 	%r3319, -1077;
$L__BB1_178:
	add.s32 	%r1755, %r3317, -1;
	setp.gt.u32 	%p228, %r1755, 2146435070;
	@%p228 bra 	$L__BB1_188;
	shr.u32 	%r1758, %r3317, 20;
	add.s32 	%r3320, %r3319, %r1758;
	and.b32  	%r1759, %r3317, 1048575;
	or.b32  	%r1760, %r1759, 1072693248;
	mov.b64 	%fd3654, {%r3318, %r1760};
	setp.lt.u32 	%p230, %r1760, 1073127583;
	@%p230 bra 	$L__BB1_181;
	{
	.reg .b32 %temp; 
	mov.b64 	{%r1761, %temp}, %fd3654;
	}
	{
	.reg .b32 %temp; 
	mov.b64 	{%temp, %r1762}, %fd3654;
	}
	add.s32 	%r1763, %r1762, -1048576;
	mov.b64 	%fd3654, {%r1761, %r1763};
	add.s32 	%r3320, %r3320, 1;
$L__BB1_181:
	add.f64 	%fd1590, %fd3654, 0dBFF0000000000000;
	add.f64 	%fd1591, %fd3654, 0d3FF0000000000000;
	rcp.approx.ftz.f64 	%fd1592, %fd1591;
	neg.f64 	%fd1593, %fd1591;
	fma.rn.f64 	%fd1594, %fd1593, %fd1592, 0d3FF0000000000000;
	fma.rn.f64 	%fd1595, %fd1594, %fd1594, %fd1594;
	fma.rn.f64 	%fd1596, %fd1595, %fd1592, %fd1592;
	mul.f64 	%fd1597, %fd1590, %fd1596;
	fma.rn.f64 	%fd1598, %fd1590, %fd1596, %fd1597;
	mul.f64 	%fd1599, %fd1598, %fd1598;
	fma.rn.f64 	%fd1600, %fd1599, 0d3EB1380B3AE80F1E, 0d3ED0EE258B7A8B04;
	fma.rn.f64 	%fd1601, %fd1600, %fd1599, 0d3EF3B2669F02676F;
	fma.rn.f64 	%fd1602, %fd1601, %fd1599, 0d3F1745CBA9AB0956;
	fma.rn.f64 	%fd1603, %fd1602, %fd1599, 0d3F3C71C72D1B5154;
	fma.rn.f64 	%fd1604, %fd1603, %fd1599, 0d3F624924923BE72D;
	fma.rn.f64 	%fd1605, %fd1604, %fd1599, 0d3F8999999999A3C4;
	fma.rn.f64 	%fd1606, %fd1605, %fd1599, 0d3FB5555555555554;
	sub.f64 	%fd1607, %fd1590, %fd1598;
	add.f64 	%fd1608, %fd1607, %fd1607;
	neg.f64 	%fd1609, %fd1598;
	fma.rn.f64 	%fd1610, %fd1609, %fd1590, %fd1608;
	mul.f64 	%fd1611, %fd1596, %fd1610;
	mul.f64 	%fd1612, %fd1599, %fd1606;
	fma.rn.f64 	%fd1613, %fd1612, %fd1598, %fd1611;
	xor.b32  	%r1764, %r3320, -2147483648;
	mov.b32 	%r1765, 1127219200;
	mov.b64 	%fd1614, {%r1764, %r1765};
	sub.f64 	%fd1615, %fd1614, %fd252;
	fma.rn.f64 	%fd1616, %fd1615, 0d3FE62E42FEFA39EF, %fd1598;
	fma.rn.f64 	%fd1617, %fd1615, 0dBFE62E42FEFA39EF, %fd1616;
	sub.f64 	%fd1618, %fd1617, %fd1598;
	sub.f64 	%fd1619, %fd1613, %fd1618;
	fma.rn.f64 	%fd1620, %fd1615, 0d3C7ABC9E3B39803F, %fd1619;
	add.f64 	%fd3655, %fd1616, %fd1620;
	bra.uni 	$L__BB1_189;
$L__BB1_182:
	setp.gt.s32 	%p238, %r294, 1000;
	mov.b32 	%r3335, 1001;
	@%p238 bra 	$L__BB1_193;
	neg.f64 	%fd1651, %fd238;
	fma.rn.f64 	%fd1652, %fd238, 0dBFF71547652B82FE, 0d4338000000000000;
	{
	.reg .b32 %temp; 
	mov.b64 	{%r1784, %temp}, %fd1652;
	}
	mov.f64 	%fd1653, 0dC338000000000000;
	add.rn.f64 	%fd1654, %fd1652, %fd1653;
	fma.rn.f64 	%fd1655, %fd1654, 0dBFE62E42FEFA39EF, %fd1651;
	fma.rn.f64 	%fd1656, %fd1654, 0dBC7ABC9E3B39803F, %fd1655;
	fma.rn.f64 	%fd1657, %fd1656, 0d3E5ADE1569CE2BDF, 0d3E928AF3FCA213EA;
	fma.rn.f64 	%fd1658, %fd1657, %fd1656, 0d3EC71DEE62401315;
	fma.rn.f64 	%fd1659, %fd1658, %fd1656, 0d3EFA01997C89EB71;
	fma.rn.f64 	%fd1660, %fd1659, %fd1656, 0d3F2A01A014761F65;
	fma.rn.f64 	%fd1661, %fd1660, %fd1656, 0d3F56C16C1852B7AF;
	fma.rn.f64 	%fd1662, %fd1661, %fd1656, 0d3F81111111122322;
	fma.rn.f64 	%fd1663, %fd1662, %fd1656, 0d3FA55555555502A1;
	fma.rn.f64 	%fd1664, %fd1663, %fd1656, 0d3FC5555555555511;
	fma.rn.f64 	%fd1665, %fd1664, %fd1656, 0d3FE000000000000B;
	fma.rn.f64 	%fd1666, %fd1665, %fd1656, 0d3FF0000000000000;
	fma.rn.f64 	%fd1667, %fd1666, %fd1656, 0d3FF0000000000000;
	{
	.reg .b32 %temp; 
	mov.b64 	{%r1785, %temp}, %fd1667;
	}
	{
	.reg .b32 %temp; 
	mov.b64 	{%temp, %r1786}, %fd1667;
	}
	shl.b32 	%r1787, %r1784, 20;
	add.s32 	%r1788, %r1787, %r1786;
	mov.b64 	%fd1668, {%r1785, %r1788};
	{
	.reg .b32 %temp; 
	mov.b64 	{%temp, %r1789}, %fd1651;
	}
	mov.b32 	%f53, %r1789;
	abs.f32 	%f54, %f53;
	setp.lt.f32 	%p239, %f54, 0f4086232B;
	setp.gt.f64 	%p240, %fd238, 0d0000000000000000;
	mov.f64 	%fd1669, 0d7FF0000000000000;
	sub.f64 	%fd1670, %fd1669, %fd238;
	selp.f64 	%fd1671, 0d0000000000000000, %fd1670, %p240;
	setp.geu.f32 	%p241, %f54, 0f40874800;
	shr.u32 	%r1790, %r1784, 31;
	add.s32 	%r1791, %r1784, %r1790;
	shr.s32 	%r1792, %r1791, 1;
	shl.b32 	%r1793, %r1792, 20;
	add.s32 	%r1794, %r1786, %r1793;
	mov.b64 	%fd1672, {%r1785, %r1794};
	sub.s32 	%r1795, %r1784, %r1792;
	shl.b32 	%r1796, %r1795, 20;
	add.s32 	%r1797, %r1796, 1072693248;
	mov.b32 	%r1798, 0;
	mov.b64 	%fd1673, {%r1798, %r1797};
	mul.f64 	%fd1674, %fd1673, %fd1672;
	selp.f64 	%fd1675, %fd1671, %fd1674, %p241;
	selp.f64 	%fd253, %fd1668, %fd1675, %p239;
	mov.u32 	%r3304, %r3213;
	mov.u32 	%r3303, %r3173;
$L__BB1_184:
	mov.f64 	%fd3651, 0d3FF0000000000000;
	mov.b32 	%r3309, 0;
$L__BB1_185:
	mov.u32 	%r3213, %r3304;
	mov.u32 	%r3173, %r3303;
	setp.ltu.f64 	%p242, %fd3651, %fd253;
	@%p242 bra 	$L__BB1_187;
	add.s32 	%r3309, %r3309, 1;
	shr.u32 	%r1800, %r3216, 2;
	xor.b32  	%r1801, %r1800, %r3216;
	shl.b32 	%r1802, %r3173, 4;
	shl.b32 	%r1803, %r1801, 1;
	xor.b32  	%r1804, %r1802, %r1803;
	xor.b32  	%r1805, %r1804, %r3173;
	xor.b32  	%r3304, %r1805, %r1801;
	add.s32 	%r1806, %r3217, %r3304;
	add.s32 	%r1807, %r1806, 362437;
	shr.u32 	%r1808, %r3215, 2;
	xor.b32  	%r1809, %r1808, %r3215;
	shl.b32 	%r1810, %r3304, 4;
	shl.b32 	%r1811, %r1809, 1;
	xor.b32  	%r1812, %r1811, %r1810;
	xor.b32  	%r1813, %r1812, %r1809;
	xor.b32  	%r3303, %r1813, %r3304;
	add.s32 	%r3217, %r3217, 724874;
	add.s32 	%r1814, %r3303, %r3217;
	cvt.u64.u32 	%rd94, %r1807;
	mul.wide.u32 	%rd95, %r1814, 2097152;
	xor.b64  	%rd96, %rd95, %rd94;
	cvt.rn.f64.u64 	%fd1677, %rd96;
	fma.rn.f64 	%fd1678, %fd1677, 0d3CA0000000000000, 0d3C90000000000000;
	mul.f64 	%fd3651, %fd3651, %fd1678;
	mov.u32 	%r3215, %r3213;
	mov.u32 	%r3216, %r3214;
	mov.u32 	%r3214, %r3173;
	bra.uni 	$L__BB1_185;
$L__BB1_187:
	add.s32 	%r3335, %r3309, -1;
	setp.gt.s32 	%p243, %r3335, %r294;
	mov.u32 	%r3304, %r3213;
	mov.u32 	%r3303, %r3173;
	@%p243 bra 	$L__BB1_184;
	bra.uni 	$L__BB1_193;
$L__BB1_188:
	fma.rn.f64 	%fd1589, %fd3653, 0d7FF0000000000000, 0d7FF0000000000000;
	{
	.reg .b32 %temp; 
	mov.b64 	{%temp, %r1756}, %fd3653;
	}
	and.b32  	%r1757, %r1756, 2147483647;
	setp.eq.s32 	%p229, %r1757, 0;
	selp.f64 	%fd3655, 0dFFF0000000000000, %fd1589, %p229;
$L__BB1_189:
	mul.f64 	%fd267, %fd3655, 0dC000000000000000;
	{
	.reg .b32 %temp; 
	mov.b64 	{%temp, %r1766}, %fd258;
	}
	shl.b32 	%r1767, %r1766, 1;
	setp.gt.u32 	%p231, %r1767, -2038431744;
	mov.f64 	%fd1621, 0d0000000000000000;
	mul.rn.f64 	%fd1622, %fd258, %fd1621;
	selp.f64 	%fd268, %fd1622, %fd258, %p231;
	{
	.reg .b32 %temp; 
	mov.b64 	{%r1768, %temp}, %fd268;
	}
	{
	.reg .b32 %temp; 
	mov.b64 	{%temp, %r1769}, %fd268;
	}
	add.s32 	%r1770, %r1769, 1048576;
	mov.b64 	%fd1623, {%r1768, %r1770};
	cvt.rni.f64.f64 	%fd1624, %fd1623;
	cvt.rzi.s64.f64 	%rd90, %fd1624;
	cvt.u32.u64 	%r1771, %rd90;
	fma.rn.f64 	%fd1625, %fd1624, 0dBFE0000000000000, %fd268;
	mul.f64 	%fd1626, %fd1625, 0d3CA1A62633145C07;
	fma.rn.f64 	%fd1627, %fd1625, 0d400921FB54442D18, %fd1626;
	mul.rn.f64 	%fd1628, %fd1627, %fd1627;
	fma.rn.f64 	%fd1629, %fd1628, 0dBDA8FF8320FD8164, 0d3E21EEA7C1EF8528;
	fma.rn.f64 	%fd1630, %fd1629, %fd1628, 0dBE927E4F8E06E6D9;
	fma.rn.f64 	%fd1631, %fd1630, %fd1628, 0d3EFA01A019DDBCE9;
	fma.rn.f64 	%fd1632, %fd1631, %fd1628, 0dBF56C16C16C15D47;
	fma.rn.f64 	%fd1633, %fd1632, %fd1628, 0d3FA5555555555551;
	fma.rn.f64 	%fd1634, %fd1633, %fd1628, 0dBFE0000000000000;
	fma.rn.f64 	%fd1635, %fd1634, %fd1628, 0d3FF0000000000000;
	fma.rn.f64 	%fd1636, %fd1628, 0d3DE5DB65F9785EBA, 0dBE5AE5F12CB0D246;
	fma.rn.f64 	%fd1637, %fd1636, %fd1628, 0d3EC71DE369ACE392;
	fma.rn.f64 	%fd1638, %fd1637, %fd1628, 0dBF2A01A019DB62A1;
	fma.rn.f64 	%fd1639, %fd1638, %fd1628, 0d3F81111111110818;
	fma.rn.f64 	%fd1640, %fd1639, %fd1628, 0dBFC5555555555554;
	fma.rn.f64 	%fd1641, %fd1640, %fd1628, 0d0000000000000000;
	fma.rn.f64 	%fd1642, %fd1641, %fd1627, %fd1627;
	and.b64  	%rd91, %rd90, 1;
	setp.eq.b64 	%p232, %rd91, 1;
	{
	.reg .b32 %temp; 
	mov.b64 	{%temp, %r1772}, %fd1642;
	}
	{
	.reg .b32 %temp; 
	mov.b64 	{%r1773, %temp}, %fd1642;
	}
	xor.b32  	%r1774, %r1772, -2147483648;
	mov.b64 	%fd1643, {%r1773, %r1774};
	selp.f64 	%fd3656, %fd1635, %fd1642, %p232;
	selp.f64 	%fd3657, %fd1643, %fd1635, %p232;
	and.b32  	%r1775, %r1771, 2;
	setp.eq.s32 	%p233, %r1775, 0;
	@%p233 bra 	$L__BB1_191;
	{
	.reg .b32 %temp; 
	mov.b64 	{%temp, %r1776}, %fd3656;
	}
	{
	.reg .b32 %temp; 
	mov.b64 	{%r1777, %temp}, %fd3656;
	}
	xor.b32  	%r1778, %r1776, -2147483648;
	mov.b64 	%fd3656, {%r1777, %r1778};
	{
	.reg .b32 %temp; 
	mov.b64 	{%temp, %r1779}, %fd3657;
	}
	{
	.reg .b32 %temp; 
	mov.b64 	{%r1780, %temp}, %fd3657;
	}
	xor.b32  	%r1781, %r1779, -2147483648;
	mov.b64 	%fd3657, {%r1780, %r1781};
$L__BB1_191:
	sqrt.rn.f64 	%fd1644, %fd267;
	mov.f64 	%fd1645, 0d0000000000000000;
	add.rn.f64 	%fd1646, %fd3657, %fd1645;
	cvt.rzi.f64.f64 	%fd1647, %fd268;
	setp.eq.f64 	%p234, %fd268, %fd1647;
	mul.rn.f64 	%fd1648, %fd268, %fd1645;
	selp.f64 	%fd1649, %fd1648, %fd3656, %p234;
	mul.f64 	%fd3659, %fd1644, %fd1649;
	mul.f64 	%fd3626, %fd1644, %fd1646;
	mov.b32 	%r3211, 1;
	mov.u32 	%r3213, %r328;
	mov.u32 	%r3214, %r327;
	mov.u32 	%r3215, %r326;
	mov.u32 	%r3216, %r3315;
	mov.u32 	%r3315, %r3173;
$L__BB1_192:
	fma.rn.f64 	%fd1650, %fd251, %fd3659, %fd238;
	cvt.rn.f32.f64 	%f52, %fd1650;
	cvt.rni.s64.f32 	%rd92, %f52;
	cvt.u32.u64 	%r3335, %rd92;
	setp.lt.s32 	%p235, %r3335, 0;
	setp.lt.s32 	%p236, %r294, %r3335;
	or.pred  	%p237, %p235, %p236;
	@%p237 bra 	$L__BB1_175;
$L__BB1_193:
	sub.s32 	%r357, %r294, %r3335;
	mul.f64 	%fd280, %fd86, %fd237;
	setp.lt.f64 	%p244, %fd86, %fd250;
	@%p244 bra 	$L__BB1_203;
	setp.gt.s32 	%p245, %r357, 1000;
	mov.b32 	%r3374, 1001;
	@%p245 bra 	$L__BB1_214;
	mov.f64 	%fd1679, 0d3FF0000000000000;
	sub.f64 	%fd1680, %fd1679, %fd86;
	mul.f64 	%fd1681, %fd1680, %fd280;
	sqrt.rn.f64 	%fd281, %fd1681;
	mov.b32 	%r1816, 1127219200;
	mov.b32 	%r1817, -2147483648;
	mov.b64 	%fd282, {%r1817, %r1816};
	mov.u32 	%r3354, %r3173;
$L__BB1_196:
	setp.eq.s32 	%p246, %r3211, 1;
	mov.b32 	%r3211, 0;
	mov.u32 	%r3173, %r3354;
	mov.f64 	%fd3669, %fd3626;
	@%p246 bra 	$L__BB1_213;
	shr.u32 	%r1820, %r3216, 2;
	xor.b32  	%r1821, %r1820, %r3216;
	shl.b32 	%r1822, %r3354, 4;
	shl.b32 	%r1823, %r1821, 1;
	xor.b32  	%r1824, %r1822, %r1823;
	xor.b32  	%r1825, %r1824, %r3354;
	xor.b32  	%r383, %r1825, %r1821;
	add.s32 	%r1826, %r3217, %r383;
	add.s32 	%r1827, %r1826, 362437;
	shr.u32 	%r1828, %r3215, 2;
	xor.b32  	%r1829, %r1828, %r3215;
	shl.b32 	%r1830, %r383, 4;
	shl.b32 	%r1831, %r1829, 1;
	xor.b32  	%r1832, %r1831, %r1830;
	xor.b32  	%r1833, %r1832, %r1829;
	xor.b32  	%r384, %r1833, %r383;
	add.s32 	%r1834, %r3217, %r384;
	add.s32 	%r1835, %r1834, 724874;
	shr.u32 	%r1836, %r3214, 2;
	xor.b32  	%r1837, %r1836, %r3214;
	shl.b32 	%r1838, %r384, 4;
	shl.b32 	%r1839, %r1837, 1;
	xor.b32  	%r1840, %r1839, %r1838;
	xor.b32  	%r1841, %r1840, %r1837;
	xor.b32  	%r385, %r1841, %r384;
	add.s32 	%r1842, %r3217, %r385;
	add.s32 	%r1843, %r1842, 1087311;
	shr.u32 	%r1844, %r3213, 2;
	xor.b32  	%r1845, %r1844, %r3213;
	shl.b32 	%r1846, %r385, 4;
	shl.b32 	%r1847, %r1845, 1;
	xor.b32  	%r1848, %r1847, %r1846;
	xor.b32  	%r1849, %r1848, %r1845;
	xor.b32  	%r3173, %r1849, %r385;
	add.s32 	%r3217, %r3217, 1449748;
	add.s32 	%r1850, %r3173, %r3217;
	cvt.u64.u32 	%rd97, %r1827;
	mul.wide.u32 	%rd98, %r1835, 2097152;
	xor.b64  	%rd99, %rd98, %rd97;
	cvt.rn.f64.u64 	%fd1682, %rd99;
	fma.rn.f64 	%fd3663, %fd1682, 0d3CA0000000000000, 0d3C90000000000000;
	cvt.u64.u32 	%rd100, %r1843;
	mul.wide.u32 	%rd101, %r1850, 2097152;
	xor.b64  	%rd102, %rd101, %rd100;
	cvt.rn.f64.u64 	%fd1683, %rd102;
	fma.rn.f64 	%fd288, %fd1683, 0d3CB0000000000000, 0d3CA0000000000000;
	{
	.reg .b32 %temp; 
	mov.b64 	{%temp, %r3356}, %fd3663;
	}
	{
	.reg .b32 %temp; 
	mov.b64 	{%r3357, %temp}, %fd3663;
	}
	setp.gt.s32 	%p247, %r3356, 1048575;
	mov.b32 	%r3358, -1023;
	@%p247 bra 	$L__BB1_199;
	mul.f64 	%fd3663, %fd3663, 0d4350000000000000;
	{
	.reg .b32 %temp; 
	mov.b64 	{%temp, %r3356}, %fd3663;
	}
	{
	.reg .b32 %temp; 
	mov.b64 	{%r3357, %temp}, %fd3663;
	}
	mov.b32 	%r3358, -1077;
$L__BB1_199:
	add.s32 	%r1852, %r3356, -1;
	setp.gt.u32 	%p248, %r1852, 2146435070;
	@%p248 bra 	$L__BB1_209;
	shr.u32 	%r1855, %r3356, 20;
	add.s32 	%r3359, %r3358, %r1855;
	and.b32  	%r1856, %r3356, 1048575;
	or.b32  	%r1857, %r1856, 1072693248;
	mov.b64 	%fd3664, {%r3357, %r1857};
	setp.lt.u32 	%p250, %r1857, 1073127583;
	@%p250 bra 	$L__BB1_202;
	{
	.reg .b32 %temp; 
	mov.b64 	{%r1858, %temp}, %fd3664;
	}
	{
	.reg .b32 %temp; 
	mov.b64 	{%temp, %r1859}, %fd3664;
	}
	add.s32 	%r1860, %r1859, -1048576;
	mov.b64 	%fd3664, {%r1858, %r1860};
	add.s32 	%r3359, %r3359, 1;
$L__BB1_202:
	add.f64 	%fd1685, %fd3664, 0dBFF0000000000000;
	add.f64 	%fd1686, %fd3664, 0d3FF0000000000000;
	rcp.approx.ftz.f64 	%fd1687, %fd1686;
	neg.f64 	%fd1688, %fd1686;
	fma.rn.f64 	%fd1689, %fd1688, %fd1687, 0d3FF0000000000000;
	fma.rn.f64 	%fd1690, %fd1689, %fd1689, %fd1689;
	fma.rn.f64 	%fd1691, %fd1690, %fd1687, %fd1687;
	mul.f64 	%fd1692, %fd1685, %fd1691;
	fma.rn.f64 	%fd1693, %fd1685, %fd1691, %fd1692;
	mul.f64 	%fd1694, %fd1693, %fd1693;
	fma.rn.f64 	%fd1695, %fd1694, 0d3EB1380B3AE80F1E, 0d3ED0EE258B7A8B04;
	fma.rn.f64 	%fd1696, %fd1695, %fd1694, 0d3EF3B2669F02676F;
	fma.rn.f64 	%fd1697, %fd1696, %fd1694, 0d3F1745CBA9AB0956;
	fma.rn.f64 	%fd1698, %fd1697, %fd1694, 0d3F3C71C72D1B5154;
	fma.rn.f64 	%fd1699, %fd1698, %fd1694, 0d3F624924923BE72D;
	fma.rn.f64 	%fd1700, %fd1699, %fd1694, 0d3F8999999999A3C4;
	fma.rn.f64 	%fd1701, %fd1700, %fd1694, 0d3FB5555555555554;
	sub.f64 	%fd1702, %fd1685, %fd1693;
	add.f64 	%fd1703, %fd1702, %fd1702;
	neg.f64 	%fd1704, %fd1693;
	fma.rn.f64 	%fd1705, %fd1704, %fd1685, %fd1703;
	mul.f64 	%fd1706, %fd1691, %fd1705;
	mul.f64 	%fd1707, %fd1694, %fd1701;
	fma.rn.f64 	%fd1708, %fd1707, %fd1693, %fd1706;
	xor.b32  	%r1861, %r3359, -2147483648;
	mov.b32 	%r1862, 1127219200;
	mov.b64 	%fd1709, {%r1861, %r1862};
	sub.f64 	%fd1710, %fd1709, %fd282;
	fma.rn.f64 	%fd1711, %fd1710, 0d3FE62E42FEFA39EF, %fd1693;
	fma.rn.f64 	%fd1712, %fd1710, 0dBFE62E42FEFA39EF, %fd1711;
	sub.f64 	%fd1713, %fd1712, %fd1693;
	sub.f64 	%fd1714, %fd1708, %fd1713;
	fma.rn.f64 	%fd1715, %fd1710, 0d3C7ABC9E3B39803F, %fd1714;
	add.f64 	%fd3665, %fd1711, %fd1715;
	bra.uni 	$L__BB1_210;
$L__BB1_203:
	setp.gt.s32 	%p258, %r357, 1000;
	mov.b32 	%r3374, 1001;
	@%p258 bra 	$L__BB1_214;
	neg.f64 	%fd1746, %fd280;
	fma.rn.f64 	%fd1747, %fd280, 0dBFF71547652B82FE, 0d4338000000000000;
	{
	.reg .b32 %temp; 
	mov.b64 	{%r1881, %temp}, %fd1747;
	}
	mov.f64 	%fd1748, 0dC338000000000000;
	add.rn.f64 	%fd1749, %fd1747, %fd1748;
	fma.rn.f64 	%fd1750, %fd1749, 0dBFE62E42FEFA39EF, %fd1746;
	fma.rn.f64 	%fd1751, %fd1749, 0dBC7ABC9E3B39803F, %fd1750;
	fma.rn.f64 	%fd1752, %fd1751, 0d3E5ADE1569CE2BDF, 0d3E928AF3FCA213EA;
	fma.rn.f64 	%fd1753, %fd1752, %fd1751, 0d3EC71DEE62401315;
	fma.rn.f64 	%fd1754, %fd1753, %fd1751, 0d3EFA01997C89EB71;
	fma.rn.f64 	%fd1755, %fd1754, %fd1751, 0d3F2A01A014761F65;
	fma.rn.f64 	%fd1756, %fd1755, %fd1751, 0d3F56C16C1852B7AF;
	fma.rn.f64 	%fd1757, %fd1756, %fd1751, 0d3F81111111122322;
	fma.rn.f64 	%fd1758, %fd1757, %fd1751, 0d3FA55555555502A1;
	fma.rn.f64 	%fd1759, %fd1758, %fd1751, 0d3FC5555555555511;
	fma.rn.f64 	%fd1760, %fd1759, %fd1751, 0d3FE000000000000B;
	fma.rn.f64 	%fd1761, %fd1760, %fd1751, 0d3FF0000000000000;
	fma.rn.f64 	%fd1762, %fd1761, %fd1751, 0d3FF0000000000000;
	{
	.reg .b32 %temp; 
	mov.b64 	{%r1882, %temp}, %fd1762;
	}
	{
	.reg .b32 %temp; 
	mov.b64 	{%temp, %r1883}, %fd1762;
	}
	shl.b32 	%r1884, %r1881, 20;
	add.s32 	%r1885, %r1884, %r1883;
	mov.b64 	%fd1763, {%r1882, %r1885};
	{
	.reg .b32 %temp; 
	mov.b64 	{%temp, %r1886}, %fd1746;
	}
	mov.b32 	%f56, %r1886;
	abs.f32 	%f57, %f56;
	setp.lt.f32 	%p259, %f57, 0f4086232B;
	setp.gt.f64 	%p260, %fd280, 0d0000000000000000;
	mov.f64 	%fd1764, 0d7FF0000000000000;
	sub.f64 	%fd1765, %fd1764, %fd280;
	selp.f64 	%fd1766, 0d0000000000000000, %fd1765, %p260;
	setp.geu.f32 	%p261, %f57, 0f40874800;
	shr.u32 	%r1887, %r1881, 31;
	add.s32 	%r1888, %r1881, %r1887;
	shr.s32 	%r1889, %r1888, 1;
	shl.b32 	%r1890, %r1889, 20;
	add.s32 	%r1891, %r1883, %r1890;
	mov.b64 	%fd1767, {%r1882, %r1891};
	sub.s32 	%r1892, %r1881, %r1889;
	shl.b32 	%r1893, %r1892, 20;
	add.s32 	%r1894, %r1893, 1072693248;
	mov.b32 	%r1895, 0;
	mov.b64 	%fd1768, {%r1895, %r1894};
	mul.f64 	%fd1769, %fd1768, %fd1767;
	selp.f64 	%fd1770, %fd1766, %fd1769, %p261;
	selp.f64 	%fd283, %fd1763, %fd1770, %p259;
	mov.u32 	%r3343, %r3213;
	mov.u32 	%r3342, %r3173;
$L__BB1_205:
	mov.f64 	%fd3661, 0d3FF0000000000000;
	mov.b32 	%r3348, 0;
$L__BB1_206:
	mov.u32 	%r3213, %r3343;
	mov.u32 	%r3173, %r3342;
	setp.ltu.f64 	%p262, %fd3661, %fd283;
	@%p262 bra 	$L__BB1_208;
	add.s32 	%r3348, %r3348, 1;
	shr.u32 	%r1897, %r3216, 2;
	xor.b32  	%r1898, %r1897, %r3216;
	shl.b32 	%r1899, %r3173, 4;
	shl.b32 	%r1900, %r1898, 1;
	xor.b32  	%r1901, %r1899, %r1900;
	xor.b32  	%r1902, %r1901, %r3173;
	xor.b32  	%r3343, %r1902, %r1898;
	add.s32 	%r1903, %r3217, %r3343;
	add.s32 	%r1904, %r1903, 362437;
	shr.u32 	%r1905, %r3215, 2;
	xor.b32  	%r1906, %r1905, %r3215;
	shl.b32 	%r1907, %r3343, 4;
	shl.b32 	%r1908, %r1906, 1;
	xor.b32  	%r1909, %r1908, %r1907;
	xor.b32  	%r1910, %r1909, %r1906;
	xor.b32  	%r3342, %r1910, %r3343;
	add.s32 	%r3217, %r3217, 724874;
	add.s32 	%r1911, %r3342, %r3217;
	cvt.u64.u32 	%rd107, %r1904;
	mul.wide.u32 	%rd108, %r1911, 2097152;
	xor.b64  	%rd109, %rd108, %rd107;
	cvt.rn.f64.u64 	%fd1772, %rd109;
	fma.rn.f64 	%fd1773, %fd1772, 0d3CA0000000000000, 0d3C90000000000000;
	mul.f64 	%fd3661, %fd3661, %fd1773;
	mov.u32 	%r3215, %r3213;
	mov.u32 	%r3216, %r3214;
	mov.u32 	%r3214, %r3173;
	bra.uni 	$L__BB1_206;
$L__BB1_208:
	add.s32 	%r3374, %r3348, -1;
	setp.gt.s32 	%p263, %r3374, %r357;
	mov.u32 	%r3343, %r3213;
	mov.u32 	%r3342, %r3173;
	@%p263 bra 	$L__BB1_205;
	bra.uni 	$L__BB1_214;
$L__BB1_209:
	fma.rn.f64 	%fd1684, %fd3663, 0d7FF0000000000000, 0d7FF0000000000000;
	{
	.reg .b32 %temp; 
	mov.b64 	{%temp, %r1853}, %fd3663;
	}
	and.b32  	%r1854, %r1853, 2147483647;
	setp.eq.s32 	%p249, %r1854, 0;
	selp.f64 	%fd3665, 0dFFF0000000000000, %fd1684, %p249;
$L__BB1_210:
	mul.f64 	%fd297, %fd3665, 0dC000000000000000;
	{
	.reg .b32 %temp; 
	mov.b64 	{%temp, %r1863}, %fd288;
	}
	shl.b32 	%r1864, %r1863, 1;
	setp.gt.u32 	%p251, %r1864, -2038431744;
	mov.f64 	%fd1716, 0d0000000000000000;
	mul.rn.f64 	%fd1717, %fd288, %fd1716;
	selp.f64 	%fd298, %fd1717, %fd288, %p251;
	{
	.reg .b32 %temp; 
	mov.b64 	{%r1865, %temp}, %fd298;
	}
	{
	.reg .b32 %temp; 
	mov.b64 	{%temp, %r1866}, %fd298;
	}
	add.s32 	%r1867, %r1866, 1048576;
	mov.b64 	%fd1718, {%r1865, %r1867};
	cvt.rni.f64.f64 	%fd1719, %fd1718;
	cvt.rzi.s64.f64 	%rd103, %fd1719;
	cvt.u32.u64 	%r1868, %rd103;
	fma.rn.f64 	%fd1720, %fd1719, 0dBFE0000000000000, %fd298;
	mul.f64 	%fd1721, %fd1720, 0d3CA1A62633145C07;
	fma.rn.f64 	%fd1722, %fd1720, 0d400921FB54442D18, %fd1721;
	mul.rn.f64 	%fd1723, %fd1722, %fd1722;
	fma.rn.f64 	%fd1724, %fd1723, 0dBDA8FF8320FD8164, 0d3E21EEA7C1EF8528;
	fma.rn.f64 	%fd1725, %fd1724, %fd1723, 0dBE927E4F8E06E6D9;
	fma.rn.f64 	%fd1726, %fd1725, %fd1723, 0d3EFA01A019DDBCE9;
	fma.rn.f64 	%fd1727, %fd1726, %fd1723, 0dBF56C16C16C15D47;
	fma.rn.f64 	%fd1728, %fd1727, %fd1723, 0d3FA5555555555551;
	fma.rn.f64 	%fd1729, %fd1728, %fd1723, 0dBFE0000000000000;
	fma.rn.f64 	%fd1730, %fd1729, %fd1723, 0d3FF0000000000000;
	fma.rn.f64 	%fd1731, %fd1723, 0d3DE5DB65F9785EBA, 0dBE5AE5F12CB0D246;
	fma.rn.f64 	%fd1732, %fd1731, %fd1723, 0d3EC71DE369ACE392;
	fma.rn.f64 	%fd1733, %fd1732, %fd1723, 0dBF2A01A019DB62A1;
	fma.rn.f64 	%fd1734, %fd1733, %fd1723, 0d3F81111111110818;
	fma.rn.f64 	%fd1735, %fd1734, %fd1723, 0dBFC5555555555554;
	fma.rn.f64 	%fd1736, %fd1735, %fd1723, 0d0000000000000000;
	fma.rn.f64 	%fd1737, %fd1736, %fd1722, %fd1722;
	and.b64  	%rd104, %rd103, 1;
	setp.eq.b64 	%p252, %rd104, 1;
	{
	.reg .b32 %temp; 
	mov.b64 	{%temp, %r1869}, %fd1737;
	}
	{
	.reg .b32 %temp; 
	mov.b64 	{%r1870, %temp}, %fd1737;
	}
	xor.b32  	%r1871, %r1869, -2147483648;
	mov.b64 	%fd1738, {%r1870, %r1871};
	selp.f64 	%fd3666, %fd1730, %fd1737, %p252;
	selp.f64 	%fd3667, %fd1738, %fd1730, %p252;
	and.b32  	%r1872, %r1868, 2;
	setp.eq.s32 	%p253, %r1872, 0;
	@%p253 bra 	$L__BB1_212;
	{
	.reg .b32 %temp; 
	mov.b64 	{%temp, %r1873}, %fd3666;
	}
	{
	.reg .b32 %temp; 
	mov.b64 	{%r1874, %temp}, %fd3666;
	}
	xor.b32  	%r1875, %r1873, -2147483648;
	mov.b64 	%fd3666, {%r1874, %r1875};
	{
	.reg .b32 %temp; 
	mov.b64 	{%temp, %r1876}, %fd3667;
	}
	{
	.reg .b32 %temp; 
	mov.b64 	{%r1877, %temp}, %fd3667;
	}
	xor.b32  	%r1878, %r1876, -2147483648;
	mov.b64 	%fd3667, {%r1877, %r1878};
$L__BB1_212:
	sqrt.rn.f64 	%fd1739, %fd297;
	mov.f64 	%fd1740, 0d0000000000000000;
	add.rn.f64 	%fd1741, %fd3667, %fd1740;
	cvt.rzi.f64.f64 	%fd1742, %fd298;
	setp.eq.f64 	%p254, %fd298, %fd1742;
	mul.rn.f64 	%fd1743, %fd298, %fd1740;
	selp.f64 	%fd1744, %fd1743, %fd3666, %p254;
	mul.f64 	%fd3669, %fd1739, %fd1744;
	mul.f64 	%fd3626, %fd1739, %fd1741;
	mov.b32 	%r3211, 1;
	mov.u32 	%r3213, %r385;
	mov.u32 	%r3214, %r384;
	mov.u32 	%r3215, %r383;
	mov.u32 	%r3216, %r3354;
	mov.u32 	%r3354, %r3173;
$L__BB1_213:
	fma.rn.f64 	%fd1745, %fd281, %fd3669, %fd280;
	cvt.rn.f32.f64 	%f55, %fd1745;
	cvt.rni.s64.f32 	%rd105, %f55;
	cvt.u32.u64 	%r3374, %rd105;
	setp.lt.s32 	%p255, %r3374, 0;
	setp.lt.s32 	%p256, %r357, %r3374;
	or.pred  	%p257, %p255, %p256;
	@%p257 bra 	$L__BB1_196;
$L__BB1_214:
	ld.global.u32 	%r414, [%rd6+-72];
	cvt.rn.f64.s32 	%fd310, %r414;
	mul.f64 	%fd311, %fd90, %fd310;
	neg.s32 	%r1912, %r414;
	cvt.rn.f64.s32 	%fd312, %r1912;
	div.rn.f64 	%fd313, %fd312, 0d4001F5C28F5C28F6;
	fma.rn.f64 	%fd1774, %fd313, 0d3FF71547652B82FE, 0d4338000000000000;
	{
	.reg .b32 %temp; 
	mov.b64 	{%r415, %temp}, %fd1774;
	}
	mov.f64 	%fd1775, 0dC338000000000000;
	add.rn.f64 	%fd1776, %fd1774, %fd1775;
	fma.rn.f64 	%fd1777, %fd1776, 0dBFE62E42FEFA39EF, %fd313;
	fma.rn.f64 	%fd1778, %fd1776, 0dBC7ABC9E3B39803F, %fd1777;
	fma.rn.f64 	%fd1779, %fd1778, 0d3E5ADE1569CE2BDF, 0d3E928AF3FCA213EA;
	fma.rn.f64 	%fd1780, %fd1779, %fd1778, 0d3EC71DEE62401315;
	fma.rn.f64 	%fd1781, %fd1780, %fd1778, 0d3EFA01997C89EB71;
	fma.rn.f64 	%fd1782, %fd1781, %fd1778, 0d3F2A01A014761F65;
	fma.rn.f64 	%fd1783, %fd1782, %fd1778, 0d3F56C16C1852B7AF;
	fma.rn.f64 	%fd1784, %fd1783, %fd1778, 0d3F81111111122322;
	fma.rn.f64 	%fd1785, %fd1784, %fd1778, 0d3FA55555555502A1;
	fma.rn.f64 	%fd1786, %fd1785, %fd1778, 0d3FC5555555555511;
	fma.rn.f64 	%fd1787, %fd1786, %fd1778, 0d3FE000000000000B;
	fma.rn.f64 	%fd1788, %fd1787, %fd1778, 0d3FF0000000000000;
	fma.rn.f64 	%fd1789, %fd1788, %fd1778, 0d3FF0000000000000;
	{
	.reg .b32 %temp; 
	mov.b64 	{%r416, %temp}, %fd1789;
	}
	{
	.reg .b32 %temp; 
	mov.b64 	{%temp, %r417}, %fd1789;
	}
	shl.b32 	%r1913, %r415, 20;
	add.s32 	%r1914, %r1913, %r417;
	mov.b64 	%fd3671, {%r416, %r1914};
	{
	.reg .b32 %temp; 
	mov.b64 	{%temp, %r1915}, %fd313;
	}
	mov.b32 	%f58, %r1915;
	abs.f32 	%f12, %f58;
	setp.lt.f32 	%p264, %f12, 0f4086232B;
	@%p264 bra 	$L__BB1_217;
	setp.lt.f64 	%p265, %fd313, 0d0000000000000000;
	add.f64 	%fd1790, %fd313, 0d7FF0000000000000;
	selp.f64 	%fd3671, 0d0000000000000000, %fd1790, %p265;
	setp.geu.f32 	%p266, %f12, 0f40874800;
	@%p266 bra 	$L__BB1_217;
	shr.u32 	%r1916, %r415, 31;
	add.s32 	%r1917, %r415, %r1916;
	shr.s32 	%r1918, %r1917, 1;
	shl.b32 	%r1919, %r1918, 20;
	add.s32 	%r1920, %r417, %r1919;
	mov.b64 	%fd1791, {%r416, %r1920};
	sub.s32 	%r1921, %r415, %r1918;
	shl.b32 	%r1922, %r1921, 20;
	add.s32 	%r1923, %r1922, 1072693248;
	mov.b32 	%r1924, 0;
	mov.b64 	%fd1792, {%r1924, %r1923};
	mul.f64 	%fd3671, %fd1792, %fd1791;
$L__BB1_217:
	div.rn.f64 	%fd318, %fd312, 0d404195C28F5C28F6;
	fma.rn.f64 	%fd1793, %fd318, 0d3FF71547652B82FE, 0d4338000000000000;
	{
	.reg .b32 %temp; 
	mov.b64 	{%r418, %temp}, %fd1793;
	}
	mov.f64 	%fd1794, 0dC338000000000000;
	add.rn.f64 	%fd1795, %fd1793, %fd1794;
	fma.rn.f64 	%fd1796, %fd1795, 0dBFE62E42FEFA39EF, %fd318;
	fma.rn.f64 	%fd1797, %fd1795, 0dBC7ABC9E3B39803F, %fd1796;
	fma.rn.f64 	%fd1798, %fd1797, 0d3E5ADE1569CE2BDF, 0d3E928AF3FCA213EA;
	fma.rn.f64 	%fd1799, %fd1798, %fd1797, 0d3EC71DEE62401315;
	fma.rn.f64 	%fd1800, %fd1799, %fd1797, 0d3EFA01997C89EB71;
	fma.rn.f64 	%fd1801, %fd1800, %fd1797, 0d3F2A01A014761F65;
	fma.rn.f64 	%fd1802, %fd1801, %fd1797, 0d3F56C16C1852B7AF;
	fma.rn.f64 	%fd1803, %fd1802, %fd1797, 0d3F81111111122322;
	fma.rn.f64 	%fd1804, %fd1803, %fd1797, 0d3FA55555555502A1;
	fma.rn.f64 	%fd1805, %fd1804, %fd1797, 0d3FC5555555555511;
	fma.rn.f64 	%fd1806, %fd1805, %fd1797, 0d3FE000000000000B;
	fma.rn.f64 	%fd1807, %fd1806, %fd1797, 0d3FF0000000000000;
	fma.rn.f64 	%fd1808, %fd1807, %fd1797, 0d3FF0000000000000;
	{
	.reg .b32 %temp; 
	mov.b64 	{%r419, %temp}, %fd1808;
	}
	{
	.reg .b32 %temp; 
	mov.b64 	{%temp, %r420}, %fd1808;
	}
	shl.b32 	%r1925, %r418, 20;
	add.s32 	%r1926, %r1925, %r420;
	mov.b64 	%fd3672, {%r419, %r1926};
	{
	.reg .b32 %temp; 
	mov.b64 	{%temp, %r1927}, %fd318;
	}
	mov.b32 	%f59, %r1927;
	abs.f32 	%f13, %f59;
	setp.lt.f32 	%p267, %f13, 0f4086232B;
	@%p267 bra 	$L__BB1_220;
	setp.lt.f64 	%p268, %fd318, 0d0000000000000000;
	add.f64 	%fd1809, %fd318, 0d7FF0000000000000;
	selp.f64 	%fd3672, 0d0000000000000000, %fd1809, %p268;
	setp.geu.f32 	%p269, %f13, 0f40874800;
	@%p269 bra 	$L__BB1_220;
	shr.u32 	%r1928, %r418, 31;
	add.s32 	%r1929, %r418, %r1928;
	shr.s32 	%r1930, %r1929, 1;
	shl.b32 	%r1931, %r1930, 20;
	add.s32 	%r1932, %r420, %r1931;
	mov.b64 	%fd1810, {%r419, %r1932};
	sub.s32 	%r1933, %r418, %r1930;
	shl.b32 	%r1934, %r1933, 20;
	add.s32 	%r1935, %r1934, 1072693248;
	mov.b32 	%r1936, 0;
	mov.b64 	%fd1811, {%r1936, %r1935};
	mul.f64 	%fd3672, %fd1811, %fd1810;
$L__BB1_220:
	mul.f64 	%fd1812, %fd3672, 0d3FBEB851EB851EB8;
	fma.rn.f64 	%fd1813, %fd3671, 0d3FD0A3D70A3D70A4, %fd1812;
	add.f64 	%fd323, %fd1813, 0d3FBC28F5C28F5C29;
	setp.lt.f64 	%p270, %fd90, %fd323;
	@%p270 bra 	$L__BB1_230;
	setp.gt.s32 	%p271, %r414, 1000;
	mov.b32 	%r3413, 1001;
	@%p271 bra 	$L__BB1_241;
	mov.f64 	%fd1814, 0d3FF0000000000000;
	sub.f64 	%fd1815, %fd1814, %fd90;
	mul.f64 	%fd1816, %fd1815, %fd311;
	sqrt.rn.f64 	%fd324, %fd1816;
	mov.b32 	%r1938, 1127219200;
	mov.b32 	%r1939, -2147483648;
	mov.b64 	%fd325, {%r1939, %r1938};
	mov.u32 	%r3393, %r3173;
$L__BB1_223:
	setp.eq.s32 	%p272, %r3211, 1;
	mov.b32 	%r3211, 0;
	mov.u32 	%r3173, %r3393;
	mov.f64 	%fd3681, %fd3626;
	@%p272 bra 	$L__BB1_240;
	shr.u32 	%r1942, %r3216, 2;
	xor.b32  	%r1943, %r1942, %r3216;
	shl.b32 	%r1944, %r3393, 4;
	shl.b32 	%r1945, %r1943, 1;
	xor.b32  	%r1946, %r1944, %r1945;
	xor.b32  	%r1947, %r1946, %r3393;
	xor.b32  	%r446, %r1947, %r1943;
	add.s32 	%r1948, %r3217, %r446;
	add.s32 	%r1949, %r1948, 362437;
	shr.u32 	%r1950, %r3215, 2;
	xor.b32  	%r1951, %r1950, %r3215;
	shl.b32 	%r1952, %r446, 4;
	shl.b32 	%r1953, %r1951, 1;
	xor.b32  	%r1954, %r1953, %r1952;
	xor.b32  	%r1955, %r1954, %r1951;
	xor.b32  	%r447, %r1955, %r446;
	add.s32 	%r1956, %r3217, %r447;
	add.s32 	%r1957, %r1956, 724874;
	shr.u32 	%r1958, %r3214, 2;
	xor.b32  	%r1959, %r1958, %r3214;
	shl.b32 	%r1960, %r447, 4;
	shl.b32 	%r1961, %r1959, 1;
	xor.b32  	%r1962, %r1961, %r1960;
	xor.b32  	%r1963, %r1962, %r1959;
	xor.b32  	%r448, %r1963, %r447;
	add.s32 	%r1964, %r3217, %r448;
	add.s32 	%r1965, %r1964, 1087311;
	shr.u32 	%r1966, %r3213, 2;
	xor.b32  	%r1967, %r1966, %r3213;
	shl.b32 	%r1968, %r448, 4;
	shl.b32 	%r1969, %r1967, 1;
	xor.b32  	%r1970, %r1969, %r1968;
	xor.b32  	%r1971, %r1970, %r1967;
	xor.b32  	%r3173, %r1971, %r448;
	add.s32 	%r3217, %r3217, 1449748;
	add.s32 	%r1972, %r3173, %r3217;
	cvt.u64.u32 	%rd110, %r1949;
	mul.wide.u32 	%rd111, %r1957, 2097152;
	xor.b64  	%rd112, %rd111, %rd110;
	cvt.rn.f64.u64 	%fd1817, %rd112;
	fma.rn.f64 	%fd3675, %fd1817, 0d3CA0000000000000, 0d3C90000000000000;
	cvt.u64.u32 	%rd113, %r1965;
	mul.wide.u32 	%rd114, %r1972, 2097152;
	xor.b64  	%rd115, %rd114, %rd113;
	cvt.rn.f64.u64 	%fd1818, %rd115;
	fma.rn.f64 	%fd331, %fd1818, 0d3CB0000000000000, 0d3CA0000000000000;
	{
	.reg .b32 %temp; 
	mov.b64 	{%temp, %r3395}, %fd3675;
	}
	{
	.reg .b32 %temp; 
	mov.b64 	{%r3396, %temp}, %fd3675;
	}
	setp.gt.s32 	%p273, %r3395, 1048575;
	mov.b32 	%r3397, -1023;
	@%p273 bra 	$L__BB1_226;
	mul.f64 	%fd3675, %fd3675, 0d4350000000000000;
	{
	.reg .b32 %temp; 
	mov.b64 	{%temp, %r3395}, %fd3675;
	}
	{
	.reg .b32 %temp; 
	mov.b64 	{%r3396, %temp}, %fd3675;
	}
	mov.b32 	%r3397, -1077;
$L__BB1_226:
	add.s32 	%r1974, %r3395, -1;
	setp.gt.u32 	%p274, %r1974, 2146435070;
	@%p274 bra 	$L__BB1_236;
	shr.u32 	%r1977, %r3395, 20;
	add.s32 	%r3398, %r3397, %r1977;
	and.b32  	%r1978, %r3395, 1048575;
	or.b32  	%r1979, %r1978, 1072693248;
	mov.b64 	%fd3676, {%r3396, %r1979};
	setp.lt.u32 	%p276, %r1979, 1073127583;
	@%p276 bra 	$L__BB1_229;
	{
	.reg .b32 %temp; 
	mov.b64 	{%r1980, %temp}, %fd3676;
	}
	{
	.reg .b32 %temp; 
	mov.b64 	{%temp, %r1981}, %fd3676;
	}
	add.s32 	%r1982, %r1981, -1048576;
	mov.b64 	%fd3676, {%r1980, %r1982};
	add.s32 	%r3398, %r3398, 1;
$L__BB1_229:
	add.f64 	%fd1820, %fd3676, 0dBFF0000000000000;
	add.f64 	%fd1821, %fd3676, 0d3FF0000000000000;
	rcp.approx.ftz.f64 	%fd1822, %fd1821;
	neg.f64 	%fd1823, %fd1821;
	fma.rn.f64 	%fd1824, %fd1823, %fd1822, 0d3FF0000000000000;
	fma.rn.f64 	%fd1825, %fd1824, %fd1824, %fd1824;
	fma.rn.f64 	%fd1826, %fd1825, %fd1822, %fd1822;
	mul.f64 	%fd1827, %fd1820, %fd1826;
	fma.rn.f64 	%fd1828, %fd1820, %fd1826, %fd1827;
	mul.f64 	%fd1829, %fd1828, %fd1828;
	fma.rn.f64 	%fd1830, %fd1829, 0d3EB1380B3AE80F1E, 0d3ED0EE258B7A8B04;
	fma.rn.f64 	%fd1831, %fd1830, %fd1829, 0d3EF3B2669F02676F;
	fma.rn.f64 	%fd1832, %fd1831, %fd1829, 0d3F1745CBA9AB0956;
	fma.rn.f64 	%fd1833, %fd1832, %fd1829, 0d3F3C71C72D1B5154;
	fma.rn.f64 	%fd1834, %fd1833, %fd1829, 0d3F624924923BE72D;
	fma.rn.f64 	%fd1835, %fd1834, %fd1829, 0d3F8999999999A3C4;
	fma.rn.f64 	%fd1836, %fd1835, %fd1829, 0d3FB5555555555554;
	sub.f64 	%fd1837, %fd1820, %fd1828;
	add.f64 	%fd1838, %fd1837, %fd1837;
	neg.f64 	%fd1839, %fd1828;
	fma.rn.f64 	%fd1840, %fd1839, %fd1820, %fd1838;
	mul.f64 	%fd1841, %fd1826, %fd1840;
	mul.f64 	%fd1842, %fd1829, %fd1836;
	fma.rn.f64 	%fd1843, %fd1842, %fd1828, %fd1841;
	xor.b32  	%r1983, %r3398, -2147483648;
	mov.b32 	%r1984, 1127219200;
	mov.b64 	%fd1844, {%r1983, %r1984};
	sub.f64 	%fd1845, %fd1844, %fd325;
	fma.rn.f64 	%fd1846, %fd1845, 0d3FE62E42FEFA39EF, %fd1828;
	fma.rn.f64 	%fd1847, %fd1845, 0dBFE62E42FEFA39EF, %fd1846;
	sub.f64 	%fd1848, %fd1847, %fd1828;
	sub.f64 	%fd1849, %fd1843, %fd1848;
	fma.rn.f64 	%fd1850, %fd1845, 0d3C7ABC9E3B39803F, %fd1849;
	add.f64 	%fd3677, %fd1846, %fd1850;
	bra.uni 	$L__BB1_237;
$L__BB1_230:
	setp.gt.s32 	%p284, %r414, 1000;
	mov.b32 	%r3413, 1001;
	@%p284 bra 	$L__BB1_241;
	neg.f64 	%fd1881, %fd311;
	fma.rn.f64 	%fd1882, %fd311, 0dBFF71547652B82FE, 0d4338000000000000;
	{
	.reg .b32 %temp; 
	mov.b64 	{%r2003, %temp}, %fd1882;
	}
	mov.f64 	%fd1883, 0dC338000000000000;
	add.rn.f64 	%fd1884, %fd1882, %fd1883;
	fma.rn.f64 	%fd1885, %fd1884, 0dBFE62E42FEFA39EF, %fd1881;
	fma.rn.f64 	%fd1886, %fd1884, 0dBC7ABC9E3B39803F, %fd1885;
	fma.rn.f64 	%fd1887, %fd1886, 0d3E5ADE1569CE2BDF, 0d3E928AF3FCA213EA;
	fma.rn.f64 	%fd1888, %fd1887, %fd1886, 0d3EC71DEE62401315;
	fma.rn.f64 	%fd1889, %fd1888, %fd1886, 0d3EFA01997C89EB71;
	fma.rn.f64 	%fd1890, %fd1889, %fd1886, 0d3F2A01A014761F65;
	fma.rn.f64 	%fd1891, %fd1890, %fd1886, 0d3F56C16C1852B7AF;
	fma.rn.f64 	%fd1892, %fd1891, %fd1886, 0d3F81111111122322;
	fma.rn.f64 	%fd1893, %fd1892, %fd1886, 0d3FA55555555502A1;
	fma.rn.f64 	%fd1894, %fd1893, %fd1886, 0d3FC5555555555511;
	fma.rn.f64 	%fd1895, %fd1894, %fd1886, 0d3FE000000000000B;
	fma.rn.f64 	%fd1896, %fd1895, %fd1886, 0d3FF0000000000000;
	fma.rn.f64 	%fd1897, %fd1896, %fd1886, 0d3FF0000000000000;
	{
	.reg .b32 %temp; 
	mov.b64 	{%r2004, %temp}, %fd1897;
	}
	{
	.reg .b32 %temp; 
	mov.b64 	{%temp, %r2005}, %fd1897;
	}
	shl.b32 	%r2006, %r2003, 20;
	add.s32 	%r2007, %r2006, %r2005;
	mov.b64 	%fd1898, {%r2004, %r2007};
	{
	.reg .b32 %temp; 
	mov.b64 	{%temp, %r2008}, %fd1881;
	}
	mov.b32 	%f61, %r2008;
	abs.f32 	%f62, %f61;
	setp.lt.f32 	%p285, %f62, 0f4086232B;
	setp.gt.f64 	%p286, %fd311, 0d0000000000000000;
	mov.f64 	%fd1899, 0d7FF0000000000000;
	sub.f64 	%fd1900, %fd1899, %fd311;
	selp.f64 	%fd1901, 0d0000000000000000, %fd1900, %p286;
	setp.geu.f32 	%p287, %f62, 0f40874800;
	shr.u32 	%r2009, %r2003, 31;
	add.s32 	%r2010, %r2003, %r2009;
	shr.s32 	%r2011, %r2010, 1;
	shl.b32 	%r2012, %r2011, 20;
	add.s32 	%r2013, %r2005, %r2012;
	mov.b64 	%fd1902, {%r2004, %r2013};
	sub.s32 	%r2014, %r2003, %r2011;
	shl.b32 	%r2015, %r2014, 20;
	add.s32 	%r2016, %r2015, 1072693248;
	mov.b32 	%r2017, 0;
	mov.b64 	%fd1903, {%r2017, %r2016};
	mul.f64 	%fd1904, %fd1903, %fd1902;
	selp.f64 	%fd1905, %fd1901, %fd1904, %p287;
	selp.f64 	%fd326, %fd1898, %fd1905, %p285;
	mov.u32 	%r3382, %r3213;
	mov.u32 	%r3381, %r3173;
$L__BB1_232:
	mov.f64 	%fd3673, 0d3FF0000000000000;
	mov.b32 	%r3387, 0;
$L__BB1_233:
	mov.u32 	%r3213, %r3382;
	mov.u32 	%r3173, %r3381;
	setp.ltu.f64 	%p288, %fd3673, %fd326;
	@%p288 bra 	$L__BB1_235;
	add.s32 	%r3387, %r3387, 1;
	shr.u32 	%r2019, %r3216, 2;
	xor.b32  	%r2020, %r2019, %r3216;
	shl.b32 	%r2021, %r3173, 4;
	shl.b32 	%r2022, %r2020, 1;
	xor.b32  	%r2023, %r2021, %r2022;
	xor.b32  	%r2024, %r2023, %r3173;
	xor.b32  	%r3382, %r2024, %r2020;
	add.s32 	%r2025, %r3217, %r3382;
	add.s32 	%r2026, %r2025, 362437;
	shr.u32 	%r2027, %r3215, 2;
	xor.b32  	%r2028, %r2027, %r3215;
	shl.b32 	%r2029, %r3382, 4;
	shl.b32 	%r2030, %r2028, 1;
	xor.b32  	%r2031, %r2030, %r2029;
	xor.b32  	%r2032, %r2031, %r2028;
	xor.b32  	%r3381, %r2032, %r3382;
	add.s32 	%r3217, %r3217, 724874;
	add.s32 	%r2033, %r3381, %r3217;
	cvt.u64.u32 	%rd120, %r2026;
	mul.wide.u32 	%rd121, %r2033, 2097152;
	xor.b64  	%rd122, %rd121, %rd120;
	cvt.rn.f64.u64 	%fd1907, %rd122;
	fma.rn.f64 	%fd1908, %fd1907, 0d3CA0000000000000, 0d3C90000000000000;
	mul.f64 	%fd3673, %fd3673, %fd1908;
	mov.u32 	%r3215, %r3213;
	mov.u32 	%r3216, %r3214;
	mov.u32 	%r3214, %r3173;
	bra.uni 	$L__BB1_233;
$L__BB1_235:
	add.s32 	%r3413, %r3387, -1;
	setp.gt.s32 	%p289, %r3413, %r414;
	mov.u32 	%r3382, %r3213;
	mov.u32 	%r3381, %r3173;
	@%p289 bra 	$L__BB1_232;
	bra.uni 	$L__BB1_241;
$L__BB1_236:
	fma.rn.f64 	%fd1819, %fd3675, 0d7FF0000000000000, 0d7FF0000000000000;
	{
	.reg .b32 %temp; 
	mov.b64 	{%temp, %r1975}, %fd3675;
	}
	and.b32  	%r1976, %r1975, 2147483647;
	setp.eq.s32 	%p275, %r1976, 0;
	selp.f64 	%fd3677, 0dFFF0000000000000, %fd1819, %p275;
$L__BB1_237:
	mul.f64 	%fd340, %fd3677, 0dC000000000000000;
	{
	.reg .b32 %temp; 
	mov.b64 	{%temp, %r1985}, %fd331;
	}
	shl.b32 	%r1986, %r1985, 1;
	setp.gt.u32 	%p277, %r1986, -2038431744;
	mov.f64 	%fd1851, 0d0000000000000000;
	mul.rn.f64 	%fd1852, %fd331, %fd1851;
	selp.f64 	%fd341, %fd1852, %fd331, %p277;
	{
	.reg .b32 %temp; 
	mov.b64 	{%r1987, %temp}, %fd341;
	}
	{
	.reg .b32 %temp; 
	mov.b64 	{%temp, %r1988}, %fd341;
	}
	add.s32 	%r1989, %r1988, 1048576;
	mov.b64 	%fd1853, {%r1987, %r1989};
	cvt.rni.f64.f64 	%fd1854, %fd1853;
	cvt.rzi.s64.f64 	%rd116, %fd1854;
	cvt.u32.u64 	%r1990, %rd116;
	fma.rn.f64 	%fd1855, %fd1854, 0dBFE0000000000000, %fd341;
	mul.f64 	%fd1856, %fd1855, 0d3CA1A62633145C07;
	fma.rn.f64 	%fd1857, %fd1855, 0d400921FB54442D18, %fd1856;
	mul.rn.f64 	%fd1858, %fd1857, %fd1857;
	fma.rn.f64 	%fd1859, %fd1858, 0dBDA8FF8320FD8164, 0d3E21EEA7C1EF8528;
	fma.rn.f64 	%fd1860, %fd1859, %fd1858, 0dBE927E4F8E06E6D9;
	fma.rn.f64 	%fd1861, %fd1860, %fd1858, 0d3EFA01A019DDBCE9;
	fma.rn.f64 	%fd1862, %fd1861, %fd1858, 0dBF56C16C16C15D47;
	fma.rn.f64 	%fd1863, %fd1862, %fd1858, 0d3FA5555555555551;
	fma.rn.f64 	%fd1864, %fd1863, %fd1858, 0dBFE0000000000000;
	fma.rn.f64 	%fd1865, %fd1864, %fd1858, 0d3FF0000000000000;
	fma.rn.f64 	%fd1866, %fd1858, 0d3DE5DB65F9785EBA, 0dBE5AE5F12CB0D246;
	fma.rn.f64 	%fd1867, %fd1866, %fd1858, 0d3EC71DE369ACE392;
	fma.rn.f64 	%fd1868, %fd1867, %fd1858, 0dBF2A01A019DB62A1;
	fma.rn.f64 	%fd1869, %fd1868, %fd1858, 0d3F81111111110818;
	fma.rn.f64 	%fd1870, %fd1869, %fd1858, 0dBFC5555555555554;
	fma.rn.f64 	%fd1871, %fd1870, %fd1858, 0d0000000000000000;
	fma.rn.f64 	%fd1872, %fd1871, %fd1857, %fd1857;
	and.b64  	%rd117, %rd116, 1;
	setp.eq.b64 	%p278, %rd117, 1;
	{
	.reg .b32 %temp; 
	mov.b64 	{%temp, %r1991}, %fd1872;
	}
	{
	.reg .b32 %temp; 
	mov.b64 	{%r1992, %temp}, %fd1872;
	}
	xor.b32  	%r1993, %r1991, -2147483648;
	mov.b64 	%fd1873, {%r1992, %r1993};
	selp.f64 	%fd3678, %fd1865, %fd1872, %p278;
	selp.f64 	%fd3679, %fd1873, %fd1865, %p278;
	and.b32  	%r1994, %r1990, 2;
	setp.eq.s32 	%p279, %r1994, 0;
	@%p279 bra 	$L__BB1_239;
	{
	.reg .b32 %temp; 
	mov.b64 	{%temp, %r1995}, %fd3678;
	}
	{
	.reg .b32 %temp; 
	mov.b64 	{%r1996, %temp}, %fd3678;
	}
	xor.b32  	%r1997, %r1995, -2147483648;
	mov.b64 	%fd3678, {%r1996, %r1997};
	{
	.reg .b32 %temp; 
	mov.b64 	{%temp, %r1998}, %fd3679;
	}
	{
	.reg .b32 %temp; 
	mov.b64 	{%r1999, %temp}, %fd3679;
	}
	xor.b32  	%r2000, %r1998, -2147483648;
	mov.b64 	%fd3679, {%r1999, %r2000};
$L__BB1_239:
	sqrt.rn.f64 	%fd1874, %fd340;
	mov.f64 	%fd1875, 0d0000000000000000;
	add.rn.f64 	%fd1876, %fd3679, %fd1875;
	cvt.rzi.f64.f64 	%fd1877, %fd341;
	setp.eq.f64 	%p280, %fd341, %fd1877;
	mul.rn.f64 	%fd1878, %fd341, %fd1875;
	selp.f64 	%fd1879, %fd1878, %fd3678, %p280;
	mul.f64 	%fd3681, %fd1874, %fd1879;
	mul.f64 	%fd3626, %fd1874, %fd1876;
	mov.b32 	%r3211, 1;
	mov.u32 	%r3213, %r448;
	mov.u32 	%r3214, %r447;
	mov.u32 	%r3215, %r446;
	mov.u32 	%r3216, %r3393;
	mov.u32 	%r3393, %r3173;
$L__BB1_240:
	fma.rn.f64 	%fd1880, %fd324, %fd3681, %fd311;
	cvt.rn.f32.f64 	%f60, %fd1880;
	cvt.rni.s64.f32 	%rd118, %f60;
	cvt.u32.u64 	%r3413, %rd118;
	setp.lt.s32 	%p281, %r3413, 0;
	setp.lt.s32 	%p282, %r414, %r3413;
	or.pred  	%p283, %p281, %p282;
	@%p283 bra 	$L__BB1_223;
$L__BB1_241:
	sub.s32 	%r477, %r414, %r3413;
	mul.f64 	%fd353, %fd310, 0d3F80624DD2F1A9FC;
	setp.gt.f64 	%p290, %fd323, 0d3F80624DD2F1A9FC;
	@%p290 bra 	$L__BB1_251;
	setp.gt.s32 	%p291, %r477, 1000;
	mov.b32 	%r3452, 1001;
	@%p291 bra 	$L__BB1_262;
	mul.f64 	%fd1909, %fd353, 0d3FEFBE76C8B43958;
	sqrt.rn.f64 	%fd354, %fd1909;
	mov.b32 	%r2035, 1127219200;
	mov.b32 	%r2036, -2147483648;
	mov.b64 	%fd355, {%r2036, %r2035};
	mov.u32 	%r3432, %r3173;
$L__BB1_244:
	setp.eq.s32 	%p292, %r3211, 1;
	mov.b32 	%r3211, 0;
	mov.u32 	%r3173, %r3432;
	mov.f64 	%fd3691, %fd3626;
	@%p292 bra 	$L__BB1_261;
	shr.u32 	%r2039, %r3216, 2;
	xor.b32  	%r2040, %r2039, %r3216;
	shl.b32 	%r2041, %r3432, 4;
	shl.b32 	%r2042, %r2040, 1;
	xor.b32  	%r2043, %r2041, %r2042;
	xor.b32  	%r2044, %r2043, %r3432;
	xor.b32  	%r503, %r2044, %r2040;
	add.s32 	%r2045, %r3217, %r503;
	add.s32 	%r2046, %r2045, 362437;
	shr.u32 	%r2047, %r3215, 2;
	xor.b32  	%r2048, %r2047, %r3215;
	shl.b32 	%r2049, %r503, 4;
	shl.b32 	%r2050, %r2048, 1;
	xor.b32  	%r2051, %r2050, %r2049;
	xor.b32  	%r2052, %r2051, %r2048;
	xor.b32  	%r504, %r2052, %r503;
	add.s32 	%r2053, %r3217, %r504;
	add.s32 	%r2054, %r2053, 724874;
	shr.u32 	%r2055, %r3214, 2;
	xor.b32  	%r2056, %r2055, %r3214;
	shl.b32 	%r2057, %r504, 4;
	shl.b32 	%r2058, %r2056, 1;
	xor.b32  	%r2059, %r2058, %r2057;
	xor.b32  	%r2060, %r2059, %r2056;
	xor.b32  	%r505, %r2060, %r504;
	add.s32 	%r2061, %r3217, %r505;
	add.s32 	%r2062, %r2061, 1087311;
	shr.u32 	%r2063, %r3213, 2;
	xor.b32  	%r2064, %r2063, %r3213;
	shl.b32 	%r2065, %r505, 4;
	shl.b32 	%r2066, %r2064, 1;
	xor.b32  	%r2067, %r2066, %r2065;
	xor.b32  	%r2068, %r2067, %r2064;
	xor.b32  	%r3173, %r2068, %r505;
	add.s32 	%r3217, %r3217, 1449748;
	add.s32 	%r2069, %r3173, %r3217;
	cvt.u64.u32 	%rd123, %r2046;
	mul.wide.u32 	%rd124, %r2054, 2097152;
	xor.b64  	%rd125, %rd124, %rd123;
	cvt.rn.f64.u64 	%fd1910, %rd125;
	fma.rn.f64 	%fd3685, %fd1910, 0d3CA0000000000000, 0d3C90000000000000;
	cvt.u64.u32 	%rd126, %r2062;
	mul.wide.u32 	%rd127, %r2069, 2097152;
	xor.b64  	%rd128, %rd127, %rd126;
	cvt.rn.f64.u64 	%fd1911, %rd128;
	fma.rn.f64 	%fd361, %fd1911, 0d3CB0000000000000, 0d3CA0000000000000;
	{
	.reg .b32 %temp; 
	mov.b64 	{%temp, %r3434}, %fd3685;
	}
	{
	.reg .b32 %temp; 
	mov.b64 	{%r3435, %temp}, %fd3685;
	}
	setp.gt.s32 	%p293, %r3434, 1048575;
	mov.b32 	%r3436, -1023;
	@%p293 bra 	$L__BB1_247;
	mul.f64 	%fd3685, %fd3685, 0d4350000000000000;
	{
	.reg .b32 %temp; 
	mov.b64 	{%temp, %r3434}, %fd3685;
	}
	{
	.reg .b32 %temp; 
	mov.b64 	{%r3435, %temp}, %fd3685;
	}
	mov.b32 	%r3436, -1077;
$L__BB1_247:
	add.s32 	%r2071, %r3434, -1;
	setp.gt.u32 	%p294, %r2071, 2146435070;
	@%p294 bra 	$L__BB1_257;
	shr.u32 	%r2074, %r3434, 20;
	add.s32 	%r3437, %r3436, %r2074;
	and.b32  	%r2075, %r3434, 1048575;
	or.b32  	%r2076, %r2075, 1072693248;
	mov.b64 	%fd3686, {%r3435, %r2076};
	setp.lt.u32 	%p296, %r2076, 1073127583;
	@%p296 bra 	$L__BB1_250;
	{
	.reg .b32 %temp; 
	mov.b64 	{%r2077, %temp}, %fd3686;
	}
	{
	.reg .b32 %temp; 
	mov.b64 	{%temp, %r2078}, %fd3686;
	}
	add.s32 	%r2079, %r2078, -1048576;
	mov.b64 	%fd3686, {%r2077, %r2079};
	add.s32 	%r3437, %r3437, 1;
$L__BB1_250:
	add.f64 	%fd1913, %fd3686, 0dBFF0000000000000;
	add.f64 	%fd1914, %fd3686, 0d3FF0000000000000;
	rcp.approx.ftz.f64 	%fd1915, %fd1914;
	neg.f64 	%fd1916, %fd1914;
	fma.rn.f64 	%fd1917, %fd1916, %fd1915, 0d3FF0000000000000;
	fma.rn.f64 	%fd1918, %fd1917, %fd1917, %fd1917;
	fma.rn.f64 	%fd1919, %fd1918, %fd1915, %fd1915;
	mul.f64 	%fd1920, %fd1913, %fd1919;
	fma.rn.f64 	%fd1921, %fd1913, %fd1919, %fd1920;
	mul.f64 	%fd1922, %fd1921, %fd1921;
	fma.rn.f64 	%fd1923, %fd1922, 0d3EB1380B3AE80F1E, 0d3ED0EE258B7A8B04;
	fma.rn.f64 	%fd1924, %fd1923, %fd1922, 0d3EF3B2669F02676F;
	fma.rn.f64 	%fd1925, %fd1924, %fd1922, 0d3F1745CBA9AB0956;
	fma.rn.f64 	%fd1926, %fd1925, %fd1922, 0d3F3C71C72D1B5154;
	fma.rn.f64 	%fd1927, %fd1926, %fd1922, 0d3F624924923BE72D;
	fma.rn.f64 	%fd1928, %fd1927, %fd1922, 0d3F8999999999A3C4;
	fma.rn.f64 	%fd1929, %fd1928, %fd1922, 0d3FB5555555555554;
	sub.f64 	%fd1930, %fd1913, %fd1921;
	add.f64 	%fd1931, %fd1930, %fd1930;
	neg.f64 	%fd1932, %fd1921;
	fma.rn.f64 	%fd1933, %fd1932, %fd1913, %fd1931;
	mul.f64 	%fd1934, %fd1919, %fd1933;
	mul.f64 	%fd1935, %fd1922, %fd1929;
	fma.rn.f64 	%fd1936, %fd1935, %fd1921, %fd1934;
	xor.b32  	%r2080, %r3437, -2147483648;
	mov.b32 	%r2081, 1127219200;
	mov.b64 	%fd1937, {%r2080, %r2081};
	sub.f64 	%fd1938, %fd1937, %fd355;
	fma.rn.f64 	%fd1939, %fd1938, 0d3FE62E42FEFA39EF, %fd1921;
	fma.rn.f64 	%fd1940, %fd1938, 0dBFE62E42FEFA39EF, %fd1939;
	sub.f64 	%fd1941, %fd1940, %fd1921;
	sub.f64 	%fd1942, %fd1936, %fd1941;
	fma.rn.f64 	%fd1943, %fd1938, 0d3C7ABC9E3B39803F, %fd1942;
	add.f64 	%fd3687, %fd1939, %fd1943;
	bra.uni 	$L__BB1_258;
$L__BB1_251:
	setp.gt.s32 	%p304, %r477, 1000;
	mov.b32 	%r3452, 1001;
	@%p304 bra 	$L__BB1_262;
	neg.f64 	%fd1974, %fd353;
	fma.rn.f64 	%fd1975, %fd353, 0dBFF71547652B82FE, 0d4338000000000000;
	{
	.reg .b32 %temp; 
	mov.b64 	{%r2100, %temp}, %fd1975;
	}
	mov.f64 	%fd1976, 0dC338000000000000;
	add.rn.f64 	%fd1977, %fd1975, %fd1976;
	fma.rn.f64 	%fd1978, %fd1977, 0dBFE62E42FEFA39EF, %fd1974;
	fma.rn.f64 	%fd1979, %fd1977, 0dBC7ABC9E3B39803F, %fd1978;
	fma.rn.f64 	%fd1980, %fd1979, 0d3E5ADE1569CE2BDF, 0d3E928AF3FCA213EA;
	fma.rn.f64 	%fd1981, %fd1980, %fd1979, 0d3EC71DEE62401315;
	fma.rn.f64 	%fd1982, %fd1981, %fd1979, 0d3EFA01997C89EB71;
	fma.rn.f64 	%fd1983, %fd1982, %fd1979, 0d3F2A01A014761F65;
	fma.rn.f64 	%fd1984, %fd1983, %fd1979, 0d3F56C16C1852B7AF;
	fma.rn.f64 	%fd1985, %fd1984, %fd1979, 0d3F81111111122322;
	fma.rn.f64 	%fd1986, %fd1985, %fd1979, 0d3FA55555555502A1;
	fma.rn.f64 	%fd1987, %fd1986, %fd1979, 0d3FC5555555555511;
	fma.rn.f64 	%fd1988, %fd1987, %fd1979, 0d3FE000000000000B;
	fma.rn.f64 	%fd1989, %fd1988, %fd1979, 0d3FF0000000000000;
	fma.rn.f64 	%fd1990, %fd1989, %fd1979, 0d3FF0000000000000;
	{
	.reg .b32 %temp; 
	mov.b64 	{%r2101, %temp}, %fd1990;
	}
	{
	.reg .b32 %temp; 
	mov.b64 	{%temp, %r2102}, %fd1990;
	}
	shl.b32 	%r2103, %r2100, 20;
	add.s32 	%r2104, %r2103, %r2102;
	mov.b64 	%fd1991, {%r2101, %r2104};
	{
	.reg .b32 %temp; 
	mov.b64 	{%temp, %r2105}, %fd1974;
	}
	mov.b32 	%f64, %r2105;
	abs.f32 	%f65, %f64;
	setp.lt.f32 	%p305, %f65, 0f4086232B;
	setp.gt.f64 	%p306, %fd353, 0d0000000000000000;
	mov.f64 	%fd1992, 0d7FF0000000000000;
	sub.f64 	%fd1993, %fd1992, %fd353;
	selp.f64 	%fd1994, 0d0000000000000000, %fd1993, %p306;
	setp.geu.f32 	%p307, %f65, 0f40874800;
	shr.u32 	%r2106, %r2100, 31;
	add.s32 	%r2107, %r2100, %r2106;
	shr.s32 	%r2108, %r2107, 1;
	shl.b32 	%r2109, %r2108, 20;
	add.s32 	%r2110, %r2102, %r2109;
	mov.b64 	%fd1995, {%r2101, %r2110};
	sub.s32 	%r2111, %r2100, %r2108;
	shl.b32 	%r2112, %r2111, 20;
	add.s32 	%r2113, %r2112, 1072693248;
	mov.b32 	%r2114, 0;
	mov.b64 	%fd1996, {%r2114, %r2113};
	mul.f64 	%fd1997, %fd1996, %fd1995;
	selp.f64 	%fd1998, %fd1994, %fd1997, %p307;
	selp.f64 	%fd356, %fd1991, %fd1998, %p305;
	mov.u32 	%r3421, %r3213;
	mov.u32 	%r3420, %r3173;
$L__BB1_253:
	mov.f64 	%fd3683, 0d3FF0000000000000;
	mov.b32 	%r3426, 0;
$L__BB1_254:
	mov.u32 	%r3213, %r3421;
	mov.u32 	%r3173, %r3420;
	setp.ltu.f64 	%p308, %fd3683, %fd356;
	@%p308 bra 	$L__BB1_256;
	add.s32 	%r3426, %r3426, 1;
	shr.u32 	%r2116, %r3216, 2;
	xor.b32  	%r2117, %r2116, %r3216;
	shl.b32 	%r2118, %r3173, 4;
	shl.b32 	%r2119, %r2117, 1;
	xor.b32  	%r2120, %r2118, %r2119;
	xor.b32  	%r2121, %r2120, %r3173;
	xor.b32  	%r3421, %r2121, %r2117;
	add.s32 	%r2122, %r3217, %r3421;
	add.s32 	%r2123, %r2122, 362437;
	shr.u32 	%r2124, %r3215, 2;
	xor.b32  	%r2125, %r2124, %r3215;
	shl.b32 	%r2126, %r3421, 4;
	shl.b32 	%r2127, %r2125, 1;
	xor.b32  	%r2128, %r2127, %r2126;
	xor.b32  	%r2129, %r2128, %r2125;
	xor.b32  	%r3420, %r2129, %r3421;
	add.s32 	%r3217, %r3217, 724874;
	add.s32 	%r2130, %r3420, %r3217;
	cvt.u64.u32 	%rd133, %r2123;
	mul.wide.u32 	%rd134, %r2130, 2097152;
	xor.b64  	%rd135, %rd134, %rd133;
	cvt.rn.f64.u64 	%fd2000, %rd135;
	fma.rn.f64 	%fd2001, %fd2000, 0d3CA0000000000000, 0d3C90000000000000;
	mul.f64 	%fd3683, %fd3683, %fd2001;
	mov.u32 	%r3215, %r3213;
	mov.u32 	%r3216, %r3214;
	mov.u32 	%r3214, %r3173;
	bra.uni 	$L__BB1_254;
$L__BB1_256:
	add.s32 	%r3452, %r3426, -1;
	setp.gt.s32 	%p309, %r3452, %r477;
	mov.u32 	%r3421, %r3213;
	mov.u32 	%r3420, %r3173;
	@%p309 bra 	$L__BB1_253;
	bra.uni 	$L__BB1_262;
$L__BB1_257:
	fma.rn.f64 	%fd1912, %fd3685, 0d7FF0000000000000, 0d7FF0000000000000;
	{
	.reg .b32 %temp; 
	mov.b64 	{%temp, %r2072}, %fd3685;
	}
	and.b32  	%r2073, %r2072, 2147483647;
	setp.eq.s32 	%p295, %r2073, 0;
	selp.f64 	%fd3687, 0dFFF0000000000000, %fd1912, %p295;
$L__BB1_258:
	mul.f64 	%fd370, %fd3687, 0dC000000000000000;
	{
	.reg .b32 %temp; 
	mov.b64 	{%temp, %r2082}, %fd361;
	}
	shl.b32 	%r2083, %r2082, 1;
	setp.gt.u32 	%p297, %r2083, -2038431744;
	mov.f64 	%fd1944, 0d0000000000000000;
	mul.rn.f64 	%fd1945, %fd361, %fd1944;
	selp.f64 	%fd371, %fd1945, %fd361, %p297;
	{
	.reg .b32 %temp; 
	mov.b64 	{%r2084, %temp}, %fd371;
	}
	{
	.reg .b32 %temp; 
	mov.b64 	{%temp, %r2085}, %fd371;
	}
	add.s32 	%r2086, %r2085, 1048576;
	mov.b64 	%fd1946, {%r2084, %r2086};
	cvt.rni.f64.f64 	%fd1947, %fd1946;
	cvt.rzi.s64.f64 	%rd129, %fd1947;
	cvt.u32.u64 	%r2087, %rd129;
	fma.rn.f64 	%fd1948, %fd1947, 0dBFE0000000000000, %fd371;
	mul.f64 	%fd1949, %fd1948, 0d3CA1A62633145C07;
	fma.rn.f64 	%fd1950, %fd1948, 0d400921FB54442D18, %fd1949;
	mul.rn.f64 	%fd1951, %fd1950, %fd1950;
	fma.rn.f64 	%fd1952, %fd1951, 0dBDA8FF8320FD8164, 0d3E21EEA7C1EF8528;
	fma.rn.f64 	%fd1953, %fd1952, %fd1951, 0dBE927E4F8E06E6D9;
	fma.rn.f64 	%fd1954, %fd1953, %fd1951, 0d3EFA01A019DDBCE9;
	fma.rn.f64 	%fd1955, %fd1954, %fd1951, 0dBF56C16C16C15D47;
	fma.rn.f64 	%fd1956, %fd1955, %fd1951, 0d3FA5555555555551;
	fma.rn.f64 	%fd1957, %fd1956, %fd1951, 0dBFE0000000000000;
	fma.rn.f64 	%fd1958, %fd1957, %fd1951, 0d3FF0000000000000;
	fma.rn.f64 	%fd1959, %fd1951, 0d3DE5DB65F9785EBA, 0dBE5AE5F12CB0D246;
	fma.rn.f64 	%fd1960, %fd1959, %fd1951, 0d3EC71DE369ACE392;
	fma.rn.f64 	%fd1961, %fd1960, %fd1951, 0dBF2A01A019DB62A1;
	fma.rn.f64 	%fd1962, %fd1961, %fd1951, 0d3F81111111110818;
	fma.rn.f64 	%fd1963, %fd1962, %fd1951, 0dBFC5555555555554;
	fma.rn.f64 	%fd1964, %fd1963, %fd1951, 0d0000000000000000;
	fma.rn.f64 	%fd1965, %fd1964, %fd1950, %fd1950;
	and.b64  	%rd130, %rd129, 1;
	setp.eq.b64 	%p298, %rd130, 1;
	{
	.reg .b32 %temp; 
	mov.b64 	{%temp, %r2088}, %fd1965;
	}
	{
	.reg .b32 %temp; 
	mov.b64 	{%r2089, %temp}, %fd1965;
	}
	xor.b32  	%r2090, %r2088, -2147483648;
	mov.b64 	%fd1966, {%r2089, %r2090};
	selp.f64 	%fd3688, %fd1958, %fd1965, %p298;
	selp.f64 	%fd3689, %fd1966, %fd1958, %p298;
	and.b32  	%r2091, %r2087, 2;
	setp.eq.s32 	%p299, %r2091, 0;
	@%p299 bra 	$L__BB1_260;
	{
	.reg .b32 %temp; 
	mov.b64 	{%temp, %r2092}, %fd3688;
	}
	{
	.reg .b32 %temp; 
	mov.b64 	{%r2093, %temp}, %fd3688;
	}
	xor.b32  	%r2094, %r2092, -2147483648;
	mov.b64 	%fd3688, {%r2093, %r2094};
	{
	.reg .b32 %temp; 
	mov.b64 	{%temp, %r2095}, %fd3689;
	}
	{
	.reg .b32 %temp; 
	mov.b64 	{%r2096, %temp}, %fd3689;
	}
	xor.b32  	%r2097, %r2095, -2147483648;
	mov.b64 	%fd3689, {%r2096, %r2097};
$L__BB1_260:
	sqrt.rn.f64 	%fd1967, %fd370;
	mov.f64 	%fd1968, 0d0000000000000000;
	add.rn.f64 	%fd1969, %fd3689, %fd1968;
	cvt.rzi.f64.f64 	%fd1970, %fd371;
	setp.eq.f64 	%p300, %fd371, %fd1970;
	mul.rn.f64 	%fd1971, %fd371, %fd1968;
	selp.f64 	%fd1972, %fd1971, %fd3688, %p300;
	mul.f64 	%fd3691, %fd1967, %fd1972;
	mul.f64 	%fd3626, %fd1967, %fd1969;
	mov.b32 	%r3211, 1;
	mov.u32 	%r3213, %r505;
	mov.u32 	%r3214, %r504;
	mov.u32 	%r3215, %r503;
	mov.u32 	%r3216, %r3432;
	mov.u32 	%r3432, %r3173;
$L__BB1_261:
	fma.rn.f64 	%fd1973, %fd354, %fd3691, %fd353;
	cvt.rn.f32.f64 	%f63, %fd1973;
	cvt.rni.s64.f32 	%rd131, %f63;
	cvt.u32.u64 	%r3452, %rd131;
	setp.lt.s32 	%p301, %r3452, 0;
	setp.lt.s32 	%p302, %r477, %r3452;
	or.pred  	%p303, %p301, %p302;
	@%p303 bra 	$L__BB1_244;
$L__BB1_262:
	add.s32 	%r2131, %r3257, %r3296;
	sub.s32 	%r2132, %r3179, %r2131;
	add.s32 	%r2133, %r2132, %r3413;
	add.s32 	%r2134, %r2133, %r174;
	st.global.u32 	[%rd6+-80], %r2134;
	add.s32 	%r2135, %r3374, %r3296;
	add.s32 	%r2136, %r3413, %r3452;
	sub.s32 	%r2137, %r2135, %r2136;
	add.s32 	%r2138, %r2137, %r414;
	st.global.u32 	[%rd6+-72], %r2138;
	add.s32 	%r2139, %r3218, %r3179;
	sub.s32 	%r2140, %r3257, %r2139;
	add.s32 	%r2141, %r2140, %r3335;
	add.s32 	%r2142, %r2141, %r54;
	st.global.u32 	[%rd6+-76], %r2142;
	add.s32 	%r2143, %r3335, %r3374;
	sub.s32 	%r2144, %r3218, %r2143;
	add.s32 	%r2145, %r2144, %r3452;
	add.s32 	%r2146, %r2145, %r294;
	st.global.u32 	[%rd6+-68], %r2146;
	add.s32 	%r2147, %r2138, %r2134;
	cvt.rn.f64.s32 	%fd2002, %r2147;
	mul.f64 	%fd2003, %fd793, %fd2002;
	mul.f64 	%fd2004, %fd2003, 0d3F23A92A30553261;
	sub.f64 	%fd2005, %fd3790, %fd3789;
	mul.f64 	%fd2006, %fd2005, %fd2004;
	div.rn.f64 	%fd2007, %fd2006, 0d3F54A4D2B2BFDB4D;
	st.global.f64 	[%rd6+-96], %fd2007;
	ld.global.f64 	%fd383, [%rd6+-40];
	setp.leu.f64 	%p310, %fd383, 0d0000000000000000;
	shl.b32 	%r534, %r3, 3;
	mul.wide.s32 	%rd136, %r534, 40;
	add.s64 	%rd137, %rd3, %rd136;
	add.s64 	%rd11, %rd137, 8;
	@%p310 bra 	$L__BB1_481;
	setp.eq.s64 	%p311, %rd10, -9223372036854775808;
	ld.global.f64 	%fd384, [%rd11+40];
	div.rn.f64 	%fd385, %fd796, %fd384;
	{
	.reg .b32 %temp; 
	mov.b64 	{%temp, %r535}, %fd385;
	}
	abs.f64 	%fd386, %fd385;
	{ // callseq 6, 0
	.param .b64 param0;
	st.param.f64 	[param0], %fd386;
	.param .b64 param1;
	st.param.f64 	[param1], %fd50;
	.param .b64 retval0;
	call.uni (retval0), 
	__internal_accurate_pow, 
	(
	param0, 
	param1
	);
	ld.param.f64 	%fd2008, [retval0];
	} // callseq 6
	setp.lt.s32 	%p312, %r535, 0;
	neg.f64 	%fd2010, %fd2008;
	selp.f64 	%fd2011, %fd2010, %fd2008, %p311;
	selp.f64 	%fd3694, %fd2011, %fd2008, %p312;
	setp.neu.f64 	%p313, %fd385, 0d0000000000000000;
	mov.pred 	%p598, %p599;
	@%p313 bra 	$L__BB1_265;
	setp.eq.s64 	%p314, %rd10, -9223372036854775808;
	abs.f64 	%fd2012, %fd50;
	setp.neu.f64 	%p315, %fd2012, 0d3FE0000000000000;
	and.pred  	%p598, %p315, %p314;
	selp.b32 	%r2148, %r535, 0, %p598;
	setp.lt.s32 	%p316, %r48, 0;
	or.b32  	%r2149, %r2148, 2146435072;
	selp.b32 	%r2150, %r2149, %r2148, %p316;
	mov.b32 	%r2151, 0;
	mov.b64 	%fd3694, {%r2151, %r2150};
$L__BB1_265:
	add.f64 	%fd2013, %fd385, %fd50;
	{
	.reg .b32 %temp; 
	mov.b64 	{%temp, %r2152}, %fd2013;
	}
	and.b32  	%r2153, %r2152, 2146435072;
	setp.ne.s32 	%p317, %r2153, 2146435072;
	@%p317 bra 	$L__BB1_270;
	setp.num.f64 	%p318, %fd385, %fd385;
	@%p318 bra 	$L__BB1_268;
	add.rn.f64 	%fd3694, %fd385, %fd50;
	bra.uni 	$L__BB1_270;
$L__BB1_268:
	setp.neu.f64 	%p319, %fd386, 0d7FF0000000000000;
	@%p319 bra 	$L__BB1_270;
	setp.lt.s32 	%p320, %r535, 0;
	setp.lt.s32 	%p321, %r48, 0;
	selp.b32 	%r2154, 0, 2146435072, %p321;
	and.b32  	%r2155, %r48, 2147483647;
	setp.ne.s32 	%p322, %r2155, 1071644672;
	or.b32  	%r2156, %r2154, -2147483648;
	selp.b32 	%r2157, %r2156, %r2154, %p322;
	selp.b32 	%r2158, %r2157, %r2154, %p598;
	selp.b32 	%r2159, %r2158, %r2154, %p320;
	mov.b32 	%r2160, 0;
	mov.b64 	%fd3694, {%r2160, %r2159};
$L__BB1_270:
	setp.eq.s32 	%p323, %r1043, 0;
	setp.eq.s64 	%p324, %rd10, -9223372036854775808;
	setp.eq.f64 	%p325, %fd385, 0d3FF0000000000000;
	add.f64 	%fd2014, %fd3694, 0d3FF0000000000000;
	selp.f64 	%fd2015, 0d4000000000000000, %fd2014, %p325;
	selp.f64 	%fd2016, 0d4000000000000000, %fd2015, %p323;
	div.rn.f64 	%fd393, %fd794, %fd2016;
	div.rn.f64 	%fd394, %fd797, %fd384;
	{
	.reg .b32 %temp; 
	mov.b64 	{%temp, %r536}, %fd394;
	}
	abs.f64 	%fd395, %fd394;
	{ // callseq 7, 0
	.param .b64 param0;
	st.param.f64 	[param0], %fd395;
	.param .b64 param1;
	st.param.f64 	[param1], %fd50;
	.param .b64 retval0;
	call.uni (retval0), 
	__internal_accurate_pow, 
	(
	param0, 
	param1
	);
	ld.param.f64 	%fd2017, [retval0];
	} // callseq 7
	setp.lt.s32 	%p326, %r536, 0;
	neg.f64 	%fd2019, %fd2017;
	selp.f64 	%fd2020, %fd2019, %fd2017, %p324;
	selp.f64 	%fd3696, %fd2020, %fd2017, %p326;
	setp.neu.f64 	%p327, %fd394, 0d0000000000000000;
	@%p327 bra 	$L__BB1_272;
	setp.eq.s64 	%p328, %rd10, -9223372036854775808;
	abs.f64 	%fd2021, %fd50;
	setp.neu.f64 	%p329, %fd2021, 0d3FE0000000000000;
	and.pred  	%p599, %p329, %p328;
	selp.b32 	%r2161, %r536, 0, %p599;
	setp.lt.s32 	%p330, %r48, 0;
	or.b32  	%r2162, %r2161, 2146435072;
	selp.b32 	%r2163, %r2162, %r2161, %p330;
	mov.b32 	%r2164, 0;
	mov.b64 	%fd3696, {%r2164, %r2163};
$L__BB1_272:
	add.f64 	%fd2022, %fd394, %fd50;
	{
	.reg .b32 %temp; 
	mov.b64 	{%temp, %r2165}, %fd2022;
	}
	and.b32  	%r2166, %r2165, 2146435072;
	setp.ne.s32 	%p331, %r2166, 2146435072;
	@%p331 bra 	$L__BB1_277;
	setp.num.f64 	%p332, %fd394, %fd394;
	@%p332 bra 	$L__BB1_275;
	add.rn.f64 	%fd3696, %fd394, %fd50;
	bra.uni 	$L__BB1_277;
$L__BB1_275:
	setp.neu.f64 	%p333, %fd395, 0d7FF0000000000000;
	@%p333 bra 	$L__BB1_277;
	setp.lt.s32 	%p334, %r536, 0;
	setp.lt.s32 	%p335, %r48, 0;
	selp.b32 	%r2167, 0, 2146435072, %p335;
	and.b32  	%r2168, %r48, 2147483647;
	setp.ne.s32 	%p336, %r2168, 1071644672;
	or.b32  	%r2169, %r2167, -2147483648;
	selp.b32 	%r2170, %r2169, %r2167, %p336;
	selp.b32 	%r2171, %r2170, %r2167, %p599;
	selp.b32 	%r2172, %r2171, %r2167, %p334;
	mov.b32 	%r2173, 0;
	mov.b64 	%fd3696, {%r2173, %r2172};
$L__BB1_277:
	setp.eq.s32 	%p337, %r52, 1073741824;
	setp.eq.s32 	%p338, %r1043, 0;
	setp.eq.f64 	%p339, %fd394, 0d3FF0000000000000;
	add.f64 	%fd2023, %fd3696, 0d3FF0000000000000;
	selp.f64 	%fd2024, 0d4000000000000000, %fd2023, %p339;
	selp.f64 	%fd2025, 0d4000000000000000, %fd2024, %p338;
	div.rn.f64 	%fd402, %fd795, %fd2025;
	mul.f64 	%fd2026, %fd383, 0d40CBDA0000000000;
	add.f64 	%fd2027, %fd383, 0d4082C00000000000;
	div.rn.f64 	%fd2028, %fd2026, %fd2027;
	div.rn.f64 	%fd2029, %fd2028, 0d407CC00000000000;
	div.rn.f64 	%fd403, %fd2029, 0d402A99999999999A;
	{
	.reg .b32 %temp; 
	mov.b64 	{%temp, %r537}, %fd403;
	}
	abs.f64 	%fd404, %fd403;
	{ // callseq 8, 0
	.param .b64 param0;
	st.param.f64 	[param0], %fd404;
	.param .b64 param1;
	st.param.f64 	[param1], 0d4038000000000000;
	.param .b64 retval0;
	call.uni (retval0), 
	__internal_accurate_pow, 
	(
	param0, 
	param1
	);
	ld.param.f64 	%fd2030, [retval0];
	} // callseq 8
	setp.lt.s32 	%p340, %r537, 0;
	neg.f64 	%fd2032, %fd2030;
	selp.f64 	%fd2033, %fd2032, %fd2030, %p337;
	selp.f64 	%fd3698, %fd2033, %fd2030, %p340;
	setp.neu.f64 	%p341, %fd403, 0d0000000000000000;
	@%p341 bra 	$L__BB1_279;
	setp.eq.s32 	%p342, %r52, 1073741824;
	selp.b32 	%r2175, %r537, 0, %p342;
	setp.lt.s32 	%p343, %r1225, 0;
	or.b32  	%r2176, %r2175, 2146435072;
	selp.b32 	%r2177, %r2176, %r2175, %p343;
	mov.b32 	%r2178, 0;
	mov.b64 	%fd3698, {%r2178, %r2177};
$L__BB1_279:
	add.f64 	%fd2034, %fd403, 0d4038000000000000;
	{
	.reg .b32 %temp; 
	mov.b64 	{%temp, %r2179}, %fd2034;
	}
	and.b32  	%r2180, %r2179, 2146435072;
	setp.ne.s32 	%p344, %r2180, 2146435072;
	@%p344 bra 	$L__BB1_284;
	setp.num.f64 	%p345, %fd403, %fd403;
	@%p345 bra 	$L__BB1_282;
	mov.f64 	%fd2035, 0d4038000000000000;
	add.rn.f64 	%fd3698, %fd403, %fd2035;
	bra.uni 	$L__BB1_284;
$L__BB1_282:
	setp.neu.f64 	%p346, %fd404, 0d7FF0000000000000;
	@%p346 bra 	$L__BB1_284;
	setp.lt.s32 	%p347, %r537, 0;
	setp.eq.s32 	%p348, %r52, 1073741824;
	setp.lt.s32 	%p349, %r1225, 0;
	selp.b32 	%r2182, 0, 2146435072, %p349;
	and.b32  	%r2183, %r1225, 2147483647;
	setp.ne.s32 	%p350, %r2183, 1071644672;
	or.b32  	%r2184, %r2182, -2147483648;
	selp.b32 	%r2185, %r2184, %r2182, %p350;
	selp.b32 	%r2186, %r2185, %r2182, %p348;
	selp.b32 	%r2187, %r2186, %r2182, %p347;
	mov.b32 	%r2188, 0;
	mov.b64 	%fd3698, {%r2188, %r2187};
$L__BB1_284:
	setp.eq.s32 	%p351, %r52, 1073741824;
	add.f64 	%fd411, %fd3698, 0d3FF0000000000000;
	div.rn.f64 	%fd412, %fd383, 0d4084F00000000000;
	{
	.reg .b32 %temp; 
	mov.b64 	{%temp, %r538}, %fd412;
	}
	{ // callseq 9, 0
	.param .b64 param0;
	st.param.f64 	[param0], %fd412;
	.param .b64 param1;
	st.param.f64 	[param1], 0d4038000000000000;
	.param .b64 retval0;
	call.uni (retval0), 
	__internal_accurate_pow, 
	(
	param0, 
	param1
	);
	ld.param.f64 	%fd2036, [retval0];
	} // callseq 9
	setp.lt.s32 	%p352, %r538, 0;
	neg.f64 	%fd2038, %fd2036;
	selp.f64 	%fd2039, %fd2038, %fd2036, %p351;
	selp.f64 	%fd3700, %fd2039, %fd2036, %p352;
	setp.neu.f64 	%p353, %fd412, 0d0000000000000000;
	@%p353 bra 	$L__BB1_286;
	setp.eq.s32 	%p354, %r52, 1073741824;
	selp.b32 	%r2190, %r538, 0, %p354;
	setp.lt.s32 	%p355, %r1225, 0;
	or.b32  	%r2191, %r2190, 2146435072;
	selp.b32 	%r2192, %r2191, %r2190, %p355;
	mov.b32 	%r2193, 0;
	mov.b64 	%fd3700, {%r2193, %r2192};
$L__BB1_286:
	add.f64 	%fd2040, %fd412, 0d4038000000000000;
	{
	.reg .b32 %temp; 
	mov.b64 	{%temp, %r2194}, %fd2040;
	}
	and.b32  	%r2195, %r2194, 2146435072;
	setp.ne.s32 	%p356, %r2195, 2146435072;
	setp.neu.f64 	%p357, %fd412, 0d7FF0000000000000;
	or.pred  	%p358, %p356, %p357;
	@%p358 bra 	$L__BB1_288;
	setp.lt.s32 	%p359, %r538, 0;
	setp.eq.s32 	%p360, %r52, 1073741824;
	setp.lt.s32 	%p361, %r1225, 0;
	selp.b32 	%r2197, 0, 2146435072, %p361;
	and.b32  	%r2198, %r1225, 2147483647;
	setp.ne.s32 	%p362, %r2198, 1071644672;
	or.b32  	%r2199, %r2197, -2147483648;
	selp.b32 	%r2200, %r2199, %r2197, %p362;
	selp.b32 	%r2201, %r2200, %r2197, %p360;
	selp.b32 	%r2202, %r2201, %r2197, %p359;
	mov.b32 	%r2203, 0;
	mov.b64 	%fd3700, {%r2203, %r2202};
$L__BB1_288:
	add.f64 	%fd2041, %fd402, 0d3E212E0BE826D695;
	add.f64 	%fd2042, %fd393, 0d3EC0C6F7A0B5ED8D;
	setp.eq.f64 	%p363, %fd403, 0d3FF0000000000000;
	setp.eq.f64 	%p364, %fd412, 0d3FF0000000000000;
	add.f64 	%fd2043, %fd3700, 0d3FF0000000000000;
	mov.f64 	%fd2044, 0d40AF400000000000;
	div.rn.f64 	%fd2045, %fd2044, %fd2043;
	add.f64 	%fd2046, %fd2045, 0d4072C00000000000;
	rcp.rn.f64 	%fd2047, %fd2046;
	selp.f64 	%fd2048, 0d3F3C7E7115D0CE95, %fd2047, %p364;
	mul.f64 	%fd418, %fd2042, 0d3F947AE147AE147B;
	mul.f64 	%fd419, %fd2041, 0d3F947AE147AE147B;
	rcp.rn.f64 	%fd2049, %fd411;
	mul.f64 	%fd2050, %fd2049, 0d3F947AE147AE147B;
	selp.f64 	%fd420, 0d3F847AE147AE147B, %fd2050, %p363;
	mul.f64 	%fd421, %fd2048, 0d3F947AE147AE147B;
	div.rn.f64 	%fd2051, %fd2042, %fd2041;
	mul.f64 	%fd2052, %fd2051, %fd2048;
	mul.f64 	%fd2053, %fd2052, 0d3F947AE147AE147B;
	setp.lt.f64 	%p365, %fd2041, 0d3C9CD2B297D889BC;
	selp.f64 	%fd422, 0d0000000000000000, %fd420, %p365;
	selp.f64 	%fd423, 0d0000000000000000, %fd2053, %p365;
	ld.global.u32 	%r539, [%rd6+-28];
	cvt.rn.f64.s32 	%fd424, %r539;
	mul.f64 	%fd425, %fd418, %fd424;
	neg.s32 	%r2204, %r539;
	cvt.rn.f64.s32 	%fd426, %r2204;
	div.rn.f64 	%fd427, %fd426, 0d4001F5C28F5C28F6;
	fma.rn.f64 	%fd2054, %fd427, 0d3FF71547652B82FE, 0d4338000000000000;
	{
	.reg .b32 %temp; 
	mov.b64 	{%r540, %temp}, %fd2054;
	}
	mov.f64 	%fd2055, 0dC338000000000000;
	add.rn.f64 	%fd2056, %fd2054, %fd2055;
	fma.rn.f64 	%fd2057, %fd2056, 0dBFE62E42FEFA39EF, %fd427;
	fma.rn.f64 	%fd2058, %fd2056, 0dBC7ABC9E3B39803F, %fd2057;
	fma.rn.f64 	%fd2059, %fd2058, 0d3E5ADE1569CE2BDF, 0d3E928AF3FCA213EA;
	fma.rn.f64 	%fd2060, %fd2059, %fd2058, 0d3EC71DEE62401315;
	fma.rn.f64 	%fd2061, %fd2060, %fd2058, 0d3EFA01997C89EB71;
	fma.rn.f64 	%fd2062, %fd2061, %fd2058, 0d3F2A01A014761F65;
	fma.rn.f64 	%fd2063, %fd2062, %fd2058, 0d3F56C16C1852B7AF;
	fma.rn.f64 	%fd2064, %fd2063, %fd2058, 0d3F81111111122322;
	fma.rn.f64 	%fd2065, %fd2064, %fd2058, 0d3FA55555555502A1;
	fma.rn.f64 	%fd2066, %fd2065, %fd2058, 0d3FC5555555555511;
	fma.rn.f64 	%fd2067, %fd2066, %fd2058, 0d3FE000000000000B;
	fma.rn.f64 	%fd2068, %fd2067, %fd2058, 0d3FF0000000000000;
	fma.rn.f64 	%fd2069, %fd2068, %fd2058, 0d3FF0000000000000;
	{
	.reg .b32 %temp; 
	mov.b64 	{%r541, %temp}, %fd2069;
	}
	{
	.reg .b32 %temp; 
	mov.b64 	{%temp, %r542}, %fd2069;
	}
	shl.b32 	%r2205, %r540, 20;
	add.s32 	%r2206, %r2205, %r542;
	mov.b64 	%fd3701, {%r541, %r2206};
	{
	.reg .b32 %temp; 
	mov.b64 	{%temp, %r2207}, %fd427;
	}
	mov.b32 	%f66, %r2207;
	abs.f32 	%f14, %f66;
	setp.lt.f32 	%p366, %f14, 0f4086232B;
	@%p366 bra 	$L__BB1_291;
	setp.lt.f64 	%p367, %fd427, 0d0000000000000000;
	add.f64 	%fd2070, %fd427, 0d7FF0000000000000;
	selp.f64 	%fd3701, 0d0000000000000000, %fd2070, %p367;
	setp.geu.f32 	%p368, %f14, 0f40874800;
	@%p368 bra 	$L__BB1_291;
	shr.u32 	%r2208, %r540, 31;
	add.s32 	%r2209, %r540, %r2208;
	shr.s32 	%r2210, %r2209, 1;
	shl.b32 	%r2211, %r2210, 20;
	add.s32 	%r2212, %r542, %r2211;
	mov.b64 	%fd2071, {%r541, %r2212};
	sub.s32 	%r2213, %r540, %r2210;
	shl.b32 	%r2214, %r2213, 20;
	add.s32 	%r2215, %r2214, 1072693248;
	mov.b32 	%r2216, 0;
	mov.b64 	%fd2072, {%r2216, %r2215};
	mul.f64 	%fd3701, %fd2072, %fd2071;
$L__BB1_291:
	div.rn.f64 	%fd432, %fd426, 0d404195C28F5C28F6;
	fma.rn.f64 	%fd2073, %fd432, 0d3FF71547652B82FE, 0d4338000000000000;
	{
	.reg .b32 %temp; 
	mov.b64 	{%r543, %temp}, %fd2073;
	}
	mov.f64 	%fd2074, 0dC338000000000000;
	add.rn.f64 	%fd2075, %fd2073, %fd2074;
	fma.rn.f64 	%fd2076, %fd2075, 0dBFE62E42FEFA39EF, %fd432;
	fma.rn.f64 	%fd2077, %fd2075, 0dBC7ABC9E3B39803F, %fd2076;
	fma.rn.f64 	%fd2078, %fd2077, 0d3E5ADE1569CE2BDF, 0d3E928AF3FCA213EA;
	fma.rn.f64 	%fd2079, %fd2078, %fd2077, 0d3EC71DEE62401315;
	fma.rn.f64 	%fd2080, %fd2079, %fd2077, 0d3EFA01997C89EB71;
	fma.rn.f64 	%fd2081, %fd2080, %fd2077, 0d3F2A01A014761F65;
	fma.rn.f64 	%fd2082, %fd2081, %fd2077, 0d3F56C16C1852B7AF;
	fma.rn.f64 	%fd2083, %fd2082, %fd2077, 0d3F81111111122322;
	fma.rn.f64 	%fd2084, %fd2083, %fd2077, 0d3FA55555555502A1;
	fma.rn.f64 	%fd2085, %fd2084, %fd2077, 0d3FC5555555555511;
	fma.rn.f64 	%fd2086, %fd2085, %fd2077, 0d3FE000000000000B;
	fma.rn.f64 	%fd2087, %fd2086, %fd2077, 0d3FF0000000000000;
	fma.rn.f64 	%fd2088, %fd2087, %fd2077, 0d3FF0000000000000;
	{
	.reg .b32 %temp; 
	mov.b64 	{%r544, %temp}, %fd2088;
	}
	{
	.reg .b32 %temp; 
	mov.b64 	{%temp, %r545}, %fd2088;
	}
	shl.b32 	%r2217, %r543, 20;
	add.s32 	%r2218, %r2217, %r545;
	mov.b64 	%fd3702, {%r544, %r2218};
	{
	.reg .b32 %temp; 
	mov.b64 	{%temp, %r2219}, %fd432;
	}
	mov.b32 	%f67, %r2219;
	abs.f32 	%f15, %f67;
	setp.lt.f32 	%p369, %f15, 0f4086232B;
	@%p369 bra 	$L__BB1_294;
	setp.lt.f64 	%p370, %fd432, 0d0000000000000000;
	add.f64 	%fd2089, %fd432, 0d7FF0000000000000;
	selp.f64 	%fd3702, 0d0000000000000000, %fd2089, %p370;
	setp.geu.f32 	%p371, %f15, 0f40874800;
	@%p371 bra 	$L__BB1_294;
	shr.u32 	%r2220, %r543, 31;
	add.s32 	%r2221, %r543, %r2220;
	shr.s32 	%r2222, %r2221, 1;
	shl.b32 	%r2223, %r2222, 20;
	add.s32 	%r2224, %r545, %r2223;
	mov.b64 	%fd2090, {%r544, %r2224};
	sub.s32 	%r2225, %r543, %r2222;
	shl.b32 	%r2226, %r2225, 20;
	add.s32 	%r2227, %r2226, 1072693248;
	mov.b32 	%r2228, 0;
	mov.b64 	%fd2091, {%r2228, %r2227};
	mul.f64 	%fd3702, %fd2091, %fd2090;
$L__BB1_294:
	mul.f64 	%fd2092, %fd3702, 0d3FBEB851EB851EB8;
	fma.rn.f64 	%fd2093, %fd3701, 0d3FD0A3D70A3D70A4, %fd2092;
	add.f64 	%fd437, %fd2093, 0d3FBC28F5C28F5C29;
	setp.lt.f64 	%p372, %fd418, %fd437;
	@%p372 bra 	$L__BB1_304;
	setp.gt.s32 	%p373, %r539, 1000;
	mov.b32 	%r3491, 1001;
	@%p373 bra 	$L__BB1_315;
	mov.f64 	%fd2094, 0d3FF0000000000000;
	sub.f64 	%fd2095, %fd2094, %fd418;
	mul.f64 	%fd2096, %fd2095, %fd425;
	sqrt.rn.f64 	%fd438, %fd2096;
	mov.b32 	%r2230, 1127219200;
	mov.b32 	%r2231, -2147483648;
	mov.b64 	%fd439, {%r2231, %r2230};
$L__BB1_297:
	setp.eq.s32 	%p374, %r3211, 1;
	mov.b32 	%r3211, 0;
	mov.f64 	%fd3711, %fd3626;
	@%p374 bra 	$L__BB1_314;
	shr.u32 	%r2234, %r3216, 2;
	xor.b32  	%r2235, %r2234, %r3216;
	shl.b32 	%r2236, %r3173, 4;
	shl.b32 	%r2237, %r2235, 1;
	xor.b32  	%r2238, %r2237, %r2236;
	xor.b32  	%r2239, %r2238, %r2235;
	xor.b32  	%r571, %r2239, %r3173;
	add.s32 	%r2240, %r3217, %r571;
	add.s32 	%r2241, %r2240, 362437;
	shr.u32 	%r2242, %r3215, 2;
	xor.b32  	%r2243, %r2242, %r3215;
	shl.b32 	%r2244, %r571, 4;
	shl.b32 	%r2245, %r2243, 1;
	xor.b32  	%r2246, %r2245, %r2244;
	xor.b32  	%r2247, %r2246, %r2243;
	xor.b32  	%r572, %r2247, %r571;
	add.s32 	%r2248, %r3217, %r572;
	add.s32 	%r2249, %r2248, 724874;
	shr.u32 	%r2250, %r3214, 2;
	xor.b32  	%r2251, %r2250, %r3214;
	shl.b32 	%r2252, %r572, 4;
	shl.b32 	%r2253, %r2251, 1;
	xor.b32  	%r2254, %r2253, %r2252;
	xor.b32  	%r2255, %r2254, %r2251;
	xor.b32  	%r573, %r2255, %r572;
	add.s32 	%r2256, %r3217, %r573;
	add.s32 	%r2257, %r2256, 1087311;
	shr.u32 	%r2258, %r3213, 2;
	xor.b32  	%r2259, %r2258, %r3213;
	shl.b32 	%r2260, %r573, 4;
	shl.b32 	%r2261, %r2259, 1;
	xor.b32  	%r2262, %r2261, %r2260;
	xor.b32  	%r2263, %r2262, %r2259;
	xor.b32  	%r574, %r2263, %r573;
	add.s32 	%r3217, %r3217, 1449748;
	add.s32 	%r2264, %r574, %r3217;
	cvt.u64.u32 	%rd139, %r2241;
	mul.wide.u32 	%rd140, %r2249, 2097152;
	xor.b64  	%rd141, %rd140, %rd139;
	cvt.rn.f64.u64 	%fd2097, %rd141;
	fma.rn.f64 	%fd3705, %fd2097, 0d3CA0000000000000, 0d3C90000000000000;
	cvt.u64.u32 	%rd142, %r2257;
	mul.wide.u32 	%rd143, %r2264, 2097152;
	xor.b64  	%rd144, %rd143, %rd142;
	cvt.rn.f64.u64 	%fd2098, %rd144;
	fma.rn.f64 	%fd445, %fd2098, 0d3CB0000000000000, 0d3CA0000000000000;
	{
	.reg .b32 %temp; 
	mov.b64 	{%temp, %r3473}, %fd3705;
	}
	{
	.reg .b32 %temp; 
	mov.b64 	{%r3474, %temp}, %fd3705;
	}
	setp.gt.s32 	%p375, %r3473, 1048575;
	mov.b32 	%r3475, -1023;
	@%p375 bra 	$L__BB1_300;
	mul.f64 	%fd3705, %fd3705, 0d4350000000000000;
	{
	.reg .b32 %temp; 
	mov.b64 	{%temp, %r3473}, %fd3705;
	}
	{
	.reg .b32 %temp; 
	mov.b64 	{%r3474, %temp}, %fd3705;
	}
	mov.b32 	%r3475, -1077;
$L__BB1_300:
	add.s32 	%r2266, %r3473, -1;
	setp.gt.u32 	%p376, %r2266, 2146435070;
	@%p376 bra 	$L__BB1_310;
	shr.u32 	%r2269, %r3473, 20;
	add.s32 	%r3476, %r3475, %r2269;
	and.b32  	%r2270, %r3473, 1048575;
	or.b32  	%r2271, %r2270, 1072693248;
	mov.b64 	%fd3706, {%r3474, %r2271};
	setp.lt.u32 	%p378, %r2271, 1073127583;
	@%p378 bra 	$L__BB1_303;
	{
	.reg .b32 %temp; 
	mov.b64 	{%r2272, %temp}, %fd3706;
	}
	{
	.reg .b32 %temp; 
	mov.b64 	{%temp, %r2273}, %fd3706;
	}
	add.s32 	%r2274, %r2273, -1048576;
	mov.b64 	%fd3706, {%r2272, %r2274};
	add.s32 	%r3476, %r3476, 1;
$L__BB1_303:
	add.f64 	%fd2100, %fd3706, 0dBFF0000000000000;
	add.f64 	%fd2101, %fd3706, 0d3FF0000000000000;
	rcp.approx.ftz.f64 	%fd2102, %fd2101;
	neg.f64 	%fd2103, %fd2101;
	fma.rn.f64 	%fd2104, %fd2103, %fd2102, 0d3FF0000000000000;
	fma.rn.f64 	%fd2105, %fd2104, %fd2104, %fd2104;
	fma.rn.f64 	%fd2106, %fd2105, %fd2102, %fd2102;
	mul.f64 	%fd2107, %fd2100, %fd2106;
	fma.rn.f64 	%fd2108, %fd2100, %fd2106, %fd2107;
	mul.f64 	%fd2109, %fd2108, %fd2108;
	fma.rn.f64 	%fd2110, %fd2109, 0d3EB1380B3AE80F1E, 0d3ED0EE258B7A8B04;
	fma.rn.f64 	%fd2111, %fd2110, %fd2109, 0d3EF3B2669F02676F;
	fma.rn.f64 	%fd2112, %fd2111, %fd2109, 0d3F1745CBA9AB0956;
	fma.rn.f64 	%fd2113, %fd2112, %fd2109, 0d3F3C71C72D1B5154;
	fma.rn.f64 	%fd2114, %fd2113, %fd2109, 0d3F624924923BE72D;
	fma.rn.f64 	%fd2115, %fd2114, %fd2109, 0d3F8999999999A3C4;
	fma.rn.f64 	%fd2116, %fd2115, %fd2109, 0d3FB5555555555554;
	sub.f64 	%fd2117, %fd2100, %fd2108;
	add.f64 	%fd2118, %fd2117, %fd2117;
	neg.f64 	%fd2119, %fd2108;
	fma.rn.f64 	%fd2120, %fd2119, %fd2100, %fd2118;
	mul.f64 	%fd2121, %fd2106, %fd2120;
	mul.f64 	%fd2122, %fd2109, %fd2116;
	fma.rn.f64 	%fd2123, %fd2122, %fd2108, %fd2121;
	xor.b32  	%r2275, %r3476, -2147483648;
	mov.b32 	%r2276, 1127219200;
	mov.b64 	%fd2124, {%r2275, %r2276};
	sub.f64 	%fd2125, %fd2124, %fd439;
	fma.rn.f64 	%fd2126, %fd2125, 0d3FE62E42FEFA39EF, %fd2108;
	fma.rn.f64 	%fd2127, %fd2125, 0dBFE62E42FEFA39EF, %fd2126;
	sub.f64 	%fd2128, %fd2127, %fd2108;
	sub.f64 	%fd2129, %fd2123, %fd2128;
	fma.rn.f64 	%fd2130, %fd2125, 0d3C7ABC9E3B39803F, %fd2129;
	add.f64 	%fd3707, %fd2126, %fd2130;
	bra.uni 	$L__BB1_311;
$L__BB1_304:
	setp.gt.s32 	%p386, %r539, 1000;
	mov.b32 	%r3491, 1001;
	@%p386 bra 	$L__BB1_315;
	neg.f64 	%fd2161, %fd425;
	fma.rn.f64 	%fd2162, %fd425, 0dBFF71547652B82FE, 0d4338000000000000;
	{
	.reg .b32 %temp; 
	mov.b64 	{%r2295, %temp}, %fd2162;
	}
	mov.f64 	%fd2163, 0dC338000000000000;
	add.rn.f64 	%fd2164, %fd2162, %fd2163;
	fma.rn.f64 	%fd2165, %fd2164, 0dBFE62E42FEFA39EF, %fd2161;
	fma.rn.f64 	%fd2166, %fd2164, 0dBC7ABC9E3B39803F, %fd2165;
	fma.rn.f64 	%fd2167, %fd2166, 0d3E5ADE1569CE2BDF, 0d3E928AF3FCA213EA;
	fma.rn.f64 	%fd2168, %fd2167, %fd2166, 0d3EC71DEE62401315;
	fma.rn.f64 	%fd2169, %fd2168, %fd2166, 0d3EFA01997C89EB71;
	fma.rn.f64 	%fd2170, %fd2169, %fd2166, 0d3F2A01A014761F65;
	fma.rn.f64 	%fd2171, %fd2170, %fd2166, 0d3F56C16C1852B7AF;
	fma.rn.f64 	%fd2172, %fd2171, %fd2166, 0d3F81111111122322;
	fma.rn.f64 	%fd2173, %fd2172, %fd2166, 0d3FA55555555502A1;
	fma.rn.f64 	%fd2174, %fd2173, %fd2166, 0d3FC5555555555511;
	fma.rn.f64 	%fd2175, %fd2174, %fd2166, 0d3FE000000000000B;
	fma.rn.f64 	%fd2176, %fd2175, %fd2166, 0d3FF0000000000000;
	fma.rn.f64 	%fd2177, %fd2176, %fd2166, 0d3FF0000000000000;
	{
	.reg .b32 %temp; 
	mov.b64 	{%r2296, %temp}, %fd2177;
	}
	{
	.reg .b32 %temp; 
	mov.b64 	{%temp, %r2297}, %fd2177;
	}
	shl.b32 	%r2298, %r2295, 20;
	add.s32 	%r2299, %r2298, %r2297;
	mov.b64 	%fd2178, {%r2296, %r2299};
	{
	.reg .b32 %temp; 
	mov.b64 	{%temp, %r2300}, %fd2161;
	}
	mov.b32 	%f69, %r2300;
	abs.f32 	%f70, %f69;
	setp.lt.f32 	%p387, %f70, 0f4086232B;
	setp.gt.f64 	%p388, %fd425, 0d0000000000000000;
	mov.f64 	%fd2179, 0d7FF0000000000000;
	sub.f64 	%fd2180, %fd2179, %fd425;
	selp.f64 	%fd2181, 0d0000000000000000, %fd2180, %p388;
	setp.geu.f32 	%p389, %f70, 0f40874800;
	shr.u32 	%r2301, %r2295, 31;
	add.s32 	%r2302, %r2295, %r2301;
	shr.s32 	%r2303, %r2302, 1;
	shl.b32 	%r2304, %r2303, 20;
	add.s32 	%r2305, %r2297, %r2304;
	mov.b64 	%fd2182, {%r2296, %r2305};
	sub.s32 	%r2306, %r2295, %r2303;
	shl.b32 	%r2307, %r2306, 20;
	add.s32 	%r2308, %r2307, 1072693248;
	mov.b32 	%r2309, 0;
	mov.b64 	%fd2183, {%r2309, %r2308};
	mul.f64 	%fd2184, %fd2183, %fd2182;
	selp.f64 	%fd2185, %fd2181, %fd2184, %p389;
	selp.f64 	%fd440, %fd2178, %fd2185, %p387;
	mov.u32 	%r3461, %r3173;
	mov.u32 	%r3460, %r3213;
$L__BB1_306:
	mov.f64 	%fd3703, 0d3FF0000000000000;
	mov.b32 	%r3462, 0;
$L__BB1_307:
	mov.u32 	%r3173, %r3461;
	mov.u32 	%r3213, %r3460;
	setp.ltu.f64 	%p390, %fd3703, %fd440;
	@%p390 bra 	$L__BB1_309;
	add.s32 	%r3462, %r3462, 1;
	shr.u32 	%r2311, %r3216, 2;
	xor.b32  	%r2312, %r2311, %r3216;
	shl.b32 	%r2313, %r3173, 4;
	shl.b32 	%r2314, %r2312, 1;
	xor.b32  	%r2315, %r2314, %r2313;
	xor.b32  	%r2316, %r2315, %r2312;
	xor.b32  	%r3460, %r2316, %r3173;
	add.s32 	%r2317, %r3217, %r3460;
	add.s32 	%r2318, %r2317, 362437;
	shr.u32 	%r2319, %r3215, 2;
	xor.b32  	%r2320, %r2319, %r3215;
	shl.b32 	%r2321, %r3460, 4;
	shl.b32 	%r2322, %r2320, 1;
	xor.b32  	%r2323, %r2322, %r2321;
	xor.b32  	%r2324, %r2323, %r2320;
	xor.b32  	%r3461, %r2324, %r3460;
	add.s32 	%r3217, %r3217, 724874;
	add.s32 	%r2325, %r3461, %r3217;
	cvt.u64.u32 	%rd149, %r2318;
	mul.wide.u32 	%rd150, %r2325, 2097152;
	xor.b64  	%rd151, %rd150, %rd149;
	cvt.rn.f64.u64 	%fd2187, %rd151;
	fma.rn.f64 	%fd2188, %fd2187, 0d3CA0000000000000, 0d3C90000000000000;
	mul.f64 	%fd3703, %fd3703, %fd2188;
	mov.u32 	%r3215, %r3213;
	mov.u32 	%r3216, %r3214;
	mov.u32 	%r3214, %r3173;
	bra.uni 	$L__BB1_307;
$L__BB1_309:
	add.s32 	%r3491, %r3462, -1;
	setp.gt.s32 	%p391, %r3491, %r539;
	mov.u32 	%r3461, %r3173;
	mov.u32 	%r3460, %r3213;
	@%p391 bra 	$L__BB1_306;
	bra.uni 	$L__BB1_315;
$L__BB1_310:
	fma.rn.f64 	%fd2099, %fd3705, 0d7FF0000000000000, 0d7FF0000000000000;
	{
	.reg .b32 %temp; 
	mov.b64 	{%temp, %r2267}, %fd3705;
	}
	and.b32  	%r2268, %r2267, 2147483647;
	setp.eq.s32 	%p377, %r2268, 0;
	selp.f64 	%fd3707, 0dFFF0000000000000, %fd2099, %p377;
$L__BB1_311:
	mul.f64 	%fd454, %fd3707, 0dC000000000000000;
	{
	.reg .b32 %temp; 
	mov.b64 	{%temp, %r2277}, %fd445;
	}
	shl.b32 	%r2278, %r2277, 1;
	setp.gt.u32 	%p379, %r2278, -2038431744;
	mov.f64 	%fd2131, 0d0000000000000000;
	mul.rn.f64 	%fd2132, %fd445, %fd2131;
	selp.f64 	%fd455, %fd2132, %fd445, %p379;
	{
	.reg .b32 %temp; 
	mov.b64 	{%r2279, %temp}, %fd455;
	}
	{
	.reg .b32 %temp; 
	mov.b64 	{%temp, %r2280}, %fd455;
	}
	add.s32 	%r2281, %r2280, 1048576;
	mov.b64 	%fd2133, {%r2279, %r2281};
	cvt.rni.f64.f64 	%fd2134, %fd2133;
	cvt.rzi.s64.f64 	%rd145, %fd2134;
	cvt.u32.u64 	%r2282, %rd145;
	fma.rn.f64 	%fd2135, %fd2134, 0dBFE0000000000000, %fd455;
	mul.f64 	%fd2136, %fd2135, 0d3CA1A62633145C07;
	fma.rn.f64 	%fd2137, %fd2135, 0d400921FB54442D18, %fd2136;
	mul.rn.f64 	%fd2138, %fd2137, %fd2137;
	fma.rn.f64 	%fd2139, %fd2138, 0dBDA8FF8320FD8164, 0d3E21EEA7C1EF8528;
	fma.rn.f64 	%fd2140, %fd2139, %fd2138, 0dBE927E4F8E06E6D9;
	fma.rn.f64 	%fd2141, %fd2140, %fd2138, 0d3EFA01A019DDBCE9;
	fma.rn.f64 	%fd2142, %fd2141, %fd2138, 0dBF56C16C16C15D47;
	fma.rn.f64 	%fd2143, %fd2142, %fd2138, 0d3FA5555555555551;
	fma.rn.f64 	%fd2144, %fd2143, %fd2138, 0dBFE0000000000000;
	fma.rn.f64 	%fd2145, %fd2144, %fd2138, 0d3FF0000000000000;
	fma.rn.f64 	%fd2146, %fd2138, 0d3DE5DB65F9785EBA, 0dBE5AE5F12CB0D246;
	fma.rn.f64 	%fd2147, %fd2146, %fd2138, 0d3EC71DE369ACE392;
	fma.rn.f64 	%fd2148, %fd2147, %fd2138, 0dBF2A01A019DB62A1;
	fma.rn.f64 	%fd2149, %fd2148, %fd2138, 0d3F81111111110818;
	fma.rn.f64 	%fd2150, %fd2149, %fd2138, 0dBFC5555555555554;
	fma.rn.f64 	%fd2151, %fd2150, %fd2138, 0d0000000000000000;
	fma.rn.f64 	%fd2152, %fd2151, %fd2137, %fd2137;
	and.b64  	%rd146, %rd145, 1;
	setp.eq.b64 	%p380, %rd146, 1;
	{
	.reg .b32 %temp; 
	mov.b64 	{%temp, %r2283}, %fd2152;
	}
	{
	.reg .b32 %temp; 
	mov.b64 	{%r2284, %temp}, %fd2152;
	}
	xor.b32  	%r2285, %r2283, -2147483648;
	mov.b64 	%fd2153, {%r2284, %r2285};
	selp.f64 	%fd3708, %fd2145, %fd2152, %p380;
	selp.f64 	%fd3709, %fd2153, %fd2145, %p380;
	and.b32  	%r2286, %r2282, 2;
	setp.eq.s32 	%p381, %r2286, 0;
	@%p381 bra 	$L__BB1_313;
	{
	.reg .b32 %temp; 
	mov.b64 	{%temp, %r2287}, %fd3708;
	}
	{
	.reg .b32 %temp; 
	mov.b64 	{%r2288, %temp}, %fd3708;
	}
	xor.b32  	%r2289, %r2287, -2147483648;
	mov.b64 	%fd3708, {%r2288, %r2289};
	{
	.reg .b32 %temp; 
	mov.b64 	{%temp, %r2290}, %fd3709;
	}
	{
	.reg .b32 %temp; 
	mov.b64 	{%r2291, %temp}, %fd3709;
	}
	xor.b32  	%r2292, %r2290, -2147483648;
	mov.b64 	%fd3709, {%r2291, %r2292};
$L__BB1_313:
	sqrt.rn.f64 	%fd2154, %fd454;
	mov.f64 	%fd2155, 0d0000000000000000;
	add.rn.f64 	%fd2156, %fd3709, %fd2155;
	cvt.rzi.f64.f64 	%fd2157, %fd455;
	setp.eq.f64 	%p382, %fd455, %fd2157;
	mul.rn.f64 	%fd2158, %fd455, %fd2155;
	selp.f64 	%fd2159, %fd2158, %fd3708, %p382;
	mul.f64 	%fd3711, %fd2154, %fd2159;
	mul.f64 	%fd3626, %fd2154, %fd2156;
	mov.b32 	%r3211, 1;
	mov.u32 	%r3216, %r3173;
	mov.u32 	%r3215, %r571;
	mov.u32 	%r3214, %r572;
	mov.u32 	%r3213, %r573;
	mov.u32 	%r3173, %r574;
$L__BB1_314:
	fma.rn.f64 	%fd2160, %fd438, %fd3711, %fd425;
	cvt.rn.f32.f64 	%f68, %fd2160;
	cvt.rni.s64.f32 	%rd147, %f68;
	cvt.u32.u64 	%r3491, %rd147;
	setp.lt.s32 	%p383, %r3491, 0;
	setp.lt.s32 	%p384, %r539, %r3491;
	or.pred  	%p385, %p383, %p384;
	@%p385 bra 	$L__BB1_297;
$L__BB1_315:
	sub.s32 	%r602, %r539, %r3491;
	mul.f64 	%fd467, %fd420, %fd424;
	setp.lt.f64 	%p392, %fd420, %fd437;
	@%p392 bra 	$L__BB1_325;
	setp.gt.s32 	%p393, %r602, 1000;
	mov.b32 	%r3530, 1001;
	@%p393 bra 	$L__BB1_336;
	mov.f64 	%fd2189, 0d3FF0000000000000;
	sub.f64 	%fd2190, %fd2189, %fd420;
	mul.f64 	%fd2191, %fd2190, %fd467;
	sqrt.rn.f64 	%fd468, %fd2191;
	mov.b32 	%r2327, 1127219200;
	mov.b32 	%r2328, -2147483648;
	mov.b64 	%fd469, {%r2328, %r2327};
$L__BB1_318:
	setp.eq.s32 	%p394, %r3211, 1;
	mov.b32 	%r3211, 0;
	mov.f64 	%fd3721, %fd3626;
	@%p394 bra 	$L__BB1_335;
	shr.u32 	%r2331, %r3216, 2;
	xor.b32  	%r2332, %r2331, %r3216;
	shl.b32 	%r2333, %r3173, 4;
	shl.b32 	%r2334, %r2332, 1;
	xor.b32  	%r2335, %r2334, %r2333;
	xor.b32  	%r2336, %r2335, %r2332;
	xor.b32  	%r628, %r2336, %r3173;
	add.s32 	%r2337, %r3217, %r628;
	add.s32 	%r2338, %r2337, 362437;
	shr.u32 	%r2339, %r3215, 2;
	xor.b32  	%r2340, %r2339, %r3215;
	shl.b32 	%r2341, %r628, 4;
	shl.b32 	%r2342, %r2340, 1;
	xor.b32  	%r2343, %r2342, %r2341;
	xor.b32  	%r2344, %r2343, %r2340;
	xor.b32  	%r629, %r2344, %r628;
	add.s32 	%r2345, %r3217, %r629;
	add.s32 	%r2346, %r2345, 724874;
	shr.u32 	%r2347, %r3214, 2;
	xor.b32  	%r2348, %r2347, %r3214;
	shl.b32 	%r2349, %r629, 4;
	shl.b32 	%r2350, %r2348, 1;
	xor.b32  	%r2351, %r2350, %r2349;
	xor.b32  	%r2352, %r2351, %r2348;
	xor.b32  	%r630, %r2352, %r629;
	add.s32 	%r2353, %r3217, %r630;
	add.s32 	%r2354, %r2353, 1087311;
	shr.u32 	%r2355, %r3213, 2;
	xor.b32  	%r2356, %r2355, %r3213;
	shl.b32 	%r2357, %r630, 4;
	shl.b32 	%r2358, %r2356, 1;
	xor.b32  	%r2359, %r2358, %r2357;
	xor.b32  	%r2360, %r2359, %r2356;
	xor.b32  	%r631, %r2360, %r630;
	add.s32 	%r3217, %r3217, 1449748;
	add.s32 	%r2361, %r631, %r3217;
	cvt.u64.u32 	%rd152, %r2338;
	mul.wide.u32 	%rd153, %r2346, 2097152;
	xor.b64  	%rd154, %rd153, %rd152;
	cvt.rn.f64.u64 	%fd2192, %rd154;
	fma.rn.f64 	%fd3715, %fd2192, 0d3CA0000000000000, 0d3C90000000000000;
	cvt.u64.u32 	%rd155, %r2354;
	mul.wide.u32 	%rd156, %r2361, 2097152;
	xor.b64  	%rd157, %rd156, %rd155;
	cvt.rn.f64.u64 	%fd2193, %rd157;
	fma.rn.f64 	%fd475, %fd2193, 0d3CB0000000000000, 0d3CA0000000000000;
	{
	.reg .b32 %temp; 
	mov.b64 	{%temp, %r3512}, %fd3715;
	}
	{
	.reg .b32 %temp; 
	mov.b64 	{%r3513, %temp}, %fd3715;
	}
	setp.gt.s32 	%p395, %r3512, 1048575;
	mov.b32 	%r3514, -1023;
	@%p395 bra 	$L__BB1_321;
	mul.f64 	%fd3715, %fd3715, 0d4350000000000000;
	{
	.reg .b32 %temp; 
	mov.b64 	{%temp, %r3512}, %fd3715;
	}
	{
	.reg .b32 %temp; 
	mov.b64 	{%r3513, %temp}, %fd3715;
	}
	mov.b32 	%r3514, -1077;
$L__BB1_321:
	add.s32 	%r2363, %r3512, -1;
	setp.gt.u32 	%p396, %r2363, 2146435070;
	@%p396 bra 	$L__BB1_331;
	shr.u32 	%r2366, %r3512, 20;
	add.s32 	%r3515, %r3514, %r2366;
	and.b32  	%r2367, %r3512, 1048575;
	or.b32  	%r2368, %r2367, 1072693248;
	mov.b64 	%fd3716, {%r3513, %r2368};
	setp.lt.u32 	%p398, %r2368, 1073127583;
	@%p398 bra 	$L__BB1_324;
	{
	.reg .b32 %temp; 
	mov.b64 	{%r2369, %temp}, %fd3716;
	}
	{
	.reg .b32 %temp; 
	mov.b64 	{%temp, %r2370}, %fd3716;
	}
	add.s32 	%r2371, %r2370, -1048576;
	mov.b64 	%fd3716, {%r2369, %r2371};
	add.s32 	%r3515, %r3515, 1;
$L__BB1_324:
	add.f64 	%fd2195, %fd3716, 0dBFF0000000000000;
	add.f64 	%fd2196, %fd3716, 0d3FF0000000000000;
	rcp.approx.ftz.f64 	%fd2197, %fd2196;
	neg.f64 	%fd2198, %fd2196;
	fma.rn.f64 	%fd2199, %fd2198, %fd2197, 0d3FF0000000000000;
	fma.rn.f64 	%fd2200, %fd2199, %fd2199, %fd2199;
	fma.rn.f64 	%fd2201, %fd2200, %fd2197, %fd2197;
	mul.f64 	%fd2202, %fd2195, %fd2201;
	fma.rn.f64 	%fd2203, %fd2195, %fd2201, %fd2202;
	mul.f64 	%fd2204, %fd2203, %fd2203;
	fma.rn.f64 	%fd2205, %fd2204, 0d3EB1380B3AE80F1E, 0d3ED0EE258B7A8B04;
	fma.rn.f64 	%fd2206, %fd2205, %fd2204, 0d3EF3B2669F02676F;
	fma.rn.f64 	%fd2207, %fd2206, %fd2204, 0d3F1745CBA9AB0956;
	fma.rn.f64 	%fd2208, %fd2207, %fd2204, 0d3F3C71C72D1B5154;
	fma.rn.f64 	%fd2209, %fd2208, %fd2204, 0d3F624924923BE72D;
	fma.rn.f64 	%fd2210, %fd2209, %fd2204, 0d3F8999999999A3C4;
	fma.rn.f64 	%fd2211, %fd2210, %fd2204, 0d3FB5555555555554;
	sub.f64 	%fd2212, %fd2195, %fd2203;
	add.f64 	%fd2213, %fd2212, %fd2212;
	neg.f64 	%fd2214, %fd2203;
	fma.rn.f64 	%fd2215, %fd2214, %fd2195, %fd2213;
	mul.f64 	%fd2216, %fd2201, %fd2215;
	mul.f64 	%fd2217, %fd2204, %fd2211;
	fma.rn.f64 	%fd2218, %fd2217, %fd2203, %fd2216;
	xor.b32  	%r2372, %r3515, -2147483648;
	mov.b32 	%r2373, 1127219200;
	mov.b64 	%fd2219, {%r2372, %r2373};
	sub.f64 	%fd2220, %fd2219, %fd469;
	fma.rn.f64 	%fd2221, %fd2220, 0d3FE62E42FEFA39EF, %fd2203;
	fma.rn.f64 	%fd2222, %fd2220, 0dBFE62E42FEFA39EF, %fd2221;
	sub.f64 	%fd2223, %fd2222, %fd2203;
	sub.f64 	%fd2224, %fd2218, %fd2223;
	fma.rn.f64 	%fd2225, %fd2220, 0d3C7ABC9E3B39803F, %fd2224;
	add.f64 	%fd3717, %fd2221, %fd2225;
	bra.uni 	$L__BB1_332;
$L__BB1_325:
	setp.gt.s32 	%p406, %r602, 1000;
	mov.b32 	%r3530, 1001;
	@%p406 bra 	$L__BB1_336;
	neg.f64 	%fd2256, %fd467;
	fma.rn.f64 	%fd2257, %fd467, 0dBFF71547652B82FE, 0d4338000000000000;
	{
	.reg .b32 %temp; 
	mov.b64 	{%r2392, %temp}, %fd2257;
	}
	mov.f64 	%fd2258, 0dC338000000000000;
	add.rn.f64 	%fd2259, %fd2257, %fd2258;
	fma.rn.f64 	%fd2260, %fd2259, 0dBFE62E42FEFA39EF, %fd2256;
	fma.rn.f64 	%fd2261, %fd2259, 0dBC7ABC9E3B39803F, %fd2260;
	fma.rn.f64 	%fd2262, %fd2261, 0d3E5ADE1569CE2BDF, 0d3E928AF3FCA213EA;
	fma.rn.f64 	%fd2263, %fd2262, %fd2261, 0d3EC71DEE62401315;
	fma.rn.f64 	%fd2264, %fd2263, %fd2261, 0d3EFA01997C89EB71;
	fma.rn.f64 	%fd2265, %fd2264, %fd2261, 0d3F2A01A014761F65;
	fma.rn.f64 	%fd2266, %fd2265, %fd2261, 0d3F56C16C1852B7AF;
	fma.rn.f64 	%fd2267, %fd2266, %fd2261, 0d3F81111111122322;
	fma.rn.f64 	%fd2268, %fd2267, %fd2261, 0d3FA55555555502A1;
	fma.rn.f64 	%fd2269, %fd2268, %fd2261, 0d3FC5555555555511;
	fma.rn.f64 	%fd2270, %fd2269, %fd2261, 0d3FE000000000000B;
	fma.rn.f64 	%fd2271, %fd2270, %fd2261, 0d3FF0000000000000;
	fma.rn.f64 	%fd2272, %fd2271, %fd2261, 0d3FF0000000000000;
	{
	.reg .b32 %temp; 
	mov.b64 	{%r2393, %temp}, %fd2272;
	}
	{
	.reg .b32 %temp; 
	mov.b64 	{%temp, %r2394}, %fd2272;
	}
	shl.b32 	%r2395, %r2392, 20;
	add.s32 	%r2396, %r2395, %r2394;
	mov.b64 	%fd2273, {%r2393, %r2396};
	{
	.reg .b32 %temp; 
	mov.b64 	{%temp, %r2397}, %fd2256;
	}
	mov.b32 	%f72, %r2397;
	abs.f32 	%f73, %f72;
	setp.lt.f32 	%p407, %f73, 0f4086232B;
	setp.gt.f64 	%p408, %fd467, 0d0000000000000000;
	mov.f64 	%fd2274, 0d7FF0000000000000;
	sub.f64 	%fd2275, %fd2274, %fd467;
	selp.f64 	%fd2276, 0d0000000000000000, %fd2275, %p408;
	setp.geu.f32 	%p409, %f73, 0f40874800;
	shr.u32 	%r2398, %r2392, 31;
	add.s32 	%r2399, %r2392, %r2398;
	shr.s32 	%r2400, %r2399, 1;
	shl.b32 	%r2401, %r2400, 20;
	add.s32 	%r2402, %r2394, %r2401;
	mov.b64 	%fd2277, {%r2393, %r2402};
	sub.s32 	%r2403, %r2392, %r2400;
	shl.b32 	%r2404, %r2403, 20;
	add.s32 	%r2405, %r2404, 1072693248;
	mov.b32 	%r2406, 0;
	mov.b64 	%fd2278, {%r2406, %r2405};
	mul.f64 	%fd2279, %fd2278, %fd2277;
	selp.f64 	%fd2280, %fd2276, %fd2279, %p409;
	selp.f64 	%fd470, %fd2273, %fd2280, %p407;
	mov.u32 	%r3500, %r3173;
	mov.u32 	%r3499, %r3213;
$L__BB1_327:
	mov.f64 	%fd3713, 0d3FF0000000000000;
	mov.b32 	%r3501, 0;
$L__BB1_328:
	mov.u32 	%r3173, %r3500;
	mov.u32 	%r3213, %r3499;
	setp.ltu.f64 	%p410, %fd3713, %fd470;
	@%p410 bra 	$L__BB1_330;
	add.s32 	%r3501, %r3501, 1;
	shr.u32 	%r2408, %r3216, 2;
	xor.b32  	%r2409, %r2408, %r3216;
	shl.b32 	%r2410, %r3173, 4;
	shl.b32 	%r2411, %r2409, 1;
	xor.b32  	%r2412, %r2411, %r2410;
	xor.b32  	%r2413, %r2412, %r2409;
	xor.b32  	%r3499, %r2413, %r3173;
	add.s32 	%r2414, %r3217, %r3499;
	add.s32 	%r2415, %r2414, 362437;
	shr.u32 	%r2416, %r3215, 2;
	xor.b32  	%r2417, %r2416, %r3215;
	shl.b32 	%r2418, %r3499, 4;
	shl.b32 	%r2419, %r2417, 1;
	xor.b32  	%r2420, %r2419, %r2418;
	xor.b32  	%r2421, %r2420, %r2417;
	xor.b32  	%r3500, %r2421, %r3499;
	add.s32 	%r3217, %r3217, 724874;
	add.s32 	%r2422, %r3500, %r3217;
	cvt.u64.u32 	%rd162, %r2415;
	mul.wide.u32 	%rd163, %r2422, 2097152;
	xor.b64  	%rd164, %rd163, %rd162;
	cvt.rn.f64.u64 	%fd2282, %rd164;
	fma.rn.f64 	%fd2283, %fd2282, 0d3CA0000000000000, 0d3C90000000000000;
	mul.f64 	%fd3713, %fd3713, %fd2283;
	mov.u32 	%r3215, %r3213;
	mov.u32 	%r3216, %r3214;
	mov.u32 	%r3214, %r3173;
	bra.uni 	$L__BB1_328;
$L__BB1_330:
	add.s32 	%r3530, %r3501, -1;
	setp.gt.s32 	%p411, %r3530, %r602;
	mov.u32 	%r3500, %r3173;
	mov.u32 	%r3499, %r3213;
	@%p411 bra 	$L__BB1_327;
	bra.uni 	$L__BB1_336;
$L__BB1_331:
	fma.rn.f64 	%fd2194, %fd3715, 0d7FF0000000000000, 0d7FF0000000000000;
	{
	.reg .b32 %temp; 
	mov.b64 	{%temp, %r2364}, %fd3715;
	}
	and.b32  	%r2365, %r2364, 2147483647;
	setp.eq.s32 	%p397, %r2365, 0;
	selp.f64 	%fd3717, 0dFFF0000000000000, %fd2194, %p397;
$L__BB1_332:
	mul.f64 	%fd484, %fd3717, 0dC000000000000000;
	{
	.reg .b32 %temp; 
	mov.b64 	{%temp, %r2374}, %fd475;
	}
	shl.b32 	%r2375, %r2374, 1;
	setp.gt.u32 	%p399, %r2375, -2038431744;
	mov.f64 	%fd2226, 0d0000000000000000;
	mul.rn.f64 	%fd2227, %fd475, %fd2226;
	selp.f64 	%fd485, %fd2227, %fd475, %p399;
	{
	.reg .b32 %temp; 
	mov.b64 	{%r2376, %temp}, %fd485;
	}
	{
	.reg .b32 %temp; 
	mov.b64 	{%temp, %r2377}, %fd485;
	}
	add.s32 	%r2378, %r2377, 1048576;
	mov.b64 	%fd2228, {%r2376, %r2378};
	cvt.rni.f64.f64 	%fd2229, %fd2228;
	cvt.rzi.s64.f64 	%rd158, %fd2229;
	cvt.u32.u64 	%r2379, %rd158;
	fma.rn.f64 	%fd2230, %fd2229, 0dBFE0000000000000, %fd485;
	mul.f64 	%fd2231, %fd2230, 0d3CA1A62633145C07;
	fma.rn.f64 	%fd2232, %fd2230, 0d400921FB54442D18, %fd2231;
	mul.rn.f64 	%fd2233, %fd2232, %fd2232;
	fma.rn.f64 	%fd2234, %fd2233, 0dBDA8FF8320FD8164, 0d3E21EEA7C1EF8528;
	fma.rn.f64 	%fd2235, %fd2234, %fd2233, 0dBE927E4F8E06E6D9;
	fma.rn.f64 	%fd2236, %fd2235, %fd2233, 0d3EFA01A019DDBCE9;
	fma.rn.f64 	%fd2237, %fd2236, %fd2233, 0dBF56C16C16C15D47;
	fma.rn.f64 	%fd2238, %fd2237, %fd2233, 0d3FA5555555555551;
	fma.rn.f64 	%fd2239, %fd2238, %fd2233, 0dBFE0000000000000;
	fma.rn.f64 	%fd2240, %fd2239, %fd2233, 0d3FF0000000000000;
	fma.rn.f64 	%fd2241, %fd2233, 0d3DE5DB65F9785EBA, 0dBE5AE5F12CB0D246;
	fma.rn.f64 	%fd2242, %fd2241, %fd2233, 0d3EC71DE369ACE392;
	fma.rn.f64 	%fd2243, %fd2242, %fd2233, 0dBF2A01A019DB62A1;
	fma.rn.f64 	%fd2244, %fd2243, %fd2233, 0d3F81111111110818;
	fma.rn.f64 	%fd2245, %fd2244, %fd2233, 0dBFC5555555555554;
	fma.rn.f64 	%fd2246, %fd2245, %fd2233, 0d0000000000000000;
	fma.rn.f64 	%fd2247, %fd2246, %fd2232, %fd2232;
	and.b64  	%rd159, %rd158, 1;
	setp.eq.b64 	%p400, %rd159, 1;
	{
	.reg .b32 %temp; 
	mov.b64 	{%temp, %r2380}, %fd2247;
	}
	{
	.reg .b32 %temp; 
	mov.b64 	{%r2381, %temp}, %fd2247;
	}
	xor.b32  	%r2382, %r2380, -2147483648;
	mov.b64 	%fd2248, {%r2381, %r2382};
	selp.f64 	%fd3718, %fd2240, %fd2247, %p400;
	selp.f64 	%fd3719, %fd2248, %fd2240, %p400;
	and.b32  	%r2383, %r2379, 2;
	setp.eq.s32 	%p401, %r2383, 0;
	@%p401 bra 	$L__BB1_334;
	{
	.reg .b32 %temp; 
	mov.b64 	{%temp, %r2384}, %fd3718;
	}
	{
	.reg .b32 %temp; 
	mov.b64 	{%r2385, %temp}, %fd3718;
	}
	xor.b32  	%r2386, %r2384, -2147483648;
	mov.b64 	%fd3718, {%r2385, %r2386};
	{
	.reg .b32 %temp; 
	mov.b64 	{%temp, %r2387}, %fd3719;
	}
	{
	.reg .b32 %temp; 
	mov.b64 	{%r2388, %temp}, %fd3719;
	}
	xor.b32  	%r2389, %r2387, -2147483648;
	mov.b64 	%fd3719, {%r2388, %r2389};
$L__BB1_334:
	sqrt.rn.f64 	%fd2249, %fd484;
	mov.f64 	%fd2250, 0d0000000000000000;
	add.rn.f64 	%fd2251, %fd3719, %fd2250;
	cvt.rzi.f64.f64 	%fd2252, %fd485;
	setp.eq.f64 	%p402, %fd485, %fd2252;
	mul.rn.f64 	%fd2253, %fd485, %fd2250;
	selp.f64 	%fd2254, %fd2253, %fd3718, %p402;
	mul.f64 	%fd3721, %fd2249, %fd2254;
	mul.f64 	%fd3626, %fd2249, %fd2251;
	mov.b32 	%r3211, 1;
	mov.u32 	%r3216, %r3173;
	mov.u32 	%r3215, %r628;
	mov.u32 	%r3214, %r629;
	mov.u32 	%r3213, %r630;
	mov.u32 	%r3173, %r631;
$L__BB1_335:
	fma.rn.f64 	%fd2255, %fd468, %fd3721, %fd467;
	cvt.rn.f32.f64 	%f71, %fd2255;
	cvt.rni.s64.f32 	%rd160, %f71;
	cvt.u32.u64 	%r3530, %rd160;
	setp.lt.s32 	%p403, %r3530, 0;
	setp.lt.s32 	%p404, %r602, %r3530;
	or.pred  	%p405, %p403, %p404;
	@%p405 bra 	$L__BB1_318;
$L__BB1_336:
	ld.global.u32 	%r659, [%rd6+-32];
	cvt.rn.f64.s32 	%fd497, %r659;
	mul.f64 	%fd498, %fd497, 0d3F80624DD2F1A9FC;
	neg.s32 	%r2423, %r659;
	cvt.rn.f64.s32 	%fd499, %r2423;
	div.rn.f64 	%fd500, %fd499, 0d4001F5C28F5C28F6;
	fma.rn.f64 	%fd2284, %fd500, 0d3FF71547652B82FE, 0d4338000000000000;
	{
	.reg .b32 %temp; 
	mov.b64 	{%r660, %temp}, %fd2284;
	}
	mov.f64 	%fd2285, 0dC338000000000000;
	add.rn.f64 	%fd2286, %fd2284, %fd2285;
	fma.rn.f64 	%fd2287, %fd2286, 0dBFE62E42FEFA39EF, %fd500;
	fma.rn.f64 	%fd2288, %fd2286, 0dBC7ABC9E3B39803F, %fd2287;
	fma.rn.f64 	%fd2289, %fd2288, 0d3E5ADE1569CE2BDF, 0d3E928AF3FCA213EA;
	fma.rn.f64 	%fd2290, %fd2289, %fd2288, 0d3EC71DEE62401315;
	fma.rn.f64 	%fd2291, %fd2290, %fd2288, 0d3EFA01997C89EB71;
	fma.rn.f64 	%fd2292, %fd2291, %fd2288, 0d3F2A01A014761F65;
	fma.rn.f64 	%fd2293, %fd2292, %fd2288, 0d3F56C16C1852B7AF;
	fma.rn.f64 	%fd2294, %fd2293, %fd2288, 0d3F81111111122322;
	fma.rn.f64 	%fd2295, %fd2294, %fd2288, 0d3FA55555555502A1;
	fma.rn.f64 	%fd2296, %fd2295, %fd2288, 0d3FC5555555555511;
	fma.rn.f64 	%fd2297, %fd2296, %fd2288, 0d3FE000000000000B;
	fma.rn.f64 	%fd2298, %fd2297, %fd2288, 0d3FF0000000000000;
	fma.rn.f64 	%fd2299, %fd2298, %fd2288, 0d3FF0000000000000;
	{
	.reg .b32 %temp; 
	mov.b64 	{%r661, %temp}, %fd2299;
	}
	{
	.reg .b32 %temp; 
	mov.b64 	{%temp, %r662}, %fd2299;
	}
	shl.b32 	%r2424, %r660, 20;
	add.s32 	%r2425, %r2424, %r662;
	mov.b64 	%fd3723, {%r661, %r2425};
	{
	.reg .b32 %temp; 
	mov.b64 	{%temp, %r2426}, %fd500;
	}
	mov.b32 	%f74, %r2426;
	abs.f32 	%f16, %f74;
	setp.lt.f32 	%p412, %f16, 0f4086232B;
	@%p412 bra 	$L__BB1_339;
	setp.lt.f64 	%p413, %fd500, 0d0000000000000000;
	add.f64 	%fd2300, %fd500, 0d7FF0000000000000;
	selp.f64 	%fd3723, 0d0000000000000000, %fd2300, %p413;
	setp.geu.f32 	%p414, %f16, 0f40874800;
	@%p414 bra 	$L__BB1_339;
	shr.u32 	%r2427, %r660, 31;
	add.s32 	%r2428, %r660, %r2427;
	shr.s32 	%r2429, %r2428, 1;
	shl.b32 	%r2430, %r2429, 20;
	add.s32 	%r2431, %r662, %r2430;
	mov.b64 	%fd2301, {%r661, %r2431};
	sub.s32 	%r2432, %r660, %r2429;
	shl.b32 	%r2433, %r2432, 20;
	add.s32 	%r2434, %r2433, 1072693248;
	mov.b32 	%r2435, 0;
	mov.b64 	%fd2302, {%r2435, %r2434};
	mul.f64 	%fd3723, %fd2302, %fd2301;
$L__BB1_339:
	div.rn.f64 	%fd505, %fd499, 0d404195C28F5C28F6;
	fma.rn.f64 	%fd2303, %fd505, 0d3FF71547652B82FE, 0d4338000000000000;
	{
	.reg .b32 %temp; 
	mov.b64 	{%r663, %temp}, %fd2303;
	}
	mov.f64 	%fd2304, 0dC338000000000000;
	add.rn.f64 	%fd2305, %fd2303, %fd2304;
	fma.rn.f64 	%fd2306, %fd2305, 0dBFE62E42FEFA39EF, %fd505;
	fma.rn.f64 	%fd2307, %fd2305, 0dBC7ABC9E3B39803F, %fd2306;
	fma.rn.f64 	%fd2308, %fd2307, 0d3E5ADE1569CE2BDF, 0d3E928AF3FCA213EA;
	fma.rn.f64 	%fd2309, %fd2308, %fd2307, 0d3EC71DEE62401315;
	fma.rn.f64 	%fd2310, %fd2309, %fd2307, 0d3EFA01997C89EB71;
	fma.rn.f64 	%fd2311, %fd2310, %fd2307, 0d3F2A01A014761F65;
	fma.rn.f64 	%fd2312, %fd2311, %fd2307, 0d3F56C16C1852B7AF;
	fma.rn.f64 	%fd2313, %fd2312, %fd2307, 0d3F81111111122322;
	fma.rn.f64 	%fd2314, %fd2313, %fd2307, 0d3FA55555555502A1;
	fma.rn.f64 	%fd2315, %fd2314, %fd2307, 0d3FC5555555555511;
	fma.rn.f64 	%fd2316, %fd2315, %fd2307, 0d3FE000000000000B;
	fma.rn.f64 	%fd2317, %fd2316, %fd2307, 0d3FF0000000000000;
	fma.rn.f64 	%fd2318, %fd2317, %fd2307, 0d3FF0000000000000;
	{
	.reg .b32 %temp; 
	mov.b64 	{%r664, %temp}, %fd2318;
	}
	{
	.reg .b32 %temp; 
	mov.b64 	{%temp, %r665}, %fd2318;
	}
	shl.b32 	%r2436, %r663, 20;
	add.s32 	%r2437, %r2436, %r665;
	mov.b64 	%fd3724, {%r664, %r2437};
	{
	.reg .b32 %temp; 
	mov.b64 	{%temp, %r2438}, %fd505;
	}
	mov.b32 	%f75, %r2438;
	abs.f32 	%f17, %f75;
	setp.lt.f32 	%p415, %f17, 0f4086232B;
	@%p415 bra 	$L__BB1_342;
	setp.lt.f64 	%p416, %fd505, 0d0000000000000000;
	add.f64 	%fd2319, %fd505, 0d7FF0000000000000;
	selp.f64 	%fd3724, 0d0000000000000000, %fd2319, %p416;
	setp.geu.f32 	%p417, %f17, 0f40874800;
	@%p417 bra 	$L__BB1_342;
	shr.u32 	%r2439, %r663, 31;
	add.s32 	%r2440, %r663, %r2439;
	shr.s32 	%r2441, %r2440, 1;
	shl.b32 	%r2442, %r2441, 20;
	add.s32 	%r2443, %r665, %r2442;
	mov.b64 	%fd2320, {%r664, %r2443};
	sub.s32 	%r2444, %r663, %r2441;
	shl.b32 	%r2445, %r2444, 20;
	add.s32 	%r2446, %r2445, 1072693248;
	mov.b32 	%r2447, 0;
	mov.b64 	%fd2321, {%r2447, %r2446};
	mul.f64 	%fd3724, %fd2321, %fd2320;
$L__BB1_342:
	mul.f64 	%fd2322, %fd3724, 0d3FBEB851EB851EB8;
	fma.rn.f64 	%fd2323, %fd3723, 0d3FD0A3D70A3D70A4, %fd2322;
	add.f64 	%fd510, %fd2323, 0d3FBC28F5C28F5C29;
	setp.gt.f64 	%p418, %fd510, 0d3F80624DD2F1A9FC;
	@%p418 bra 	$L__BB1_352;
	setp.gt.s32 	%p419, %r659, 1000;
	mov.b32 	%r3569, 1001;
	@%p419 bra 	$L__BB1_363;
	mul.f64 	%fd2324, %fd498, 0d3FEFBE76C8B43958;
	sqrt.rn.f64 	%fd511, %fd2324;
	mov.b32 	%r2449, 1127219200;
	mov.b32 	%r2450, -2147483648;
	mov.b64 	%fd512, {%r2450, %r2449};
$L__BB1_345:
	setp.eq.s32 	%p420, %r3211, 1;
	mov.b32 	%r3211, 0;
	mov.f64 	%fd3733, %fd3626;
	@%p420 bra 	$L__BB1_362;
	shr.u32 	%r2453, %r3216, 2;
	xor.b32  	%r2454, %r2453, %r3216;
	shl.b32 	%r2455, %r3173, 4;
	shl.b32 	%r2456, %r2454, 1;
	xor.b32  	%r2457, %r2456, %r2455;
	xor.b32  	%r2458, %r2457, %r2454;
	xor.b32  	%r691, %r2458, %r3173;
	add.s32 	%r2459, %r3217, %r691;
	add.s32 	%r2460, %r2459, 362437;
	shr.u32 	%r2461, %r3215, 2;
	xor.b32  	%r2462, %r2461, %r3215;
	shl.b32 	%r2463, %r691, 4;
	shl.b32 	%r2464, %r2462, 1;
	xor.b32  	%r2465, %r2464, %r2463;
	xor.b32  	%r2466, %r2465, %r2462;
	xor.b32  	%r692, %r2466, %r691;
	add.s32 	%r2467, %r3217, %r692;
	add.s32 	%r2468, %r2467, 724874;
	shr.u32 	%r2469, %r3214, 2;
	xor.b32  	%r2470, %r2469, %r3214;
	shl.b32 	%r2471, %r692, 4;
	shl.b32 	%r2472, %r2470, 1;
	xor.b32  	%r2473, %r2472, %r2471;
	xor.b32  	%r2474, %r2473, %r2470;
	xor.b32  	%r693, %r2474, %r692;
	add.s32 	%r2475, %r3217, %r693;
	add.s32 	%r2476, %r2475, 1087311;
	shr.u32 	%r2477, %r3213, 2;
	xor.b32  	%r2478, %r2477, %r3213;
	shl.b32 	%r2479, %r693, 4;
	shl.b32 	%r2480, %r2478, 1;
	xor.b32  	%r2481, %r2480, %r2479;
	xor.b32  	%r2482, %r2481, %r2478;
	xor.b32  	%r694, %r2482, %r693;
	add.s32 	%r3217, %r3217, 1449748;
	add.s32 	%r2483, %r694, %r3217;
	cvt.u64.u32 	%rd165, %r2460;
	mul.wide.u32 	%rd166, %r2468, 2097152;
	xor.b64  	%rd167, %rd166, %rd165;
	cvt.rn.f64.u64 	%fd2325, %rd167;
	fma.rn.f64 	%fd3727, %fd2325, 0d3CA0000000000000, 0d3C90000000000000;
	cvt.u64.u32 	%rd168, %r2476;
	mul.wide.u32 	%rd169, %r2483, 2097152;
	xor.b64  	%rd170, %rd169, %rd168;
	cvt.rn.f64.u64 	%fd2326, %rd170;
	fma.rn.f64 	%fd518, %fd2326, 0d3CB0000000000000, 0d3CA0000000000000;
	{
	.reg .b32 %temp; 
	mov.b64 	{%temp, %r3551}, %fd3727;
	}
	{
	.reg .b32 %temp; 
	mov.b64 	{%r3552, %temp}, %fd3727;
	}
	setp.gt.s32 	%p421, %r3551, 1048575;
	mov.b32 	%r3553, -1023;
	@%p421 bra 	$L__BB1_348;
	mul.f64 	%fd3727, %fd3727, 0d4350000000000000;
	{
	.reg .b32 %temp; 
	mov.b64 	{%temp, %r3551}, %fd3727;
	}
	{
	.reg .b32 %temp; 
	mov.b64 	{%r3552, %temp}, %fd3727;
	}
	mov.b32 	%r3553, -1077;
$L__BB1_348:
	add.s32 	%r2485, %r3551, -1;
	setp.gt.u32 	%p422, %r2485, 2146435070;
	@%p422 bra 	$L__BB1_358;
	shr.u32 	%r2488, %r3551, 20;
	add.s32 	%r3554, %r3553, %r2488;
	and.b32  	%r2489, %r3551, 1048575;
	or.b32  	%r2490, %r2489, 1072693248;
	mov.b64 	%fd3728, {%r3552, %r2490};
	setp.lt.u32 	%p424, %r2490, 1073127583;
	@%p424 bra 	$L__BB1_351;
	{
	.reg .b32 %temp; 
	mov.b64 	{%r2491, %temp}, %fd3728;
	}
	{
	.reg .b32 %temp; 
	mov.b64 	{%temp, %r2492}, %fd3728;
	}
	add.s32 	%r2493, %r2492, -1048576;
	mov.b64 	%fd3728, {%r2491, %r2493};
	add.s32 	%r3554, %r3554, 1;
$L__BB1_351:
	add.f64 	%fd2328, %fd3728, 0dBFF0000000000000;
	add.f64 	%fd2329, %fd3728, 0d3FF0000000000000;
	rcp.approx.ftz.f64 	%fd2330, %fd2329;
	neg.f64 	%fd2331, %fd2329;
	fma.rn.f64 	%fd2332, %fd2331, %fd2330, 0d3FF0000000000000;
	fma.rn.f64 	%fd2333, %fd2332, %fd2332, %fd2332;
	fma.rn.f64 	%fd2334, %fd2333, %fd2330, %fd2330;
	mul.f64 	%fd2335, %fd2328, %fd2334;
	fma.rn.f64 	%fd2336, %fd2328, %fd2334, %fd2335;
	mul.f64 	%fd2337, %fd2336, %fd2336;
	fma.rn.f64 	%fd2338, %fd2337, 0d3EB1380B3AE80F1E, 0d3ED0EE258B7A8B04;
	fma.rn.f64 	%fd2339, %fd2338, %fd2337, 0d3EF3B2669F02676F;
	fma.rn.f64 	%fd2340, %fd2339, %fd2337, 0d3F1745CBA9AB0956;
	fma.rn.f64 	%fd2341, %fd2340, %fd2337, 0d3F3C71C72D1B5154;
	fma.rn.f64 	%fd2342, %fd2341, %fd2337, 0d3F624924923BE72D;
	fma.rn.f64 	%fd2343, %fd2342, %fd2337, 0d3F8999999999A3C4;
	fma.rn.f64 	%fd2344, %fd2343, %fd2337, 0d3FB5555555555554;
	sub.f64 	%fd2345, %fd2328, %fd2336;
	add.f64 	%fd2346, %fd2345, %fd2345;
	neg.f64 	%fd2347, %fd2336;
	fma.rn.f64 	%fd2348, %fd2347, %fd2328, %fd2346;
	mul.f64 	%fd2349, %fd2334, %fd2348;
	mul.f64 	%fd2350, %fd2337, %fd2344;
	fma.rn.f64 	%fd2351, %fd2350, %fd2336, %fd2349;
	xor.b32  	%r2494, %r3554, -2147483648;
	mov.b32 	%r2495, 1127219200;
	mov.b64 	%fd2352, {%r2494, %r2495};
	sub.f64 	%fd2353, %fd2352, %fd512;
	fma.rn.f64 	%fd2354, %fd2353, 0d3FE62E42FEFA39EF, %fd2336;
	fma.rn.f64 	%fd2355, %fd2353, 0dBFE62E42FEFA39EF, %fd2354;
	sub.f64 	%fd2356, %fd2355, %fd2336;
	sub.f64 	%fd2357, %fd2351, %fd2356;
	fma.rn.f64 	%fd2358, %fd2353, 0d3C7ABC9E3B39803F, %fd2357;
	add.f64 	%fd3729, %fd2354, %fd2358;
	bra.uni 	$L__BB1_359;
$L__BB1_352:
	setp.gt.s32 	%p432, %r659, 1000;
	mov.b32 	%r3569, 1001;
	@%p432 bra 	$L__BB1_363;
	neg.f64 	%fd2389, %fd498;
	fma.rn.f64 	%fd2390, %fd498, 0dBFF71547652B82FE, 0d4338000000000000;
	{
	.reg .b32 %temp; 
	mov.b64 	{%r2514, %temp}, %fd2390;
	}
	mov.f64 	%fd2391, 0dC338000000000000;
	add.rn.f64 	%fd2392, %fd2390, %fd2391;
	fma.rn.f64 	%fd2393, %fd2392, 0dBFE62E42FEFA39EF, %fd2389;
	fma.rn.f64 	%fd2394, %fd2392, 0dBC7ABC9E3B39803F, %fd2393;
	fma.rn.f64 	%fd2395, %fd2394, 0d3E5ADE1569CE2BDF, 0d3E928AF3FCA213EA;
	fma.rn.f64 	%fd2396, %fd2395, %fd2394, 0d3EC71DEE62401315;
	fma.rn.f64 	%fd2397, %fd2396, %fd2394, 0d3EFA01997C89EB71;
	fma.rn.f64 	%fd2398, %fd2397, %fd2394, 0d3F2A01A014761F65;
	fma.rn.f64 	%fd2399, %fd2398, %fd2394, 0d3F56C16C1852B7AF;
	fma.rn.f64 	%fd2400, %fd2399, %fd2394, 0d3F81111111122322;
	fma.rn.f64 	%fd2401, %fd2400, %fd2394, 0d3FA55555555502A1;
	fma.rn.f64 	%fd2402, %fd2401, %fd2394, 0d3FC5555555555511;
	fma.rn.f64 	%fd2403, %fd2402, %fd2394, 0d3FE000000000000B;
	fma.rn.f64 	%fd2404, %fd2403, %fd2394, 0d3FF0000000000000;
	fma.rn.f64 	%fd2405, %fd2404, %fd2394, 0d3FF0000000000000;
	{
	.reg .b32 %temp; 
	mov.b64 	{%r2515, %temp}, %fd2405;
	}
	{
	.reg .b32 %temp; 
	mov.b64 	{%temp, %r2516}, %fd2405;
	}
	shl.b32 	%r2517, %r2514, 20;
	add.s32 	%r2518, %r2517, %r2516;
	mov.b64 	%fd2406, {%r2515, %r2518};
	{
	.reg .b32 %temp; 
	mov.b64 	{%temp, %r2519}, %fd2389;
	}
	mov.b32 	%f77, %r2519;
	abs.f32 	%f78, %f77;
	setp.lt.f32 	%p433, %f78, 0f4086232B;
	setp.gt.f64 	%p434, %fd498, 0d0000000000000000;
	mov.f64 	%fd2407, 0d7FF0000000000000;
	sub.f64 	%fd2408, %fd2407, %fd498;
	selp.f64 	%fd2409, 0d0000000000000000, %fd2408, %p434;
	setp.geu.f32 	%p435, %f78, 0f40874800;
	shr.u32 	%r2520, %r2514, 31;
	add.s32 	%r2521, %r2514, %r2520;
	shr.s32 	%r2522, %r2521, 1;
	shl.b32 	%r2523, %r2522, 20;
	add.s32 	%r2524, %r2516, %r2523;
	mov.b64 	%fd2410, {%r2515, %r2524};
	sub.s32 	%r2525, %r2514, %r2522;
	shl.b32 	%r2526, %r2525, 20;
	add.s32 	%r2527, %r2526, 1072693248;
	mov.b32 	%r2528, 0;
	mov.b64 	%fd2411, {%r2528, %r2527};
	mul.f64 	%fd2412, %fd2411, %fd2410;
	selp.f64 	%fd2413, %fd2409, %fd2412, %p435;
	selp.f64 	%fd513, %fd2406, %fd2413, %p433;
	mov.u32 	%r3539, %r3173;
	mov.u32 	%r3538, %r3213;
$L__BB1_354:
	mov.f64 	%fd3725, 0d3FF0000000000000;
	mov.b32 	%r3540, 0;
$L__BB1_355:
	mov.u32 	%r3173, %r3539;
	mov.u32 	%r3213, %r3538;
	setp.ltu.f64 	%p436, %fd3725, %fd513;
	@%p436 bra 	$L__BB1_357;
	add.s32 	%r3540, %r3540, 1;
	shr.u32 	%r2530, %r3216, 2;
	xor.b32  	%r2531, %r2530, %r3216;
	shl.b32 	%r2532, %r3173, 4;
	shl.b32 	%r2533, %r2531, 1;
	xor.b32  	%r2534, %r2533, %r2532;
	xor.b32  	%r2535, %r2534, %r2531;
	xor.b32  	%r3538, %r2535, %r3173;
	add.s32 	%r2536, %r3217, %r3538;
	add.s32 	%r2537, %r2536, 362437;
	shr.u32 	%r2538, %r3215, 2;
	xor.b32  	%r2539, %r2538, %r3215;
	shl.b32 	%r2540, %r3538, 4;
	shl.b32 	%r2541, %r2539, 1;
	xor.b32  	%r2542, %r2541, %r2540;
	xor.b32  	%r2543, %r2542, %r2539;
	xor.b32  	%r3539, %r2543, %r3538;
	add.s32 	%r3217, %r3217, 724874;
	add.s32 	%r2544, %r3539, %r3217;
	cvt.u64.u32 	%rd175, %r2537;
	mul.wide.u32 	%rd176, %r2544, 2097152;
	xor.b64  	%rd177, %rd176, %rd175;
	cvt.rn.f64.u64 	%fd2415, %rd177;
	fma.rn.f64 	%fd2416, %fd2415, 0d3CA0000000000000, 0d3C90000000000000;
	mul.f64 	%fd3725, %fd3725, %fd2416;
	mov.u32 	%r3215, %r3213;
	mov.u32 	%r3216, %r3214;
	mov.u32 	%r3214, %r3173;
	bra.uni 	$L__BB1_355;
$L__BB1_357:
	add.s32 	%r3569, %r3540, -1;
	setp.gt.s32 	%p437, %r3569, %r659;
	mov.u32 	%r3539, %r3173;
	mov.u32 	%r3538, %r3213;
	@%p437 bra 	$L__BB1_354;
	bra.uni 	$L__BB1_363;
$L__BB1_358:
	fma.rn.f64 	%fd2327, %fd3727, 0d7FF0000000000000, 0d7FF0000000000000;
	{
	.reg .b32 %temp; 
	mov.b64 	{%temp, %r2486}, %fd3727;
	}
	and.b32  	%r2487, %r2486, 2147483647;
	setp.eq.s32 	%p423, %r2487, 0;
	selp.f64 	%fd3729, 0dFFF0000000000000, %fd2327, %p423;
$L__BB1_359:
	mul.f64 	%fd527, %fd3729, 0dC000000000000000;
	{
	.reg .b32 %temp; 
	mov.b64 	{%temp, %r2496}, %fd518;
	}
	shl.b32 	%r2497, %r2496, 1;
	setp.gt.u32 	%p425, %r2497, -2038431744;
	mov.f64 	%fd2359, 0d0000000000000000;
	mul.rn.f64 	%fd2360, %fd518, %fd2359;
	selp.f64 	%fd528, %fd2360, %fd518, %p425;
	{
	.reg .b32 %temp; 
	mov.b64 	{%r2498, %temp}, %fd528;
	}
	{
	.reg .b32 %temp; 
	mov.b64 	{%temp, %r2499}, %fd528;
	}
	add.s32 	%r2500, %r2499, 1048576;
	mov.b64 	%fd2361, {%r2498, %r2500};
	cvt.rni.f64.f64 	%fd2362, %fd2361;
	cvt.rzi.s64.f64 	%rd171, %fd2362;
	cvt.u32.u64 	%r2501, %rd171;
	fma.rn.f64 	%fd2363, %fd2362, 0dBFE0000000000000, %fd528;
	mul.f64 	%fd2364, %fd2363, 0d3CA1A62633145C07;
	fma.rn.f64 	%fd2365, %fd2363, 0d400921FB54442D18, %fd2364;
	mul.rn.f64 	%fd2366, %fd2365, %fd2365;
	fma.rn.f64 	%fd2367, %fd2366, 0dBDA8FF8320FD8164, 0d3E21EEA7C1EF8528;
	fma.rn.f64 	%fd2368, %fd2367, %fd2366, 0dBE927E4F8E06E6D9;
	fma.rn.f64 	%fd2369, %fd2368, %fd2366, 0d3EFA01A019DDBCE9;
	fma.rn.f64 	%fd2370, %fd2369, %fd2366, 0dBF56C16C16C15D47;
	fma.rn.f64 	%fd2371, %fd2370, %fd2366, 0d3FA5555555555551;
	fma.rn.f64 	%fd2372, %fd2371, %fd2366, 0dBFE0000000000000;
	fma.rn.f64 	%fd2373, %fd2372, %fd2366, 0d3FF0000000000000;
	fma.rn.f64 	%fd2374, %fd2366, 0d3DE5DB65F9785EBA, 0dBE5AE5F12CB0D246;
	fma.rn.f64 	%fd2375, %fd2374, %fd2366, 0d3EC71DE369ACE392;
	fma.rn.f64 	%fd2376, %fd2375, %fd2366, 0dBF2A01A019DB62A1;
	fma.rn.f64 	%fd2377, %fd2376, %fd2366, 0d3F81111111110818;
	fma.rn.f64 	%fd2378, %fd2377, %fd2366, 0dBFC5555555555554;
	fma.rn.f64 	%fd2379, %fd2378, %fd2366, 0d0000000000000000;
	fma.rn.f64 	%fd2380, %fd2379, %fd2365, %fd2365;
	and.b64  	%rd172, %rd171, 1;
	setp.eq.b64 	%p426, %rd172, 1;
	{
	.reg .b32 %temp; 
	mov.b64 	{%temp, %r2502}, %fd2380;
	}
	{
	.reg .b32 %temp; 
	mov.b64 	{%r2503, %temp}, %fd2380;
	}
	xor.b32  	%r2504, %r2502, -2147483648;
	mov.b64 	%fd2381, {%r2503, %r2504};
	selp.f64 	%fd3730, %fd2373, %fd2380, %p426;
	selp.f64 	%fd3731, %fd2381, %fd2373, %p426;
	and.b32  	%r2505, %r2501, 2;
	setp.eq.s32 	%p427, %r2505, 0;
	@%p427 bra 	$L__BB1_361;
	{
	.reg .b32 %temp; 
	mov.b64 	{%temp, %r2506}, %fd3730;
	}
	{
	.reg .b32 %temp; 
	mov.b64 	{%r2507, %temp}, %fd3730;
	}
	xor.b32  	%r2508, %r2506, -2147483648;
	mov.b64 	%fd3730, {%r2507, %r2508};
	{
	.reg .b32 %temp; 
	mov.b64 	{%temp, %r2509}, %fd3731;
	}
	{
	.reg .b32 %temp; 
	mov.b64 	{%r2510, %temp}, %fd3731;
	}
	xor.b32  	%r2511, %r2509, -2147483648;
	mov.b64 	%fd3731, {%r2510, %r2511};
$L__BB1_361:
	sqrt.rn.f64 	%fd2382, %fd527;
	mov.f64 	%fd2383, 0d0000000000000000;
	add.rn.f64 	%fd2384, %fd3731, %fd2383;
	cvt.rzi.f64.f64 	%fd2385, %fd528;
	setp.eq.f64 	%p428, %fd528, %fd2385;
	mul.rn.f64 	%fd2386, %fd528, %fd2383;
	selp.f64 	%fd2387, %fd2386, %fd3730, %p428;
	mul.f64 	%fd3733, %fd2382, %fd2387;
	mul.f64 	%fd3626, %fd2382, %fd2384;
	mov.b32 	%r3211, 1;
	mov.u32 	%r3216, %r3173;
	mov.u32 	%r3215, %r691;
	mov.u32 	%r3214, %r692;
	mov.u32 	%r3213, %r693;
	mov.u32 	%r3173, %r694;
$L__BB1_362:
	fma.rn.f64 	%fd2388, %fd511, %fd3733, %fd498;
	cvt.rn.f32.f64 	%f76, %fd2388;
	cvt.rni.s64.f32 	%rd173, %f76;
	cvt.u32.u64 	%r3569, %rd173;
	setp.lt.s32 	%p429, %r3569, 0;
	setp.lt.s32 	%p430, %r659, %r3569;
	or.pred  	%p431, %p429, %p430;
	@%p431 bra 	$L__BB1_345;
$L__BB1_363:
	sub.s32 	%r722, %r659, %r3569;
	mul.f64 	%fd540, %fd422, %fd497;
	setp.lt.f64 	%p438, %fd422, %fd510;
	@%p438 bra 	$L__BB1_373;
	setp.gt.s32 	%p439, %r722, 1000;
	mov.b32 	%r3608, 1001;
	@%p439 bra 	$L__BB1_384;
	mov.f64 	%fd2417, 0d3FF0000000000000;
	sub.f64 	%fd2418, %fd2417, %fd422;
	mul.f64 	%fd2419, %fd2418, %fd540;
	sqrt.rn.f64 	%fd541, %fd2419;
	mov.b32 	%r2546, 1127219200;
	mov.b32 	%r2547, -2147483648;
	mov.b64 	%fd542, {%r2547, %r2546};
$L__BB1_366:
	setp.eq.s32 	%p440, %r3211, 1;
	mov.b32 	%r3211, 0;
	mov.f64 	%fd3743, %fd3626;
	@%p440 bra 	$L__BB1_383;
	shr.u32 	%r2550, %r3216, 2;
	xor.b32  	%r2551, %r2550, %r3216;
	shl.b32 	%r2552, %r3173, 4;
	shl.b32 	%r2553, %r2551, 1;
	xor.b32  	%r2554, %r2553, %r2552;
	xor.b32  	%r2555, %r2554, %r2551;
	xor.b32  	%r748, %r2555, %r3173;
	add.s32 	%r2556, %r3217, %r748;
	add.s32 	%r2557, %r2556, 362437;
	shr.u32 	%r2558, %r3215, 2;
	xor.b32  	%r2559, %r2558, %r3215;
	shl.b32 	%r2560, %r748, 4;
	shl.b32 	%r2561, %r2559, 1;
	xor.b32  	%r2562, %r2561, %r2560;
	xor.b32  	%r2563, %r2562, %r2559;
	xor.b32  	%r749, %r2563, %r748;
	add.s32 	%r2564, %r3217, %r749;
	add.s32 	%r2565, %r2564, 724874;
	shr.u32 	%r2566, %r3214, 2;
	xor.b32  	%r2567, %r2566, %r3214;
	shl.b32 	%r2568, %r749, 4;
	shl.b32 	%r2569, %r2567, 1;
	xor.b32  	%r2570, %r2569, %r2568;
	xor.b32  	%r2571, %r2570, %r2567;
	xor.b32  	%r750, %r2571, %r749;
	add.s32 	%r2572, %r3217, %r750;
	add.s32 	%r2573, %r2572, 1087311;
	shr.u32 	%r2574, %r3213, 2;
	xor.b32  	%r2575, %r2574, %r3213;
	shl.b32 	%r2576, %r750, 4;
	shl.b32 	%r2577, %r2575, 1;
	xor.b32  	%r2578, %r2577, %r2576;
	xor.b32  	%r2579, %r2578, %r2575;
	xor.b32  	%r751, %r2579, %r750;
	add.s32 	%r3217, %r3217, 1449748;
	add.s32 	%r2580, %r751, %r3217;
	cvt.u64.u32 	%rd178, %r2557;
	mul.wide.u32 	%rd179, %r2565, 2097152;
	xor.b64  	%rd180, %rd179, %rd178;
	cvt.rn.f64.u64 	%fd2420, %rd180;
	fma.rn.f64 	%fd3737, %fd2420, 0d3CA0000000000000, 0d3C90000000000000;
	cvt.u64.u32 	%rd181, %r2573;
	mul.wide.u32 	%rd182, %r2580, 2097152;
	xor.b64  	%rd183, %rd182, %rd181;
	cvt.rn.f64.u64 	%fd2421, %rd183;
	fma.rn.f64 	%fd548, %fd2421, 0d3CB0000000000000, 0d3CA0000000000000;
	{
	.reg .b32 %temp; 
	mov.b64 	{%temp, %r3590}, %fd3737;
	}
	{
	.reg .b32 %temp; 
	mov.b64 	{%r3591, %temp}, %fd3737;
	}
	setp.gt.s32 	%p441, %r3590, 1048575;
	mov.b32 	%r3592, -1023;
	@%p441 bra 	$L__BB1_369;
	mul.f64 	%fd3737, %fd3737, 0d4350000000000000;
	{
	.reg .b32 %temp; 
	mov.b64 	{%temp, %r3590}, %fd3737;
	}
	{
	.reg .b32 %temp; 
	mov.b64 	{%r3591, %temp}, %fd3737;
	}
	mov.b32 	%r3592, -1077;
$L__BB1_369:
	add.s32 	%r2582, %r3590, -1;
	setp.gt.u32 	%p442, %r2582, 2146435070;
	@%p442 bra 	$L__BB1_379;
	shr.u32 	%r2585, %r3590, 20;
	add.s32 	%r3593, %r3592, %r2585;
	and.b32  	%r2586, %r3590, 1048575;
	or.b32  	%r2587, %r2586, 1072693248;
	mov.b64 	%fd3738, {%r3591, %r2587};
	setp.lt.u32 	%p444, %r2587, 1073127583;
	@%p444 bra 	$L__BB1_372;
	{
	.reg .b32 %temp; 
	mov.b64 	{%r2588, %temp}, %fd3738;
	}
	{
	.reg .b32 %temp; 
	mov.b64 	{%temp, %r2589}, %fd3738;
	}
	add.s32 	%r2590, %r2589, -1048576;
	mov.b64 	%fd3738, {%r2588, %r2590};
	add.s32 	%r3593, %r3593, 1;
$L__BB1_372:
	add.f64 	%fd2423, %fd3738, 0dBFF0000000000000;
	add.f64 	%fd2424, %fd3738, 0d3FF0000000000000;
	rcp.approx.ftz.f64 	%fd2425, %fd2424;
	neg.f64 	%fd2426, %fd2424;
	fma.rn.f64 	%fd2427, %fd2426, %fd2425, 0d3FF0000000000000;
	fma.rn.f64 	%fd2428, %fd2427, %fd2427, %fd2427;
	fma.rn.f64 	%fd2429, %fd2428, %fd2425, %fd2425;
	mul.f64 	%fd2430, %fd2423, %fd2429;
	fma.rn.f64 	%fd2431, %fd2423, %fd2429, %fd2430;
	mul.f64 	%fd2432, %fd2431, %fd2431;
	fma.rn.f64 	%fd2433, %fd2432, 0d3EB1380B3AE80F1E, 0d3ED0EE258B7A8B04;
	fma.rn.f64 	%fd2434, %fd2433, %fd2432, 0d3EF3B2669F02676F;
	fma.rn.f64 	%fd2435, %fd2434, %fd2432, 0d3F1745CBA9AB0956;
	fma.rn.f64 	%fd2436, %fd2435, %fd2432, 0d3F3C71C72D1B5154;
	fma.rn.f64 	%fd2437, %fd2436, %fd2432, 0d3F624924923BE72D;
	fma.rn.f64 	%fd2438, %fd2437, %fd2432, 0d3F8999999999A3C4;
	fma.rn.f64 	%fd2439, %fd2438, %fd2432, 0d3FB5555555555554;
	sub.f64 	%fd2440, %fd2423, %fd2431;
	add.f64 	%fd2441, %fd2440, %fd2440;
	neg.f64 	%fd2442, %fd2431;
	fma.rn.f64 	%fd2443, %fd2442, %fd2423, %fd2441;
	mul.f64 	%fd2444, %fd2429, %fd2443;
	mul.f64 	%fd2445, %fd2432, %fd2439;
	fma.rn.f64 	%fd2446, %fd2445, %fd2431, %fd2444;
	xor.b32  	%r2591, %r3593, -2147483648;
	mov.b32 	%r2592, 1127219200;
	mov.b64 	%fd2447, {%r2591, %r2592};
	sub.f64 	%fd2448, %fd2447, %fd542;
	fma.rn.f64 	%fd2449, %fd2448, 0d3FE62E42FEFA39EF, %fd2431;
	fma.rn.f64 	%fd2450, %fd2448, 0dBFE62E42FEFA39EF, %fd2449;
	sub.f64 	%fd2451, %fd2450, %fd2431;
	sub.f64 	%fd2452, %fd2446, %fd2451;
	fma.rn.f64 	%fd2453, %fd2448, 0d3C7ABC9E3B39803F, %fd2452;
	add.f64 	%fd3739, %fd2449, %fd2453;
	bra.uni 	$L__BB1_380;
$L__BB1_373:
	setp.gt.s32 	%p452, %r722, 1000;
	mov.b32 	%r3608, 1001;
	@%p452 bra 	$L__BB1_384;
	neg.f64 	%fd2484, %fd540;
	fma.rn.f64 	%fd2485, %fd540, 0dBFF71547652B82FE, 0d4338000000000000;
	{
	.reg .b32 %temp; 
	mov.b64 	{%r2611, %temp}, %fd2485;
	}
	mov.f64 	%fd2486, 0dC338000000000000;
	add.rn.f64 	%fd2487, %fd2485, %fd2486;
	fma.rn.f64 	%fd2488, %fd2487, 0dBFE62E42FEFA39EF, %fd2484;
	fma.rn.f64 	%fd2489, %fd2487, 0dBC7ABC9E3B39803F, %fd2488;
	fma.rn.f64 	%fd2490, %fd2489, 0d3E5ADE1569CE2BDF, 0d3E928AF3FCA213EA;
	fma.rn.f64 	%fd2491, %fd2490, %fd2489, 0d3EC71DEE62401315;
	fma.rn.f64 	%fd2492, %fd2491, %fd2489, 0d3EFA01997C89EB71;
	fma.rn.f64 	%fd2493, %fd2492, %fd2489, 0d3F2A01A014761F65;
	fma.rn.f64 	%fd2494, %fd2493, %fd2489, 0d3F56C16C1852B7AF;
	fma.rn.f64 	%fd2495, %fd2494, %fd2489, 0d3F81111111122322;
	fma.rn.f64 	%fd2496, %fd2495, %fd2489, 0d3FA55555555502A1;
	fma.rn.f64 	%fd2497, %fd2496, %fd2489, 0d3FC5555555555511;
	fma.rn.f64 	%fd2498, %fd2497, %fd2489, 0d3FE000000000000B;
	fma.rn.f64 	%fd2499, %fd2498, %fd2489, 0d3FF0000000000000;
	fma.rn.f64 	%fd2500, %fd2499, %fd2489, 0d3FF0000000000000;
	{
	.reg .b32 %temp; 
	mov.b64 	{%r2612, %temp}, %fd2500;
	}
	{
	.reg .b32 %temp; 
	mov.b64 	{%temp, %r2613}, %fd2500;
	}
	shl.b32 	%r2614, %r2611, 20;
	add.s32 	%r2615, %r2614, %r2613;
	mov.b64 	%fd2501, {%r2612, %r2615};
	{
	.reg .b32 %temp; 
	mov.b64 	{%temp, %r2616}, %fd2484;
	}
	mov.b32 	%f80, %r2616;
	abs.f32 	%f81, %f80;
	setp.lt.f32 	%p453, %f81, 0f4086232B;
	setp.gt.f64 	%p454, %fd540, 0d0000000000000000;
	mov.f64 	%fd2502, 0d7FF0000000000000;
	sub.f64 	%fd2503, %fd2502, %fd540;
	selp.f64 	%fd2504, 0d0000000000000000, %fd2503, %p454;
	setp.geu.f32 	%p455, %f81, 0f40874800;
	shr.u32 	%r2617, %r2611, 31;
	add.s32 	%r2618, %r2611, %r2617;
	shr.s32 	%r2619, %r2618, 1;
	shl.b32 	%r2620, %r2619, 20;
	add.s32 	%r2621, %r2613, %r2620;
	mov.b64 	%fd2505, {%r2612, %r2621};
	sub.s32 	%r2622, %r2611, %r2619;
	shl.b32 	%r2623, %r2622, 20;
	add.s32 	%r2624, %r2623, 1072693248;
	mov.b32 	%r2625, 0;
	mov.b64 	%fd2506, {%r2625, %r2624};
	mul.f64 	%fd2507, %fd2506, %fd2505;
	selp.f64 	%fd2508, %fd2504, %fd2507, %p455;
	selp.f64 	%fd543, %fd2501, %fd2508, %p453;
	mov.u32 	%r3578, %r3173;
	mov.u32 	%r3577, %r3213;
$L__BB1_375:
	mov.f64 	%fd3735, 0d3FF0000000000000;
	mov.b32 	%r3579, 0;
$L__BB1_376:
	mov.u32 	%r3173, %r3578;
	mov.u32 	%r3213, %r3577;
	setp.ltu.f64 	%p456, %fd3735, %fd543;
	@%p456 bra 	$L__BB1_378;
	add.s32 	%r3579, %r3579, 1;
	shr.u32 	%r2627, %r3216, 2;
	xor.b32  	%r2628, %r2627, %r3216;
	shl.b32 	%r2629, %r3173, 4;
	shl.b32 	%r2630, %r2628, 1;
	xor.b32  	%r2631, %r2630, %r2629;
	xor.b32  	%r2632, %r2631, %r2628;
	xor.b32  	%r3577, %r2632, %r3173;
	add.s32 	%r2633, %r3217, %r3577;
	add.s32 	%r2634, %r2633, 362437;
	shr.u32 	%r2635, %r3215, 2;
	xor.b32  	%r2636, %r2635, %r3215;
	shl.b32 	%r2637, %r3577, 4;
	shl.b32 	%r2638, %r2636, 1;
	xor.b32  	%r2639, %r2638, %r2637;
	xor.b32  	%r2640, %r2639, %r2636;
	xor.b32  	%r3578, %r2640, %r3577;
	add.s32 	%r3217, %r3217, 724874;
	add.s32 	%r2641, %r3578, %r3217;
	cvt.u64.u32 	%rd188, %r2634;
	mul.wide.u32 	%rd189, %r2641, 2097152;
	xor.b64  	%rd190, %rd189, %rd188;
	cvt.rn.f64.u64 	%fd2510, %rd190;
	fma.rn.f64 	%fd2511, %fd2510, 0d3CA0000000000000, 0d3C90000000000000;
	mul.f64 	%fd3735, %fd3735, %fd2511;
	mov.u32 	%r3215, %r3213;
	mov.u32 	%r3216, %r3214;
	mov.u32 	%r3214, %r3173;
	bra.uni 	$L__BB1_376;
$L__BB1_378:
	add.s32 	%r3608, %r3579, -1;
	setp.gt.s32 	%p457, %r3608, %r722;
	mov.u32 	%r3578, %r3173;
	mov.u32 	%r3577, %r3213;
	@%p457 bra 	$L__BB1_375;
	bra.uni 	$L__BB1_384;
$L__BB1_379:
	fma.rn.f64 	%fd2422, %fd3737, 0d7FF0000000000000, 0d7FF0000000000000;
	{
	.reg .b32 %temp; 
	mov.b64 	{%temp, %r2583}, %fd3737;
	}
	and.b32  	%r2584, %r2583, 2147483647;
	setp.eq.s32 	%p443, %r2584, 0;
	selp.f64 	%fd3739, 0dFFF0000000000000, %fd2422, %p443;
$L__BB1_380:
	mul.f64 	%fd557, %fd3739, 0dC000000000000000;
	{
	.reg .b32 %temp; 
	mov.b64 	{%temp, %r2593}, %fd548;
	}
	shl.b32 	%r2594, %r2593, 1;
	setp.gt.u32 	%p445, %r2594, -2038431744;
	mov.f64 	%fd2454, 0d0000000000000000;
	mul.rn.f64 	%fd2455, %fd548, %fd2454;
	selp.f64 	%fd558, %fd2455, %fd548, %p445;
	{
	.reg .b32 %temp; 
	mov.b64 	{%r2595, %temp}, %fd558;
	}
	{
	.reg .b32 %temp; 
	mov.b64 	{%temp, %r2596}, %fd558;
	}
	add.s32 	%r2597, %r2596, 1048576;
	mov.b64 	%fd2456, {%r2595, %r2597};
	cvt.rni.f64.f64 	%fd2457, %fd2456;
	cvt.rzi.s64.f64 	%rd184, %fd2457;
	cvt.u32.u64 	%r2598, %rd184;
	fma.rn.f64 	%fd2458, %fd2457, 0dBFE0000000000000, %fd558;
	mul.f64 	%fd2459, %fd2458, 0d3CA1A62633145C07;
	fma.rn.f64 	%fd2460, %fd2458, 0d400921FB54442D18, %fd2459;
	mul.rn.f64 	%fd2461, %fd2460, %fd2460;
	fma.rn.f64 	%fd2462, %fd2461, 0dBDA8FF8320FD8164, 0d3E21EEA7C1EF8528;
	fma.rn.f64 	%fd2463, %fd2462, %fd2461, 0dBE927E4F8E06E6D9;
	fma.rn.f64 	%fd2464, %fd2463, %fd2461, 0d3EFA01A019DDBCE9;
	fma.rn.f64 	%fd2465, %fd2464, %fd2461, 0dBF56C16C16C15D47;
	fma.rn.f64 	%fd2466, %fd2465, %fd2461, 0d3FA5555555555551;
	fma.rn.f64 	%fd2467, %fd2466, %fd2461, 0dBFE0000000000000;
	fma.rn.f64 	%fd2468, %fd2467, %fd2461, 0d3FF0000000000000;
	fma.rn.f64 	%fd2469, %fd2461, 0d3DE5DB65F9785EBA, 0dBE5AE5F12CB0D246;
	fma.rn.f64 	%fd2470, %fd2469, %fd2461, 0d3EC71DE369ACE392;
	fma.rn.f64 	%fd2471, %fd2470, %fd2461, 0dBF2A01A019DB62A1;
	fma.rn.f64 	%fd2472, %fd2471, %fd2461, 0d3F81111111110818;
	fma.rn.f64 	%fd2473, %fd2472, %fd2461, 0dBFC5555555555554;
	fma.rn.f64 	%fd2474, %fd2473, %fd2461, 0d0000000000000000;
	fma.rn.f64 	%fd2475, %fd2474, %fd2460, %fd2460;
	and.b64  	%rd185, %rd184, 1;
	setp.eq.b64 	%p446, %rd185, 1;
	{
	.reg .b32 %temp; 
	mov.b64 	{%temp, %r2599}, %fd2475;
	}
	{
	.reg .b32 %temp; 
	mov.b64 	{%r2600, %temp}, %fd2475;
	}
	xor.b32  	%r2601, %r2599, -2147483648;
	mov.b64 	%fd2476, {%r2600, %r2601};
	selp.f64 	%fd3740, %fd2468, %fd2475, %p446;
	selp.f64 	%fd3741, %fd2476, %fd2468, %p446;
	and.b32  	%r2602, %r2598, 2;
	setp.eq.s32 	%p447, %r2602, 0;
	@%p447 bra 	$L__BB1_382;
	{
	.reg .b32 %temp; 
	mov.b64 	{%temp, %r2603}, %fd3740;
	}
	{
	.reg .b32 %temp; 
	mov.b64 	{%r2604, %temp}, %fd3740;
	}
	xor.b32  	%r2605, %r2603, -2147483648;
	mov.b64 	%fd3740, {%r2604, %r2605};
	{
	.reg .b32 %temp; 
	mov.b64 	{%temp, %r2606}, %fd3741;
	}
	{
	.reg .b32 %temp; 
	mov.b64 	{%r2607, %temp}, %fd3741;
	}
	xor.b32  	%r2608, %r2606, -2147483648;
	mov.b64 	%fd3741, {%r2607, %r2608};
$L__BB1_382:
	sqrt.rn.f64 	%fd2477, %fd557;
	mov.f64 	%fd2478, 0d0000000000000000;
	add.rn.f64 	%fd2479, %fd3741, %fd2478;
	cvt.rzi.f64.f64 	%fd2480, %fd558;
	setp.eq.f64 	%p448, %fd558, %fd2480;
	mul.rn.f64 	%fd2481, %fd558, %fd2478;
	selp.f64 	%fd2482, %fd2481, %fd3740, %p448;
	mul.f64 	%fd3743, %fd2477, %fd2482;
	mul.f64 	%fd3626, %fd2477, %fd2479;
	mov.b32 	%r3211, 1;
	mov.u32 	%r3216, %r3173;
	mov.u32 	%r3215, %r748;
	mov.u32 	%r3214, %r749;
	mov.u32 	%r3213, %r750;
	mov.u32 	%r3173, %r751;
$L__BB1_383:
	fma.rn.f64 	%fd2483, %fd541, %fd3743, %fd540;
	cvt.rn.f32.f64 	%f79, %fd2483;
	cvt.rni.s64.f32 	%rd186, %f79;
	cvt.u32.u64 	%r3608, %rd186;
	setp.lt.s32 	%p449, %r3608, 0;
	setp.lt.s32 	%p450, %r722, %r3608;
	or.pred  	%p451, %p449, %p450;
	@%p451 bra 	$L__BB1_366;
$L__BB1_384:
	ld.global.u32 	%r779, [%rd6+-20];
	cvt.rn.f64.s32 	%fd570, %r779;
	mul.f64 	%fd571, %fd421, %fd570;
	neg.s32 	%r2642, %r779;
	cvt.rn.f64.s32 	%fd572, %r2642;
	div.rn.f64 	%fd573, %fd572, 0d4001F5C28F5C28F6;
	fma.rn.f64 	%fd2512, %fd573, 0d3FF71547652B82FE, 0d4338000000000000;
	{
	.reg .b32 %temp; 
	mov.b64 	{%r780, %temp}, %fd2512;
	}
	mov.f64 	%fd2513, 0dC338000000000000;
	add.rn.f64 	%fd2514, %fd2512, %fd2513;
	fma.rn.f64 	%fd2515, %fd2514, 0dBFE62E42FEFA39EF, %fd573;
	fma.rn.f64 	%fd2516, %fd2514, 0dBC7ABC9E3B39803F, %fd2515;
	fma.rn.f64 	%fd2517, %fd2516, 0d3E5ADE1569CE2BDF, 0d3E928AF3FCA213EA;
	fma.rn.f64 	%fd2518, %fd2517, %fd2516, 0d3EC71DEE62401315;
	fma.rn.f64 	%fd2519, %fd2518, %fd2516, 0d3EFA01997C89EB71;
	fma.rn.f64 	%fd2520, %fd2519, %fd2516, 0d3F2A01A014761F65;
	fma.rn.f64 	%fd2521, %fd2520, %fd2516, 0d3F56C16C1852B7AF;
	fma.rn.f64 	%fd2522, %fd2521, %fd2516, 0d3F81111111122322;
	fma.rn.f64 	%fd2523, %fd2522, %fd2516, 0d3FA55555555502A1;
	fma.rn.f64 	%fd2524, %fd2523, %fd2516, 0d3FC5555555555511;
	fma.rn.f64 	%fd2525, %fd2524, %fd2516, 0d3FE000000000000B;
	fma.rn.f64 	%fd2526, %fd2525, %fd2516, 0d3FF0000000000000;
	fma.rn.f64 	%fd2527, %fd2526, %fd2516, 0d3FF0000000000000;
	{
	.reg .b32 %temp; 
	mov.b64 	{%r781, %temp}, %fd2527;
	}
	{
	.reg .b32 %temp; 
	mov.b64 	{%temp, %r782}, %fd2527;
	}
	shl.b32 	%r2643, %r780, 20;
	add.s32 	%r2644, %r2643, %r782;
	mov.b64 	%fd3745, {%r781, %r2644};
	{
	.reg .b32 %temp; 
	mov.b64 	{%temp, %r2645}, %fd573;
	}
	mov.b32 	%f82, %r2645;
	abs.f32 	%f18, %f82;
	setp.lt.f32 	%p458, %f18, 0f4086232B;
	@%p458 bra 	$L__BB1_387;
	setp.lt.f64 	%p459, %fd573, 0d0000000000000000;
	add.f64 	%fd2528, %fd573, 0d7FF0000000000000;
	selp.f64 	%fd3745, 0d0000000000000000, %fd2528, %p459;
	setp.geu.f32 	%p460, %f18, 0f40874800;
	@%p460 bra 	$L__BB1_387;
	shr.u32 	%r2646, %r780, 31;
	add.s32 	%r2647, %r780, %r2646;
	shr.s32 	%r2648, %r2647, 1;
	shl.b32 	%r2649, %r2648, 20;
	add.s32 	%r2650, %r782, %r2649;
	mov.b64 	%fd2529, {%r781, %r2650};
	sub.s32 	%r2651, %r780, %r2648;
	shl.b32 	%r2652, %r2651, 20;
	add.s32 	%r2653, %r2652, 1072693248;
	mov.b32 	%r2654, 0;
	mov.b64 	%fd2530, {%r2654, %r2653};
	mul.f64 	%fd3745, %fd2530, %fd2529;
$L__BB1_387:
	div.rn.f64 	%fd578, %fd572, 0d404195C28F5C28F6;
	fma.rn.f64 	%fd2531, %fd578, 0d3FF71547652B82FE, 0d4338000000000000;
	{
	.reg .b32 %temp; 
	mov.b64 	{%r783, %temp}, %fd2531;
	}
	mov.f64 	%fd2532, 0dC338000000000000;
	add.rn.f64 	%fd2533, %fd2531, %fd2532;
	fma.rn.f64 	%fd2534, %fd2533, 0dBFE62E42FEFA39EF, %fd578;
	fma.rn.f64 	%fd2535, %fd2533, 0dBC7ABC9E3B39803F, %fd2534;
	fma.rn.f64 	%fd2536, %fd2535, 0d3E5ADE1569CE2BDF, 0d3E928AF3FCA213EA;
	fma.rn.f64 	%fd2537, %fd2536, %fd2535, 0d3EC71DEE62401315;
	fma.rn.f64 	%fd2538, %fd2537, %fd2535, 0d3EFA01997C89EB71;
	fma.rn.f64 	%fd2539, %fd2538, %fd2535, 0d3F2A01A014761F65;
	fma.rn.f64 	%fd2540, %fd2539, %fd2535, 0d3F56C16C1852B7AF;
	fma.rn.f64 	%fd2541, %fd2540, %fd2535, 0d3F81111111122322;
	fma.rn.f64 	%fd2542, %fd2541, %fd2535, 0d3FA55555555502A1;
	fma.rn.f64 	%fd2543, %fd2542, %fd2535, 0d3FC5555555555511;
	fma.rn.f64 	%fd2544, %fd2543, %fd2535, 0d3FE000000000000B;
	fma.rn.f64 	%fd2545, %fd2544, %fd2535, 0d3FF0000000000000;
	fma.rn.f64 	%fd2546, %fd2545, %fd2535, 0d3FF0000000000000;
	{
	.reg .b32 %temp; 
	mov.b64 	{%r784, %temp}, %fd2546;
	}
	{
	.reg .b32 %temp; 
	mov.b64 	{%temp, %r785}, %fd2546;
	}
	shl.b32 	%r2655, %r783, 20;
	add.s32 	%r2656, %r2655, %r785;
	mov.b64 	%fd3746, {%r784, %r2656};
	{
	.reg .b32 %temp; 
	mov.b64 	{%temp, %r2657}, %fd578;
	}
	mov.b32 	%f83, %r2657;
	abs.f32 	%f19, %f83;
	setp.lt.f32 	%p461, %f19, 0f4086232B;
	@%p461 bra 	$L__BB1_390;
	setp.lt.f64 	%p462, %fd578, 0d0000000000000000;
	add.f64 	%fd2547, %fd578, 0d7FF0000000000000;
	selp.f64 	%fd3746, 0d0000000000000000, %fd2547, %p462;
	setp.geu.f32 	%p463, %f19, 0f40874800;
	@%p463 bra 	$L__BB1_390;
	shr.u32 	%r2658, %r783, 31;
	add.s32 	%r2659, %r783, %r2658;
	shr.s32 	%r2660, %r2659, 1;
	shl.b32 	%r2661, %r2660, 20;
	add.s32 	%r2662, %r785, %r2661;
	mov.b64 	%fd2548, {%r784, %r2662};
	sub.s32 	%r2663, %r783, %r2660;
	shl.b32 	%r2664, %r2663, 20;
	add.s32 	%r2665, %r2664, 1072693248;
	mov.b32 	%r2666, 0;
	mov.b64 	%fd2549, {%r2666, %r2665};
	mul.f64 	%fd3746, %fd2549, %fd2548;
$L__BB1_390:
	mul.f64 	%fd2550, %fd3746, 0d3FBEB851EB851EB8;
	fma.rn.f64 	%fd2551, %fd3745, 0d3FD0A3D70A3D70A4, %fd2550;
	add.f64 	%fd583, %fd2551, 0d3FBC28F5C28F5C29;
	setp.lt.f64 	%p464, %fd421, %fd583;
	@%p464 bra 	$L__BB1_400;
	setp.gt.s32 	%p465, %r779, 1000;
	mov.b32 	%r3647, 1001;
	@%p465 bra 	$L__BB1_411;
	mov.f64 	%fd2552, 0d3FF0000000000000;
	sub.f64 	%fd2553, %fd2552, %fd421;
	mul.f64 	%fd2554, %fd2553, %fd571;
	sqrt.rn.f64 	%fd584, %fd2554;
	mov.b32 	%r2668, 1127219200;
	mov.b32 	%r2669, -2147483648;
	mov.b64 	%fd585, {%r2669, %r2668};
$L__BB1_393:
	setp.eq.s32 	%p466, %r3211, 1;
	mov.b32 	%r3211, 0;
	mov.f64 	%fd3755, %fd3626;
	@%p466 bra 	$L__BB1_410;
	shr.u32 	%r2672, %r3216, 2;
	xor.b32  	%r2673, %r2672, %r3216;
	shl.b32 	%r2674, %r3173, 4;
	shl.b32 	%r2675, %r2673, 1;
	xor.b32  	%r2676, %r2675, %r2674;
	xor.b32  	%r2677, %r2676, %r2673;
	xor.b32  	%r811, %r2677, %r3173;
	add.s32 	%r2678, %r3217, %r811;
	add.s32 	%r2679, %r2678, 362437;
	shr.u32 	%r2680, %r3215, 2;
	xor.b32  	%r2681, %r2680, %r3215;
	shl.b32 	%r2682, %r811, 4;
	shl.b32 	%r2683, %r2681, 1;
	xor.b32  	%r2684, %r2683, %r2682;
	xor.b32  	%r2685, %r2684, %r2681;
	xor.b32  	%r812, %r2685, %r811;
	add.s32 	%r2686, %r3217, %r812;
	add.s32 	%r2687, %r2686, 724874;
	shr.u32 	%r2688, %r3214, 2;
	xor.b32  	%r2689, %r2688, %r3214;
	shl.b32 	%r2690, %r812, 4;
	shl.b32 	%r2691, %r2689, 1;
	xor.b32  	%r2692, %r2691, %r2690;
	xor.b32  	%r2693, %r2692, %r2689;
	xor.b32  	%r813, %r2693, %r812;
	add.s32 	%r2694, %r3217, %r813;
	add.s32 	%r2695, %r2694, 1087311;
	shr.u32 	%r2696, %r3213, 2;
	xor.b32  	%r2697, %r2696, %r3213;
	shl.b32 	%r2698, %r813, 4;
	shl.b32 	%r2699, %r2697, 1;
	xor.b32  	%r2700, %r2699, %r2698;
	xor.b32  	%r2701, %r2700, %r2697;
	xor.b32  	%r814, %r2701, %r813;
	add.s32 	%r3217, %r3217, 1449748;
	add.s32 	%r2702, %r814, %r3217;
	cvt.u64.u32 	%rd191, %r2679;
	mul.wide.u32 	%rd192, %r2687, 2097152;
	xor.b64  	%rd193, %rd192, %rd191;
	cvt.rn.f64.u64 	%fd2555, %rd193;
	fma.rn.f64 	%fd3749, %fd2555, 0d3CA0000000000000, 0d3C90000000000000;
	cvt.u64.u32 	%rd194, %r2695;
	mul.wide.u32 	%rd195, %r2702, 2097152;
	xor.b64  	%rd196, %rd195, %rd194;
	cvt.rn.f64.u64 	%fd2556, %rd196;
	fma.rn.f64 	%fd591, %fd2556, 0d3CB0000000000000, 0d3CA0000000000000;
	{
	.reg .b32 %temp; 
	mov.b64 	{%temp, %r3629}, %fd3749;
	}
	{
	.reg .b32 %temp; 
	mov.b64 	{%r3630, %temp}, %fd3749;
	}
	setp.gt.s32 	%p467, %r3629, 1048575;
	mov.b32 	%r3631, -1023;
	@%p467 bra 	$L__BB1_396;
	mul.f64 	%fd3749, %fd3749, 0d4350000000000000;
	{
	.reg .b32 %temp; 
	mov.b64 	{%temp, %r3629}, %fd3749;
	}
	{
	.reg .b32 %temp; 
	mov.b64 	{%r3630, %temp}, %fd3749;
	}
	mov.b32 	%r3631, -1077;
$L__BB1_396:
	add.s32 	%r2704, %r3629, -1;
	setp.gt.u32 	%p468, %r2704, 2146435070;
	@%p468 bra 	$L__BB1_406;
	shr.u32 	%r2707, %r3629, 20;
	add.s32 	%r3632, %r3631, %r2707;
	and.b32  	%r2708, %r3629, 1048575;
	or.b32  	%r2709, %r2708, 1072693248;
	mov.b64 	%fd3750, {%r3630, %r2709};
	setp.lt.u32 	%p470, %r2709, 1073127583;
	@%p470 bra 	$L__BB1_399;
	{
	.reg .b32 %temp; 
	mov.b64 	{%r2710, %temp}, %fd3750;
	}
	{
	.reg .b32 %temp; 
	mov.b64 	{%temp, %r2711}, %fd3750;
	}
	add.s32 	%r2712, %r2711, -1048576;
	mov.b64 	%fd3750, {%r2710, %r2712};
	add.s32 	%r3632, %r3632, 1;
$L__BB1_399:
	add.f64 	%fd2558, %fd3750, 0dBFF0000000000000;
	add.f64 	%fd2559, %fd3750, 0d3FF0000000000000;
	rcp.approx.ftz.f64 	%fd2560, %fd2559;
	neg.f64 	%fd2561, %fd2559;
	fma.rn.f64 	%fd2562, %fd2561, %fd2560, 0d3FF0000000000000;
	fma.rn.f64 	%fd2563, %fd2562, %fd2562, %fd2562;
	fma.rn.f64 	%fd2564, %fd2563, %fd2560, %fd2560;
	mul.f64 	%fd2565, %fd2558, %fd2564;
	fma.rn.f64 	%fd2566, %fd2558, %fd2564, %fd2565;
	mul.f64 	%fd2567, %fd2566, %fd2566;
	fma.rn.f64 	%fd2568, %fd2567, 0d3EB1380B3AE80F1E, 0d3ED0EE258B7A8B04;
	fma.rn.f64 	%fd2569, %fd2568, %fd2567, 0d3EF3B2669F02676F;
	fma.rn.f64 	%fd2570, %fd2569, %fd2567, 0d3F1745CBA9AB0956;
	fma.rn.f64 	%fd2571, %fd2570, %fd2567, 0d3F3C71C72D1B5154;
	fma.rn.f64 	%fd2572, %fd2571, %fd2567, 0d3F624924923BE72D;
	fma.rn.f64 	%fd2573, %fd2572, %fd2567, 0d3F8999999999A3C4;
	fma.rn.f64 	%fd2574, %fd2573, %fd2567, 0d3FB5555555555554;
	sub.f64 	%fd2575, %fd2558, %fd2566;
	add.f64 	%fd2576, %fd2575, %fd2575;
	neg.f64 	%fd2577, %fd2566;
	fma.rn.f64 	%fd2578, %fd2577, %fd2558, %fd2576;
	mul.f64 	%fd2579, %fd2564, %fd2578;
	mul.f64 	%fd2580, %fd2567, %fd2574;
	fma.rn.f64 	%fd2581, %fd2580, %fd2566, %fd2579;
	xor.b32  	%r2713, %r3632, -2147483648;
	mov.b32 	%r2714, 1127219200;
	mov.b64 	%fd2582, {%r2713, %r2714};
	sub.f64 	%fd2583, %fd2582, %fd585;
	fma.rn.f64 	%fd2584, %fd2583, 0d3FE62E42FEFA39EF, %fd2566;
	fma.rn.f64 	%fd2585, %fd2583, 0dBFE62E42FEFA39EF, %fd2584;
	sub.f64 	%fd2586, %fd2585, %fd2566;
	sub.f64 	%fd2587, %fd2581, %fd2586;
	fma.rn.f64 	%fd2588, %fd2583, 0d3C7ABC9E3B39803F, %fd2587;
	add.f64 	%fd3751, %fd2584, %fd2588;
	bra.uni 	$L__BB1_407;
$L__BB1_400:
	setp.gt.s32 	%p478, %r779, 1000;
	mov.b32 	%r3647, 1001;
	@%p478 bra 	$L__BB1_411;
	neg.f64 	%fd2619, %fd571;
	fma.rn.f64 	%fd2620, %fd571, 0dBFF71547652B82FE, 0d4338000000000000;
	{
	.reg .b32 %temp; 
	mov.b64 	{%r2733, %temp}, %fd2620;
	}
	mov.f64 	%fd2621, 0dC338000000000000;
	add.rn.f64 	%fd2622, %fd2620, %fd2621;
	fma.rn.f64 	%fd2623, %fd2622, 0dBFE62E42FEFA39EF, %fd2619;
	fma.rn.f64 	%fd2624, %fd2622, 0dBC7ABC9E3B39803F, %fd2623;
	fma.rn.f64 	%fd2625, %fd2624, 0d3E5ADE1569CE2BDF, 0d3E928AF3FCA213EA;
	fma.rn.f64 	%fd2626, %fd2625, %fd2624, 0d3EC71DEE62401315;
	fma.rn.f64 	%fd2627, %fd2626, %fd2624, 0d3EFA01997C89EB71;
	fma.rn.f64 	%fd2628, %fd2627, %fd2624, 0d3F2A01A014761F65;
	fma.rn.f64 	%fd2629, %fd2628, %fd2624, 0d3F56C16C1852B7AF;
	fma.rn.f64 	%fd2630, %fd2629, %fd2624, 0d3F81111111122322;
	fma.rn.f64 	%fd2631, %fd2630, %fd2624, 0d3FA55555555502A1;
	fma.rn.f64 	%fd2632, %fd2631, %fd2624, 0d3FC5555555555511;
	fma.rn.f64 	%fd2633, %fd2632, %fd2624, 0d3FE000000000000B;
	fma.rn.f64 	%fd2634, %fd2633, %fd2624, 0d3FF0000000000000;
	fma.rn.f64 	%fd2635, %fd2634, %fd2624, 0d3FF0000000000000;
	{
	.reg .b32 %temp; 
	mov.b64 	{%r2734, %temp}, %fd2635;
	}
	{
	.reg .b32 %temp; 
	mov.b64 	{%temp, %r2735}, %fd2635;
	}
	shl.b32 	%r2736, %r2733, 20;
	add.s32 	%r2737, %r2736, %r2735;
	mov.b64 	%fd2636, {%r2734, %r2737};
	{
	.reg .b32 %temp; 
	mov.b64 	{%temp, %r2738}, %fd2619;
	}
	mov.b32 	%f85, %r2738;
	abs.f32 	%f86, %f85;
	setp.lt.f32 	%p479, %f86, 0f4086232B;
	setp.gt.f64 	%p480, %fd571, 0d0000000000000000;
	mov.f64 	%fd2637, 0d7FF0000000000000;
	sub.f64 	%fd2638, %fd2637, %fd571;
	selp.f64 	%fd2639, 0d0000000000000000, %fd2638, %p480;
	setp.geu.f32 	%p481, %f86, 0f40874800;
	shr.u32 	%r2739, %r2733, 31;
	add.s32 	%r2740, %r2733, %r2739;
	shr.s32 	%r2741, %r2740, 1;
	shl.b32 	%r2742, %r2741, 20;
	add.s32 	%r2743, %r2735, %r2742;
	mov.b64 	%fd2640, {%r2734, %r2743};
	sub.s32 	%r2744, %r2733, %r2741;
	shl.b32 	%r2745, %r2744, 20;
	add.s32 	%r2746, %r2745, 1072693248;
	mov.b32 	%r2747, 0;
	mov.b64 	%fd2641, {%r2747, %r2746};
	mul.f64 	%fd2642, %fd2641, %fd2640;
	selp.f64 	%fd2643, %fd2639, %fd2642, %p481;
	selp.f64 	%fd586, %fd2636, %fd2643, %p479;
	mov.u32 	%r3617, %r3173;
	mov.u32 	%r3616, %r3213;
$L__BB1_402:
	mov.f64 	%fd3747, 0d3FF0000000000000;
	mov.b32 	%r3618, 0;
$L__BB1_403:
	mov.u32 	%r3173, %r3617;
	mov.u32 	%r3213, %r3616;
	setp.ltu.f64 	%p482, %fd3747, %fd586;
	@%p482 bra 	$L__BB1_405;
	add.s32 	%r3618, %r3618, 1;
	shr.u32 	%r2749, %r3216, 2;
	xor.b32  	%r2750, %r2749, %r3216;
	shl.b32 	%r2751, %r3173, 4;
	shl.b32 	%r2752, %r2750, 1;
	xor.b32  	%r2753, %r2752, %r2751;
	xor.b32  	%r2754, %r2753, %r2750;
	xor.b32  	%r3616, %r2754, %r3173;
	add.s32 	%r2755, %r3217, %r3616;
	add.s32 	%r2756, %r2755, 362437;
	shr.u32 	%r2757, %r3215, 2;
	xor.b32  	%r2758, %r2757, %r3215;
	shl.b32 	%r2759, %r3616, 4;
	shl.b32 	%r2760, %r2758, 1;
	xor.b32  	%r2761, %r2760, %r2759;
	xor.b32  	%r2762, %r2761, %r2758;
	xor.b32  	%r3617, %r2762, %r3616;
	add.s32 	%r3217, %r3217, 724874;
	add.s32 	%r2763, %r3617, %r3217;
	cvt.u64.u32 	%rd201, %r2756;
	mul.wide.u32 	%rd202, %r2763, 2097152;
	xor.b64  	%rd203, %rd202, %rd201;
	cvt.rn.f64.u64 	%fd2645, %rd203;
	fma.rn.f64 	%fd2646, %fd2645, 0d3CA0000000000000, 0d3C90000000000000;
	mul.f64 	%fd3747, %fd3747, %fd2646;
	mov.u32 	%r3215, %r3213;
	mov.u32 	%r3216, %r3214;
	mov.u32 	%r3214, %r3173;
	bra.uni 	$L__BB1_403;
$L__BB1_405:
	add.s32 	%r3647, %r3618, -1;
	setp.gt.s32 	%p483, %r3647, %r779;
	mov.u32 	%r3617, %r3173;
	mov.u32 	%r3616, %r3213;
	@%p483 bra 	$L__BB1_402;
	bra.uni 	$L__BB1_411;
$L__BB1_406:
	fma.rn.f64 	%fd2557, %fd3749, 0d7FF0000000000000, 0d7FF0000000000000;
	{
	.reg .b32 %temp; 
	mov.b64 	{%temp, %r2705}, %fd3749;
	}
	and.b32  	%r2706, %r2705, 2147483647;
	setp.eq.s32 	%p469, %r2706, 0;
	selp.f64 	%fd3751, 0dFFF0000000000000, %fd2557, %p469;
$L__BB1_407:
	mul.f64 	%fd600, %fd3751, 0dC000000000000000;
	{
	.reg .b32 %temp; 
	mov.b64 	{%temp, %r2715}, %fd591;
	}
	shl.b32 	%r2716, %r2715, 1;
	setp.gt.u32 	%p471, %r2716, -2038431744;
	mov.f64 	%fd2589, 0d0000000000000000;
	mul.rn.f64 	%fd2590, %fd591, %fd2589;
	selp.f64 	%fd601, %fd2590, %fd591, %p471;
	{
	.reg .b32 %temp; 
	mov.b64 	{%r2717, %temp}, %fd601;
	}
	{
	.reg .b32 %temp; 
	mov.b64 	{%temp, %r2718}, %fd601;
	}
	add.s32 	%r2719, %r2718, 1048576;
	mov.b64 	%fd2591, {%r2717, %r2719};
	cvt.rni.f64.f64 	%fd2592, %fd2591;
	cvt.rzi.s64.f64 	%rd197, %fd2592;
	cvt.u32.u64 	%r2720, %rd197;
	fma.rn.f64 	%fd2593, %fd2592, 0dBFE0000000000000, %fd601;
	mul.f64 	%fd2594, %fd2593, 0d3CA1A62633145C07;
	fma.rn.f64 	%fd2595, %fd2593, 0d400921FB54442D18, %fd2594;
	mul.rn.f64 	%fd2596, %fd2595, %fd2595;
	fma.rn.f64 	%fd2597, %fd2596, 0dBDA8FF8320FD8164, 0d3E21EEA7C1EF8528;
	fma.rn.f64 	%fd2598, %fd2597, %fd2596, 0dBE927E4F8E06E6D9;
	fma.rn.f64 	%fd2599, %fd2598, %fd2596, 0d3EFA01A019DDBCE9;
	fma.rn.f64 	%fd2600, %fd2599, %fd2596, 0dBF56C16C16C15D47;
	fma.rn.f64 	%fd2601, %fd2600, %fd2596, 0d3FA5555555555551;
	fma.rn.f64 	%fd2602, %fd2601, %fd2596, 0dBFE0000000000000;
	fma.rn.f64 	%fd2603, %fd2602, %fd2596, 0d3FF0000000000000;
	fma.rn.f64 	%fd2604, %fd2596, 0d3DE5DB65F9785EBA, 0dBE5AE5F12CB0D246;
	fma.rn.f64 	%fd2605, %fd2604, %fd2596, 0d3EC71DE369ACE392;
	fma.rn.f64 	%fd2606, %fd2605, %fd2596, 0dBF2A01A019DB62A1;
	fma.rn.f64 	%fd2607, %fd2606, %fd2596, 0d3F81111111110818;
	fma.rn.f64 	%fd2608, %fd2607, %fd2596, 0dBFC5555555555554;
	fma.rn.f64 	%fd2609, %fd2608, %fd2596, 0d0000000000000000;
	fma.rn.f64 	%fd2610, %fd2609, %fd2595, %fd2595;
	and.b64  	%rd198, %rd197, 1;
	setp.eq.b64 	%p472, %rd198, 1;
	{
	.reg .b32 %temp; 
	mov.b64 	{%temp, %r2721}, %fd2610;
	}
	{
	.reg .b32 %temp; 
	mov.b64 	{%r2722, %temp}, %fd2610;
	}
	xor.b32  	%r2723, %r2721, -2147483648;
	mov.b64 	%fd2611, {%r2722, %r2723};
	selp.f64 	%fd3752, %fd2603, %fd2610, %p472;
	selp.f64 	%fd3753, %fd2611, %fd2603, %p472;
	and.b32  	%r2724, %r2720, 2;
	setp.eq.s32 	%p473, %r2724, 0;
	@%p473 bra 	$L__BB1_409;
	{
	.reg .b32 %temp; 
	mov.b64 	{%temp, %r2725}, %fd3752;
	}
	{
	.reg .b32 %temp; 
	mov.b64 	{%r2726, %temp}, %fd3752;
	}
	xor.b32  	%r2727, %r2725, -2147483648;
	mov.b64 	%fd3752, {%r2726, %r2727};
	{
	.reg .b32 %temp; 
	mov.b64 	{%temp, %r2728}, %fd3753;
	}
	{
	.reg .b32 %temp; 
	mov.b64 	{%r2729, %temp}, %fd3753;
	}
	xor.b32  	%r2730, %r2728, -2147483648;
	mov.b64 	%fd3753, {%r2729, %r2730};
$L__BB1_409:
	sqrt.rn.f64 	%fd2612, %fd600;
	mov.f64 	%fd2613, 0d0000000000000000;
	add.rn.f64 	%fd2614, %fd3753, %fd2613;
	cvt.rzi.f64.f64 	%fd2615, %fd601;
	setp.eq.f64 	%p474, %fd601, %fd2615;
	mul.rn.f64 	%fd2616, %fd601, %fd2613;
	selp.f64 	%fd2617, %fd2616, %fd3752, %p474;
	mul.f64 	%fd3755, %fd2612, %fd2617;
	mul.f64 	%fd3626, %fd2612, %fd2614;
	mov.b32 	%r3211, 1;
	mov.u32 	%r3216, %r3173;
	mov.u32 	%r3215, %r811;
	mov.u32 	%r3214, %r812;
	mov.u32 	%r3213, %r813;
	mov.u32 	%r3173, %r814;
$L__BB1_410:
	fma.rn.f64 	%fd2618, %fd584, %fd3755, %fd571;
	cvt.rn.f32.f64 	%f84, %fd2618;
	cvt.rni.s64.f32 	%rd199, %f84;
	cvt.u32.u64 	%r3647, %rd199;
	setp.lt.s32 	%p475, %r3647, 0;
	setp.lt.s32 	%p476, %r779, %r3647;
	or.pred  	%p477, %p475, %p476;
	@%p477 bra 	$L__BB1_393;
$L__BB1_411:
	sub.s32 	%r842, %r779, %r3647;
	mul.f64 	%fd613, %fd419, %fd570;
	setp.lt.f64 	%p484, %fd419, %fd583;
	@%p484 bra 	$L__BB1_421;
	setp.gt.s32 	%p485, %r842, 1000;
	mov.b32 	%r3686, 1001;
	@%p485 bra 	$L__BB1_432;
	mov.f64 	%fd2647, 0d3FF0000000000000;
	sub.f64 	%fd2648, %fd2647, %fd419;
	mul.f64 	%fd2649, %fd2648, %fd613;
	sqrt.rn.f64 	%fd614, %fd2649;
	mov.b32 	%r2765, 1127219200;
	mov.b32 	%r2766, -2147483648;
	mov.b64 	%fd615, {%r2766, %r2765};
$L__BB1_414:
	setp.eq.s32 	%p486, %r3211, 1;
	mov.b32 	%r3211, 0;
	mov.f64 	%fd3765, %fd3626;
	@%p486 bra 	$L__BB1_431;
	shr.u32 	%r2769, %r3216, 2;
	xor.b32  	%r2770, %r2769, %r3216;
	shl.b32 	%r2771, %r3173, 4;
	shl.b32 	%r2772, %r2770, 1;
	xor.b32  	%r2773, %r2772, %r2771;
	xor.b32  	%r2774, %r2773, %r2770;
	xor.b32  	%r868, %r2774, %r3173;
	add.s32 	%r2775, %r3217, %r868;
	add.s32 	%r2776, %r2775, 362437;
	shr.u32 	%r2777, %r3215, 2;
	xor.b32  	%r2778, %r2777, %r3215;
	shl.b32 	%r2779, %r868, 4;
	shl.b32 	%r2780, %r2778, 1;
	xor.b32  	%r2781, %r2780, %r2779;
	xor.b32  	%r2782, %r2781, %r2778;
	xor.b32  	%r869, %r2782, %r868;
	add.s32 	%r2783, %r3217, %r869;
	add.s32 	%r2784, %r2783, 724874;
	shr.u32 	%r2785, %r3214, 2;
	xor.b32  	%r2786, %r2785, %r3214;
	shl.b32 	%r2787, %r869, 4;
	shl.b32 	%r2788, %r2786, 1;
	xor.b32  	%r2789, %r2788, %r2787;
	xor.b32  	%r2790, %r2789, %r2786;
	xor.b32  	%r870, %r2790, %r869;
	add.s32 	%r2791, %r3217, %r870;
	add.s32 	%r2792, %r2791, 1087311;
	shr.u32 	%r2793, %r3213, 2;
	xor.b32  	%r2794, %r2793, %r3213;
	shl.b32 	%r2795, %r870, 4;
	shl.b32 	%r2796, %r2794, 1;
	xor.b32  	%r2797, %r2796, %r2795;
	xor.b32  	%r2798, %r2797, %r2794;
	xor.b32  	%r871, %r2798, %r870;
	add.s32 	%r3217, %r3217, 1449748;
	add.s32 	%r2799, %r871, %r3217;
	cvt.u64.u32 	%rd204, %r2776;
	mul.wide.u32 	%rd205, %r2784, 2097152;
	xor.b64  	%rd206, %rd205, %rd204;
	cvt.rn.f64.u64 	%fd2650, %rd206;
	fma.rn.f64 	%fd3759, %fd2650, 0d3CA0000000000000, 0d3C90000000000000;
	cvt.u64.u32 	%rd207, %r2792;
	mul.wide.u32 	%rd208, %r2799, 2097152;
	xor.b64  	%rd209, %rd208, %rd207;
	cvt.rn.f64.u64 	%fd2651, %rd209;
	fma.rn.f64 	%fd621, %fd2651, 0d3CB0000000000000, 0d3CA0000000000000;
	{
	.reg .b32 %temp; 
	mov.b64 	{%temp, %r3668}, %fd3759;
	}
	{
	.reg .b32 %temp; 
	mov.b64 	{%r3669, %temp}, %fd3759;
	}
	setp.gt.s32 	%p487, %r3668, 1048575;
	mov.b32 	%r3670, -1023;
	@%p487 bra 	$L__BB1_417;
	mul.f64 	%fd3759, %fd3759, 0d4350000000000000;
	{
	.reg .b32 %temp; 
	mov.b64 	{%temp, %r3668}, %fd3759;
	}
	{
	.reg .b32 %temp; 
	mov.b64 	{%r3669, %temp}, %fd3759;
	}
	mov.b32 	%r3670, -1077;
$L__BB1_417:
	add.s32 	%r2801, %r3668, -1;
	setp.gt.u32 	%p488, %r2801, 2146435070;
	@%p488 bra 	$L__BB1_427;
	shr.u32 	%r2804, %r3668, 20;
	add.s32 	%r3671, %r3670, %r2804;
	and.b32  	%r2805, %r3668, 1048575;
	or.b32  	%r2806, %r2805, 1072693248;
	mov.b64 	%fd3760, {%r3669, %r2806};
	setp.lt.u32 	%p490, %r2806, 1073127583;
	@%p490 bra 	$L__BB1_420;
	{
	.reg .b32 %temp; 
	mov.b64 	{%r2807, %temp}, %fd3760;
	}
	{
	.reg .b32 %temp; 
	mov.b64 	{%temp, %r2808}, %fd3760;
	}
	add.s32 	%r2809, %r2808, -1048576;
	mov.b64 	%fd3760, {%r2807, %r2809};
	add.s32 	%r3671, %r3671, 1;
$L__BB1_420:
	add.f64 	%fd2653, %fd3760, 0dBFF0000000000000;
	add.f64 	%fd2654, %fd3760, 0d3FF0000000000000;
	rcp.approx.ftz.f64 	%fd2655, %fd2654;
	neg.f64 	%fd2656, %fd2654;
	fma.rn.f64 	%fd2657, %fd2656, %fd2655, 0d3FF0000000000000;
	fma.rn.f64 	%fd2658, %fd2657, %fd2657, %fd2657;
	fma.rn.f64 	%fd2659, %fd2658, %fd2655, %fd2655;
	mul.f64 	%fd2660, %fd2653, %fd2659;
	fma.rn.f64 	%fd2661, %fd2653, %fd2659, %fd2660;
	mul.f64 	%fd2662, %fd2661, %fd2661;
	fma.rn.f64 	%fd2663, %fd2662, 0d3EB1380B3AE80F1E, 0d3ED0EE258B7A8B04;
	fma.rn.f64 	%fd2664, %fd2663, %fd2662, 0d3EF3B2669F02676F;
	fma.rn.f64 	%fd2665, %fd2664, %fd2662, 0d3F1745CBA9AB0956;
	fma.rn.f64 	%fd2666, %fd2665, %fd2662, 0d3F3C71C72D1B5154;
	fma.rn.f64 	%fd2667, %fd2666, %fd2662, 0d3F624924923BE72D;
	fma.rn.f64 	%fd2668, %fd2667, %fd2662, 0d3F8999999999A3C4;
	fma.rn.f64 	%fd2669, %fd2668, %fd2662, 0d3FB5555555555554;
	sub.f64 	%fd2670, %fd2653, %fd2661;
	add.f64 	%fd2671, %fd2670, %fd2670;
	neg.f64 	%fd2672, %fd2661;
	fma.rn.f64 	%fd2673, %fd2672, %fd2653, %fd2671;
	mul.f64 	%fd2674, %fd2659, %fd2673;
	mul.f64 	%fd2675, %fd2662, %fd2669;
	fma.rn.f64 	%fd2676, %fd2675, %fd2661, %fd2674;
	xor.b32  	%r2810, %r3671, -2147483648;
	mov.b32 	%r2811, 1127219200;
	mov.b64 	%fd2677, {%r2810, %r2811};
	sub.f64 	%fd2678, %fd2677, %fd615;
	fma.rn.f64 	%fd2679, %fd2678, 0d3FE62E42FEFA39EF, %fd2661;
	fma.rn.f64 	%fd2680, %fd2678, 0dBFE62E42FEFA39EF, %fd2679;
	sub.f64 	%fd2681, %fd2680, %fd2661;
	sub.f64 	%fd2682, %fd2676, %fd2681;
	fma.rn.f64 	%fd2683, %fd2678, 0d3C7ABC9E3B39803F, %fd2682;
	add.f64 	%fd3761, %fd2679, %fd2683;
	bra.uni 	$L__BB1_428;
$L__BB1_421:
	setp.gt.s32 	%p498, %r842, 1000;
	mov.b32 	%r3686, 1001;
	@%p498 bra 	$L__BB1_432;
	neg.f64 	%fd2714, %fd613;
	fma.rn.f64 	%fd2715, %fd613, 0dBFF71547652B82FE, 0d4338000000000000;
	{
	.reg .b32 %temp; 
	mov.b64 	{%r2830, %temp}, %fd2715;
	}
	mov.f64 	%fd2716, 0dC338000000000000;
	add.rn.f64 	%fd2717, %fd2715, %fd2716;
	fma.rn.f64 	%fd2718, %fd2717, 0dBFE62E42FEFA39EF, %fd2714;
	fma.rn.f64 	%fd2719, %fd2717, 0dBC7ABC9E3B39803F, %fd2718;
	fma.rn.f64 	%fd2720, %fd2719, 0d3E5ADE1569CE2BDF, 0d3E928AF3FCA213EA;
	fma.rn.f64 	%fd2721, %fd2720, %fd2719, 0d3EC71DEE62401315;
	fma.rn.f64 	%fd2722, %fd2721, %fd2719, 0d3EFA01997C89EB71;
	fma.rn.f64 	%fd2723, %fd2722, %fd2719, 0d3F2A01A014761F65;
	fma.rn.f64 	%fd2724, %fd2723, %fd2719, 0d3F56C16C1852B7AF;
	fma.rn.f64 	%fd2725, %fd2724, %fd2719, 0d3F81111111122322;
	fma.rn.f64 	%fd2726, %fd2725, %fd2719, 0d3FA55555555502A1;
	fma.rn.f64 	%fd2727, %fd2726, %fd2719, 0d3FC5555555555511;
	fma.rn.f64 	%fd2728, %fd2727, %fd2719, 0d3FE000000000000B;
	fma.rn.f64 	%fd2729, %fd2728, %fd2719, 0d3FF0000000000000;
	fma.rn.f64 	%fd2730, %fd2729, %fd2719, 0d3FF0000000000000;
	{
	.reg .b32 %temp; 
	mov.b64 	{%r2831, %temp}, %fd2730;
	}
	{
	.reg .b32 %temp; 
	mov.b64 	{%temp, %r2832}, %fd2730;
	}
	shl.b32 	%r2833, %r2830, 20;
	add.s32 	%r2834, %r2833, %r2832;
	mov.b64 	%fd2731, {%r2831, %r2834};
	{
	.reg .b32 %temp; 
	mov.b64 	{%temp, %r2835}, %fd2714;
	}
	mov.b32 	%f88, %r2835;
	abs.f32 	%f89, %f88;
	setp.lt.f32 	%p499, %f89, 0f4086232B;
	setp.gt.f64 	%p500, %fd613, 0d0000000000000000;
	mov.f64 	%fd2732, 0d7FF0000000000000;
	sub.f64 	%fd2733, %fd2732, %fd613;
	selp.f64 	%fd2734, 0d0000000000000000, %fd2733, %p500;
	setp.geu.f32 	%p501, %f89, 0f40874800;
	shr.u32 	%r2836, %r2830, 31;
	add.s32 	%r2837, %r2830, %r2836;
	shr.s32 	%r2838, %r2837, 1;
	shl.b32 	%r2839, %r2838, 20;
	add.s32 	%r2840, %r2832, %r2839;
	mov.b64 	%fd2735, {%r2831, %r2840};
	sub.s32 	%r2841, %r2830, %r2838;
	shl.b32 	%r2842, %r2841, 20;
	add.s32 	%r2843, %r2842, 1072693248;
	mov.b32 	%r2844, 0;
	mov.b64 	%fd2736, {%r2844, %r2843};
	mul.f64 	%fd2737, %fd2736, %fd2735;
	selp.f64 	%fd2738, %fd2734, %fd2737, %p501;
	selp.f64 	%fd616, %fd2731, %fd2738, %p499;
	mov.u32 	%r3656, %r3173;
	mov.u32 	%r3655, %r3213;
$L__BB1_423:
	mov.f64 	%fd3757, 0d3FF0000000000000;
	mov.b32 	%r3657, 0;
$L__BB1_424:
	mov.u32 	%r3173, %r3656;
	mov.u32 	%r3213, %r3655;
	setp.ltu.f64 	%p502, %fd3757, %fd616;
	@%p502 bra 	$L__BB1_426;
	add.s32 	%r3657, %r3657, 1;
	shr.u32 	%r2846, %r3216, 2;
	xor.b32  	%r2847, %r2846, %r3216;
	shl.b32 	%r2848, %r3173, 4;
	shl.b32 	%r2849, %r2847, 1;
	xor.b32  	%r2850, %r2849, %r2848;
	xor.b32  	%r2851, %r2850, %r2847;
	xor.b32  	%r3655, %r2851, %r3173;
	add.s32 	%r2852, %r3217, %r3655;
	add.s32 	%r2853, %r2852, 362437;
	shr.u32 	%r2854, %r3215, 2;
	xor.b32  	%r2855, %r2854, %r3215;
	shl.b32 	%r2856, %r3655, 4;
	shl.b32 	%r2857, %r2855, 1;
	xor.b32  	%r2858, %r2857, %r2856;
	xor.b32  	%r2859, %r2858, %r2855;
	xor.b32  	%r3656, %r2859, %r3655;
	add.s32 	%r3217, %r3217, 724874;
	add.s32 	%r2860, %r3656, %r3217;
	cvt.u64.u32 	%rd214, %r2853;
	mul.wide.u32 	%rd215, %r2860, 2097152;
	xor.b64  	%rd216, %rd215, %rd214;
	cvt.rn.f64.u64 	%fd2740, %rd216;
	fma.rn.f64 	%fd2741, %fd2740, 0d3CA0000000000000, 0d3C90000000000000;
	mul.f64 	%fd3757, %fd3757, %fd2741;
	mov.u32 	%r3215, %r3213;
	mov.u32 	%r3216, %r3214;
	mov.u32 	%r3214, %r3173;
	bra.uni 	$L__BB1_424;
$L__BB1_426:
	add.s32 	%r3686, %r3657, -1;
	setp.gt.s32 	%p503, %r3686, %r842;
	mov.u32 	%r3656, %r3173;
	mov.u32 	%r3655, %r3213;
	@%p503 bra 	$L__BB1_423;
	bra.uni 	$L__BB1_432;
$L__BB1_427:
	fma.rn.f64 	%fd2652, %fd3759, 0d7FF0000000000000, 0d7FF0000000000000;
	{
	.reg .b32 %temp; 
	mov.b64 	{%temp, %r2802}, %fd3759;
	}
	and.b32  	%r2803, %r2802, 2147483647;
	setp.eq.s32 	%p489, %r2803, 0;
	selp.f64 	%fd3761, 0dFFF0000000000000, %fd2652, %p489;
$L__BB1_428:
	mul.f64 	%fd630, %fd3761, 0dC000000000000000;
	{
	.reg .b32 %temp; 
	mov.b64 	{%temp, %r2812}, %fd621;
	}
	shl.b32 	%r2813, %r2812, 1;
	setp.gt.u32 	%p491, %r2813, -2038431744;
	mov.f64 	%fd2684, 0d0000000000000000;
	mul.rn.f64 	%fd2685, %fd621, %fd2684;
	selp.f64 	%fd631, %fd2685, %fd621, %p491;
	{
	.reg .b32 %temp; 
	mov.b64 	{%r2814, %temp}, %fd631;
	}
	{
	.reg .b32 %temp; 
	mov.b64 	{%temp, %r2815}, %fd631;
	}
	add.s32 	%r2816, %r2815, 1048576;
	mov.b64 	%fd2686, {%r2814, %r2816};
	cvt.rni.f64.f64 	%fd2687, %fd2686;
	cvt.rzi.s64.f64 	%rd210, %fd2687;
	cvt.u32.u64 	%r2817, %rd210;
	fma.rn.f64 	%fd2688, %fd2687, 0dBFE0000000000000, %fd631;
	mul.f64 	%fd2689, %fd2688, 0d3CA1A62633145C07;
	fma.rn.f64 	%fd2690, %fd2688, 0d400921FB54442D18, %fd2689;
	mul.rn.f64 	%fd2691, %fd2690, %fd2690;
	fma.rn.f64 	%fd2692, %fd2691, 0dBDA8FF8320FD8164, 0d3E21EEA7C1EF8528;
	fma.rn.f64 	%fd2693, %fd2692, %fd2691, 0dBE927E4F8E06E6D9;
	fma.rn.f64 	%fd2694, %fd2693, %fd2691, 0d3EFA01A019DDBCE9;
	fma.rn.f64 	%fd2695, %fd2694, %fd2691, 0dBF56C16C16C15D47;
	fma.rn.f64 	%fd2696, %fd2695, %fd2691, 0d3FA5555555555551;
	fma.rn.f64 	%fd2697, %fd2696, %fd2691, 0dBFE0000000000000;
	fma.rn.f64 	%fd2698, %fd2697, %fd2691, 0d3FF0000000000000;
	fma.rn.f64 	%fd2699, %fd2691, 0d3DE5DB65F9785EBA, 0dBE5AE5F12CB0D246;
	fma.rn.f64 	%fd2700, %fd2699, %fd2691, 0d3EC71DE369ACE392;
	fma.rn.f64 	%fd2701, %fd2700, %fd2691, 0dBF2A01A019DB62A1;
	fma.rn.f64 	%fd2702, %fd2701, %fd2691, 0d3F81111111110818;
	fma.rn.f64 	%fd2703, %fd2702, %fd2691, 0dBFC5555555555554;
	fma.rn.f64 	%fd2704, %fd2703, %fd2691, 0d0000000000000000;
	fma.rn.f64 	%fd2705, %fd2704, %fd2690, %fd2690;
	and.b64  	%rd211, %rd210, 1;
	setp.eq.b64 	%p492, %rd211, 1;
	{
	.reg .b32 %temp; 
	mov.b64 	{%temp, %r2818}, %fd2705;
	}
	{
	.reg .b32 %temp; 
	mov.b64 	{%r2819, %temp}, %fd2705;
	}
	xor.b32  	%r2820, %r2818, -2147483648;
	mov.b64 	%fd2706, {%r2819, %r2820};
	selp.f64 	%fd3762, %fd2698, %fd2705, %p492;
	selp.f64 	%fd3763, %fd2706, %fd2698, %p492;
	and.b32  	%r2821, %r2817, 2;
	setp.eq.s32 	%p493, %r2821, 0;
	@%p493 bra 	$L__BB1_430;
	{
	.reg .b32 %temp; 
	mov.b64 	{%temp, %r2822}, %fd3762;
	}
	{
	.reg .b32 %temp; 
	mov.b64 	{%r2823, %temp}, %fd3762;
	}
	xor.b32  	%r2824, %r2822, -2147483648;
	mov.b64 	%fd3762, {%r2823, %r2824};
	{
	.reg .b32 %temp; 
	mov.b64 	{%temp, %r2825}, %fd3763;
	}
	{
	.reg .b32 %temp; 
	mov.b64 	{%r2826, %temp}, %fd3763;
	}
	xor.b32  	%r2827, %r2825, -2147483648;
	mov.b64 	%fd3763, {%r2826, %r2827};
$L__BB1_430:
	sqrt.rn.f64 	%fd2707, %fd630;
	mov.f64 	%fd2708, 0d0000000000000000;
	add.rn.f64 	%fd2709, %fd3763, %fd2708;
	cvt.rzi.f64.f64 	%fd2710, %fd631;
	setp.eq.f64 	%p494, %fd631, %fd2710;
	mul.rn.f64 	%fd2711, %fd631, %fd2708;
	selp.f64 	%fd2712, %fd2711, %fd3762, %p494;
	mul.f64 	%fd3765, %fd2707, %fd2712;
	mul.f64 	%fd3626, %fd2707, %fd2709;
	mov.b32 	%r3211, 1;
	mov.u32 	%r3216, %r3173;
	mov.u32 	%r3215, %r868;
	mov.u32 	%r3214, %r869;
	mov.u32 	%r3213, %r870;
	mov.u32 	%r3173, %r871;
$L__BB1_431:
	fma.rn.f64 	%fd2713, %fd614, %fd3765, %fd613;
	cvt.rn.f32.f64 	%f87, %fd2713;
	cvt.rni.s64.f32 	%rd212, %f87;
	cvt.u32.u64 	%r3686, %rd212;
	setp.lt.s32 	%p495, %r3686, 0;
	setp.lt.s32 	%p496, %r842, %r3686;
	or.pred  	%p497, %p495, %p496;
	@%p497 bra 	$L__BB1_414;
$L__BB1_432:
	ld.global.u32 	%r899, [%rd6+-24];
	cvt.rn.f64.s32 	%fd643, %r899;
	mul.f64 	%fd644, %fd423, %fd643;
	neg.s32 	%r2861, %r899;
	cvt.rn.f64.s32 	%fd645, %r2861;
	div.rn.f64 	%fd646, %fd645, 0d4001F5C28F5C28F6;
	fma.rn.f64 	%fd2742, %fd646, 0d3FF71547652B82FE, 0d4338000000000000;
	{
	.reg .b32 %temp; 
	mov.b64 	{%r900, %temp}, %fd2742;
	}
	mov.f64 	%fd2743, 0dC338000000000000;
	add.rn.f64 	%fd2744, %fd2742, %fd2743;
	fma.rn.f64 	%fd2745, %fd2744, 0dBFE62E42FEFA39EF, %fd646;
	fma.rn.f64 	%fd2746, %fd2744, 0dBC7ABC9E3B39803F, %fd2745;
	fma.rn.f64 	%fd2747, %fd2746, 0d3E5ADE1569CE2BDF, 0d3E928AF3FCA213EA;
	fma.rn.f64 	%fd2748, %fd2747, %fd2746, 0d3EC71DEE62401315;
	fma.rn.f64 	%fd2749, %fd2748, %fd2746, 0d3EFA01997C89EB71;
	fma.rn.f64 	%fd2750, %fd2749, %fd2746, 0d3F2A01A014761F65;
	fma.rn.f64 	%fd2751, %fd2750, %fd2746, 0d3F56C16C1852B7AF;
	fma.rn.f64 	%fd2752, %fd2751, %fd2746, 0d3F81111111122322;
	fma.rn.f64 	%fd2753, %fd2752, %fd2746, 0d3FA55555555502A1;
	fma.rn.f64 	%fd2754, %fd2753, %fd2746, 0d3FC5555555555511;
	fma.rn.f64 	%fd2755, %fd2754, %fd2746, 0d3FE000000000000B;
	fma.rn.f64 	%fd2756, %fd2755, %fd2746, 0d3FF0000000000000;
	fma.rn.f64 	%fd2757, %fd2756, %fd2746, 0d3FF0000000000000;
	{
	.reg .b32 %temp; 
	mov.b64 	{%r901, %temp}, %fd2757;
	}
	{
	.reg .b32 %temp; 
	mov.b64 	{%temp, %r902}, %fd2757;
	}
	shl.b32 	%r2862, %r900, 20;
	add.s32 	%r2863, %r2862, %r902;
	mov.b64 	%fd3767, {%r901, %r2863};
	{
	.reg .b32 %temp; 
	mov.b64 	{%temp, %r2864}, %fd646;
	}
	mov.b32 	%f90, %r2864;
	abs.f32 	%f20, %f90;
	setp.lt.f32 	%p504, %f20, 0f4086232B;
	@%p504 bra 	$L__BB1_435;
	setp.lt.f64 	%p505, %fd646, 0d0000000000000000;
	add.f64 	%fd2758, %fd646, 0d7FF0000000000000;
	selp.f64 	%fd3767, 0d0000000000000000, %fd2758, %p505;
	setp.geu.f32 	%p506, %f20, 0f40874800;
	@%p506 bra 	$L__BB1_435;
	shr.u32 	%r2865, %r900, 31;
	add.s32 	%r2866, %r900, %r2865;
	shr.s32 	%r2867, %r2866, 1;
	shl.b32 	%r2868, %r2867, 20;
	add.s32 	%r2869, %r902, %r2868;
	mov.b64 	%fd2759, {%r901, %r2869};
	sub.s32 	%r2870, %r900, %r2867;
	shl.b32 	%r2871, %r2870, 20;
	add.s32 	%r2872, %r2871, 1072693248;
	mov.b32 	%r2873, 0;
	mov.b64 	%fd2760, {%r2873, %r2872};
	mul.f64 	%fd3767, %fd2760, %fd2759;
$L__BB1_435:
	div.rn.f64 	%fd651, %fd645, 0d404195C28F5C28F6;
	fma.rn.f64 	%fd2761, %fd651, 0d3FF71547652B82FE, 0d4338000000000000;
	{
	.reg .b32 %temp; 
	mov.b64 	{%r903, %temp}, %fd2761;
	}
	mov.f64 	%fd2762, 0dC338000000000000;
	add.rn.f64 	%fd2763, %fd2761, %fd2762;
	fma.rn.f64 	%fd2764, %fd2763, 0dBFE62E42FEFA39EF, %fd651;
	fma.rn.f64 	%fd2765, %fd2763, 0dBC7ABC9E3B39803F, %fd2764;
	fma.rn.f64 	%fd2766, %fd2765, 0d3E5ADE1569CE2BDF, 0d3E928AF3FCA213EA;
	fma.rn.f64 	%fd2767, %fd2766, %fd2765, 0d3EC71DEE62401315;
	fma.rn.f64 	%fd2768, %fd2767, %fd2765, 0d3EFA01997C89EB71;
	fma.rn.f64 	%fd2769, %fd2768, %fd2765, 0d3F2A01A014761F65;
	fma.rn.f64 	%fd2770, %fd2769, %fd2765, 0d3F56C16C1852B7AF;
	fma.rn.f64 	%fd2771, %fd2770, %fd2765, 0d3F81111111122322;
	fma.rn.f64 	%fd2772, %fd2771, %fd2765, 0d3FA55555555502A1;
	fma.rn.f64 	%fd2773, %fd2772, %fd2765, 0d3FC5555555555511;
	fma.rn.f64 	%fd2774, %fd2773, %fd2765, 0d3FE000000000000B;
	fma.rn.f64 	%fd2775, %fd2774, %fd2765, 0d3FF0000000000000;
	fma.rn.f64 	%fd2776, %fd2775, %fd2765, 0d3FF0000000000000;
	{
	.reg .b32 %temp; 
	mov.b64 	{%r904, %temp}, %fd2776;
	}
	{
	.reg .b32 %temp; 
	mov.b64 	{%temp, %r905}, %fd2776;
	}
	shl.b32 	%r2874, %r903, 20;
	add.s32 	%r2875, %r2874, %r905;
	mov.b64 	%fd3768, {%r904, %r2875};
	{
	.reg .b32 %temp; 
	mov.b64 	{%temp, %r2876}, %fd651;
	}
	mov.b32 	%f91, %r2876;
	abs.f32 	%f21, %f91;
	setp.lt.f32 	%p507, %f21, 0f4086232B;
	@%p507 bra 	$L__BB1_438;
	setp.lt.f64 	%p508, %fd651, 0d0000000000000000;
	add.f64 	%fd2777, %fd651, 0d7FF0000000000000;
	selp.f64 	%fd3768, 0d0000000000000000, %fd2777, %p508;
	setp.geu.f32 	%p509, %f21, 0f40874800;
	@%p509 bra 	$L__BB1_438;
	shr.u32 	%r2877, %r903, 31;
	add.s32 	%r2878, %r903, %r2877;
	shr.s32 	%r2879, %r2878, 1;
	shl.b32 	%r2880, %r2879, 20;
	add.s32 	%r2881, %r905, %r2880;
	mov.b64 	%fd2778, {%r904, %r2881};
	sub.s32 	%r2882, %r903, %r2879;
	shl.b32 	%r2883, %r2882, 20;
	add.s32 	%r2884, %r2883, 1072693248;
	mov.b32 	%r2885, 0;
	mov.b64 	%fd2779, {%r2885, %r2884};
	mul.f64 	%fd3768, %fd2779, %fd2778;
$L__BB1_438:
	mul.f64 	%fd2780, %fd3768, 0d3FBEB851EB851EB8;
	fma.rn.f64 	%fd2781, %fd3767, 0d3FD0A3D70A3D70A4, %fd2780;
	add.f64 	%fd656, %fd2781, 0d3FBC28F5C28F5C29;
	setp.lt.f64 	%p510, %fd423, %fd656;
	@%p510 bra 	$L__BB1_448;
	setp.gt.s32 	%p511, %r899, 1000;
	mov.b32 	%r3725, 1001;
	@%p511 bra 	$L__BB1_459;
	mov.f64 	%fd2782, 0d3FF0000000000000;
	sub.f64 	%fd2783, %fd2782, %fd423;
	mul.f64 	%fd2784, %fd2783, %fd644;
	sqrt.rn.f64 	%fd657, %fd2784;
	mov.b32 	%r2887, 1127219200;
	mov.b32 	%r2888, -2147483648;
	mov.b64 	%fd658, {%r2888, %r2887};
$L__BB1_441:
	setp.eq.s32 	%p512, %r3211, 1;
	mov.b32 	%r3211, 0;
	mov.f64 	%fd3777, %fd3626;
	@%p512 bra 	$L__BB1_458;
	shr.u32 	%r2891, %r3216, 2;
	xor.b32  	%r2892, %r2891, %r3216;
	shl.b32 	%r2893, %r3173, 4;
	shl.b32 	%r2894, %r2892, 1;
	xor.b32  	%r2895, %r2894, %r2893;
	xor.b32  	%r2896, %r2895, %r2892;
	xor.b32  	%r931, %r2896, %r3173;
	add.s32 	%r2897, %r3217, %r931;
	add.s32 	%r2898, %r2897, 362437;
	shr.u32 	%r2899, %r3215, 2;
	xor.b32  	%r2900, %r2899, %r3215;
	shl.b32 	%r2901, %r931, 4;
	shl.b32 	%r2902, %r2900, 1;
	xor.b32  	%r2903, %r2902, %r2901;
	xor.b32  	%r2904, %r2903, %r2900;
	xor.b32  	%r932, %r2904, %r931;
	add.s32 	%r2905, %r3217, %r932;
	add.s32 	%r2906, %r2905, 724874;
	shr.u32 	%r2907, %r3214, 2;
	xor.b32  	%r2908, %r2907, %r3214;
	shl.b32 	%r2909, %r932, 4;
	shl.b32 	%r2910, %r2908, 1;
	xor.b32  	%r2911, %r2910, %r2909;
	xor.b32  	%r2912, %r2911, %r2908;
	xor.b32  	%r933, %r2912, %r932;
	add.s32 	%r2913, %r3217, %r933;
	add.s32 	%r2914, %r2913, 1087311;
	shr.u32 	%r2915, %r3213, 2;
	xor.b32  	%r2916, %r2915, %r3213;
	shl.b32 	%r2917, %r933, 4;
	shl.b32 	%r2918, %r2916, 1;
	xor.b32  	%r2919, %r2918, %r2917;
	xor.b32  	%r2920, %r2919, %r2916;
	xor.b32  	%r934, %r2920, %r933;
	add.s32 	%r3217, %r3217, 1449748;
	add.s32 	%r2921, %r934, %r3217;
	cvt.u64.u32 	%rd217, %r2898;
	mul.wide.u32 	%rd218, %r2906, 2097152;
	xor.b64  	%rd219, %rd218, %rd217;
	cvt.rn.f64.u64 	%fd2785, %rd219;
	fma.rn.f64 	%fd3771, %fd2785, 0d3CA0000000000000, 0d3C90000000000000;
	cvt.u64.u32 	%rd220, %r2914;
	mul.wide.u32 	%rd221, %r2921, 2097152;
	xor.b64  	%rd222, %rd221, %rd220;
	cvt.rn.f64.u64 	%fd2786, %rd222;
	fma.rn.f64 	%fd664, %fd2786, 0d3CB0000000000000, 0d3CA0000000000000;
	{
	.reg .b32 %temp; 
	mov.b64 	{%temp, %r3707}, %fd3771;
	}
	{
	.reg .b32 %temp; 
	mov.b64 	{%r3708, %temp}, %fd3771;
	}
	setp.gt.s32 	%p513, %r3707, 1048575;
	mov.b32 	%r3709, -1023;
	@%p513 bra 	$L__BB1_444;
	mul.f64 	%fd3771, %fd3771, 0d4350000000000000;
	{
	.reg .b32 %temp; 
	mov.b64 	{%temp, %r3707}, %fd3771;
	}
	{
	.reg .b32 %temp; 
	mov.b64 	{%r3708, %temp}, %fd3771;
	}
	mov.b32 	%r3709, -1077;
$L__BB1_444:
	add.s32 	%r2923, %r3707, -1;
	setp.gt.u32 	%p514, %r2923, 2146435070;
	@%p514 bra 	$L__BB1_454;
	shr.u32 	%r2926, %r3707, 20;
	add.s32 	%r3710, %r3709, %r2926;
	and.b32  	%r2927, %r3707, 1048575;
	or.b32  	%r2928, %r2927, 1072693248;
	mov.b64 	%fd3772, {%r3708, %r2928};
	setp.lt.u32 	%p516, %r2928, 1073127583;
	@%p516 bra 	$L__BB1_447;
	{
	.reg .b32 %temp; 
	mov.b64 	{%r2929, %temp}, %fd3772;
	}
	{
	.reg .b32 %temp; 
	mov.b64 	{%temp, %r2930}, %fd3772;
	}
	add.s32 	%r2931, %r2930, -1048576;
	mov.b64 	%fd3772, {%r2929, %r2931};
	add.s32 	%r3710, %r3710, 1;
$L__BB1_447:
	add.f64 	%fd2788, %fd3772, 0dBFF0000000000000;
	add.f64 	%fd2789, %fd3772, 0d3FF0000000000000;
	rcp.approx.ftz.f64 	%fd2790, %fd2789;
	neg.f64 	%fd2791, %fd2789;
	fma.rn.f64 	%fd2792, %fd2791, %fd2790, 0d3FF0000000000000;
	fma.rn.f64 	%fd2793, %fd2792, %fd2792, %fd2792;
	fma.rn.f64 	%fd2794, %fd2793, %fd2790, %fd2790;
	mul.f64 	%fd2795, %fd2788, %fd2794;
	fma.rn.f64 	%fd2796, %fd2788, %fd2794, %fd2795;
	mul.f64 	%fd2797, %fd2796, %fd2796;
	fma.rn.f64 	%fd2798, %fd2797, 0d3EB1380B3AE80F1E, 0d3ED0EE258B7A8B04;
	fma.rn.f64 	%fd2799, %fd2798, %fd2797, 0d3EF3B2669F02676F;
	fma.rn.f64 	%fd2800, %fd2799, %fd2797, 0d3F1745CBA9AB0956;
	fma.rn.f64 	%fd2801, %fd2800, %fd2797, 0d3F3C71C72D1B5154;
	fma.rn.f64 	%fd2802, %fd2801, %fd2797, 0d3F624924923BE72D;
	fma.rn.f64 	%fd2803, %fd2802, %fd2797, 0d3F8999999999A3C4;
	fma.rn.f64 	%fd2804, %fd2803, %fd2797, 0d3FB5555555555554;
	sub.f64 	%fd2805, %fd2788, %fd2796;
	add.f64 	%fd2806, %fd2805, %fd2805;
	neg.f64 	%fd2807, %fd2796;
	fma.rn.f64 	%fd2808, %fd2807, %fd2788, %fd2806;
	mul.f64 	%fd2809, %fd2794, %fd2808;
	mul.f64 	%fd2810, %fd2797, %fd2804;
	fma.rn.f64 	%fd2811, %fd2810, %fd2796, %fd2809;
	xor.b32  	%r2932, %r3710, -2147483648;
	mov.b32 	%r2933, 1127219200;
	mov.b64 	%fd2812, {%r2932, %r2933};
	sub.f64 	%fd2813, %fd2812, %fd658;
	fma.rn.f64 	%fd2814, %fd2813, 0d3FE62E42FEFA39EF, %fd2796;
	fma.rn.f64 	%fd2815, %fd2813, 0dBFE62E42FEFA39EF, %fd2814;
	sub.f64 	%fd2816, %fd2815, %fd2796;
	sub.f64 	%fd2817, %fd2811, %fd2816;
	fma.rn.f64 	%fd2818, %fd2813, 0d3C7ABC9E3B39803F, %fd2817;
	add.f64 	%fd3773, %fd2814, %fd2818;
	bra.uni 	$L__BB1_455;
$L__BB1_448:
	setp.gt.s32 	%p524, %r899, 1000;
	mov.b32 	%r3725, 1001;
	@%p524 bra 	$L__BB1_459;
	neg.f64 	%fd2849, %fd644;
	fma.rn.f64 	%fd2850, %fd644, 0dBFF71547652B82FE, 0d4338000000000000;
	{
	.reg .b32 %temp; 
	mov.b64 	{%r2952, %temp}, %fd2850;
	}
	mov.f64 	%fd2851, 0dC338000000000000;
	add.rn.f64 	%fd2852, %fd2850, %fd2851;
	fma.rn.f64 	%fd2853, %fd2852, 0dBFE62E42FEFA39EF, %fd2849;
	fma.rn.f64 	%fd2854, %fd2852, 0dBC7ABC9E3B39803F, %fd2853;
	fma.rn.f64 	%fd2855, %fd2854, 0d3E5ADE1569CE2BDF, 0d3E928AF3FCA213EA;
	fma.rn.f64 	%fd2856, %fd2855, %fd2854, 0d3EC71DEE62401315;
	fma.rn.f64 	%fd2857, %fd2856, %fd2854, 0d3EFA01997C89EB71;
	fma.rn.f64 	%fd2858, %fd2857, %fd2854, 0d3F2A01A014761F65;
	fma.rn.f64 	%fd2859, %fd2858, %fd2854, 0d3F56C16C1852B7AF;
	fma.rn.f64 	%fd2860, %fd2859, %fd2854, 0d3F81111111122322;
	fma.rn.f64 	%fd2861, %fd2860, %fd2854, 0d3FA55555555502A1;
	fma.rn.f64 	%fd2862, %fd2861, %fd2854, 0d3FC5555555555511;
	fma.rn.f64 	%fd2863, %fd2862, %fd2854, 0d3FE000000000000B;
	fma.rn.f64 	%fd2864, %fd2863, %fd2854, 0d3FF0000000000000;
	fma.rn.f64 	%fd2865, %fd2864, %fd2854, 0d3FF0000000000000;
	{
	.reg .b32 %temp; 
	mov.b64 	{%r2953, %temp}, %fd2865;
	}
	{
	.reg .b32 %temp; 
	mov.b64 	{%temp, %r2954}, %fd2865;
	}
	shl.b32 	%r2955, %r2952, 20;
	add.s32 	%r2956, %r2955, %r2954;
	mov.b64 	%fd2866, {%r2953, %r2956};
	{
	.reg .b32 %temp; 
	mov.b64 	{%temp, %r2957}, %fd2849;
	}
	mov.b32 	%f93, %r2957;
	abs.f32 	%f94, %f93;
	setp.lt.f32 	%p525, %f94, 0f4086232B;
	setp.gt.f64 	%p526, %fd644, 0d0000000000000000;
	mov.f64 	%fd2867, 0d7FF0000000000000;
	sub.f64 	%fd2868, %fd2867, %fd644;
	selp.f64 	%fd2869, 0d0000000000000000, %fd2868, %p526;
	setp.geu.f32 	%p527, %f94, 0f40874800;
	shr.u32 	%r2958, %r2952, 31;
	add.s32 	%r2959, %r2952, %r2958;
	shr.s32 	%r2960, %r2959, 1;
	shl.b32 	%r2961, %r2960, 20;
	add.s32 	%r2962, %r2954, %r2961;
	mov.b64 	%fd2870, {%r2953, %r2962};
	sub.s32 	%r2963, %r2952, %r2960;
	shl.b32 	%r2964, %r2963, 20;
	add.s32 	%r2965, %r2964, 1072693248;
	mov.b32 	%r2966, 0;
	mov.b64 	%fd2871, {%r2966, %r2965};
	mul.f64 	%fd2872, %fd2871, %fd2870;
	selp.f64 	%fd2873, %fd2869, %fd2872, %p527;
	selp.f64 	%fd659, %fd2866, %fd2873, %p525;
	mov.u32 	%r3695, %r3173;
	mov.u32 	%r3694, %r3213;
$L__BB1_450:
	mov.f64 	%fd3769, 0d3FF0000000000000;
	mov.b32 	%r3696, 0;
$L__BB1_451:
	mov.u32 	%r3173, %r3695;
	mov.u32 	%r3213, %r3694;
	setp.ltu.f64 	%p528, %fd3769, %fd659;
	@%p528 bra 	$L__BB1_453;
	add.s32 	%r3696, %r3696, 1;
	shr.u32 	%r2968, %r3216, 2;
	xor.b32  	%r2969, %r2968, %r3216;
	shl.b32 	%r2970, %r3173, 4;
	shl.b32 	%r2971, %r2969, 1;
	xor.b32  	%r2972, %r2971, %r2970;
	xor.b32  	%r2973, %r2972, %r2969;
	xor.b32  	%r3694, %r2973, %r3173;
	add.s32 	%r2974, %r3217, %r3694;
	add.s32 	%r2975, %r2974, 362437;
	shr.u32 	%r2976, %r3215, 2;
	xor.b32  	%r2977, %r2976, %r3215;
	shl.b32 	%r2978, %r3694, 4;
	shl.b32 	%r2979, %r2977, 1;
	xor.b32  	%r2980, %r2979, %r2978;
	xor.b32  	%r2981, %r2980, %r2977;
	xor.b32  	%r3695, %r2981, %r3694;
	add.s32 	%r3217, %r3217, 724874;
	add.s32 	%r2982, %r3695, %r3217;
	cvt.u64.u32 	%rd227, %r2975;
	mul.wide.u32 	%rd228, %r2982, 2097152;
	xor.b64  	%rd229, %rd228, %rd227;
	cvt.rn.f64.u64 	%fd2875, %rd229;
	fma.rn.f64 	%fd2876, %fd2875, 0d3CA0000000000000, 0d3C90000000000000;
	mul.f64 	%fd3769, %fd3769, %fd2876;
	mov.u32 	%r3215, %r3213;
	mov.u32 	%r3216, %r3214;
	mov.u32 	%r3214, %r3173;
	bra.uni 	$L__BB1_451;
$L__BB1_453:
	add.s32 	%r3725, %r3696, -1;
	setp.gt.s32 	%p529, %r3725, %r899;
	mov.u32 	%r3695, %r3173;
	mov.u32 	%r3694, %r3213;
	@%p529 bra 	$L__BB1_450;
	bra.uni 	$L__BB1_459;
$L__BB1_454:
	fma.rn.f64 	%fd2787, %fd3771, 0d7FF0000000000000, 0d7FF0000000000000;
	{
	.reg .b32 %temp; 
	mov.b64 	{%temp, %r2924}, %fd3771;
	}
	and.b32  	%r2925, %r2924, 2147483647;
	setp.eq.s32 	%p515, %r2925, 0;
	selp.f64 	%fd3773, 0dFFF0000000000000, %fd2787, %p515;
$L__BB1_455:
	mul.f64 	%fd673, %fd3773, 0dC000000000000000;
	{
	.reg .b32 %temp; 
	mov.b64 	{%temp, %r2934}, %fd664;
	}
	shl.b32 	%r2935, %r2934, 1;
	setp.gt.u32 	%p517, %r2935, -2038431744;
	mov.f64 	%fd2819, 0d0000000000000000;
	mul.rn.f64 	%fd2820, %fd664, %fd2819;
	selp.f64 	%fd674, %fd2820, %fd664, %p517;
	{
	.reg .b32 %temp; 
	mov.b64 	{%r2936, %temp}, %fd674;
	}
	{
	.reg .b32 %temp; 
	mov.b64 	{%temp, %r2937}, %fd674;
	}
	add.s32 	%r2938, %r2937, 1048576;
	mov.b64 	%fd2821, {%r2936, %r2938};
	cvt.rni.f64.f64 	%fd2822, %fd2821;
	cvt.rzi.s64.f64 	%rd223, %fd2822;
	cvt.u32.u64 	%r2939, %rd223;
	fma.rn.f64 	%fd2823, %fd2822, 0dBFE0000000000000, %fd674;
	mul.f64 	%fd2824, %fd2823, 0d3CA1A62633145C07;
	fma.rn.f64 	%fd2825, %fd2823, 0d400921FB54442D18, %fd2824;
	mul.rn.f64 	%fd2826, %fd2825, %fd2825;
	fma.rn.f64 	%fd2827, %fd2826, 0dBDA8FF8320FD8164, 0d3E21EEA7C1EF8528;
	fma.rn.f64 	%fd2828, %fd2827, %fd2826, 0dBE927E4F8E06E6D9;
	fma.rn.f64 	%fd2829, %fd2828, %fd2826, 0d3EFA01A019DDBCE9;
	fma.rn.f64 	%fd2830, %fd2829, %fd2826, 0dBF56C16C16C15D47;
	fma.rn.f64 	%fd2831, %fd2830, %fd2826, 0d3FA5555555555551;
	fma.rn.f64 	%fd2832, %fd2831, %fd2826, 0dBFE0000000000000;
	fma.rn.f64 	%fd2833, %fd2832, %fd2826, 0d3FF0000000000000;
	fma.rn.f64 	%fd2834, %fd2826, 0d3DE5DB65F9785EBA, 0dBE5AE5F12CB0D246;
	fma.rn.f64 	%fd2835, %fd2834, %fd2826, 0d3EC71DE369ACE392;
	fma.rn.f64 	%fd2836, %fd2835, %fd2826, 0dBF2A01A019DB62A1;
	fma.rn.f64 	%fd2837, %fd2836, %fd2826, 0d3F81111111110818;
	fma.rn.f64 	%fd2838, %fd2837, %fd2826, 0dBFC5555555555554;
	fma.rn.f64 	%fd2839, %fd2838, %fd2826, 0d0000000000000000;
	fma.rn.f64 	%fd2840, %fd2839, %fd2825, %fd2825;
	and.b64  	%rd224, %rd223, 1;
	setp.eq.b64 	%p518, %rd224, 1;
	{
	.reg .b32 %temp; 
	mov.b64 	{%temp, %r2940}, %fd2840;
	}
	{
	.reg .b32 %temp; 
	mov.b64 	{%r2941, %temp}, %fd2840;
	}
	xor.b32  	%r2942, %r2940, -2147483648;
	mov.b64 	%fd2841, {%r2941, %r2942};
	selp.f64 	%fd3774, %fd2833, %fd2840, %p518;
	selp.f64 	%fd3775, %fd2841, %fd2833, %p518;
	and.b32  	%r2943, %r2939, 2;
	setp.eq.s32 	%p519, %r2943, 0;
	@%p519 bra 	$L__BB1_457;
	{
	.reg .b32 %temp; 
	mov.b64 	{%temp, %r2944}, %fd3774;
	}
	{
	.reg .b32 %temp; 
	mov.b64 	{%r2945, %temp}, %fd3774;
	}
	xor.b32  	%r2946, %r2944, -2147483648;
	mov.b64 	%fd3774, {%r2945, %r2946};
	{
	.reg .b32 %temp; 
	mov.b64 	{%temp, %r2947}, %fd3775;
	}
	{
	.reg .b32 %temp; 
	mov.b64 	{%r2948, %temp}, %fd3775;
	}
	xor.b32  	%r2949, %r2947, -2147483648;
	mov.b64 	%fd3775, {%r2948, %r2949};
$L__BB1_457:
	sqrt.rn.f64 	%fd2842, %fd673;
	mov.f64 	%fd2843, 0d0000000000000000;
	add.rn.f64 	%fd2844, %fd3775, %fd2843;
	cvt.rzi.f64.f64 	%fd2845, %fd674;
	setp.eq.f64 	%p520, %fd674, %fd2845;
	mul.rn.f64 	%fd2846, %fd674, %fd2843;
	selp.f64 	%fd2847, %fd2846, %fd3774, %p520;
	mul.f64 	%fd3777, %fd2842, %fd2847;
	mul.f64 	%fd3626, %fd2842, %fd2844;
	mov.b32 	%r3211, 1;
	mov.u32 	%r3216, %r3173;
	mov.u32 	%r3215, %r931;
	mov.u32 	%r3214, %r932;
	mov.u32 	%r3213, %r933;
	mov.u32 	%r3173, %r934;
$L__BB1_458:
	fma.rn.f64 	%fd2848, %fd657, %fd3777, %fd644;
	cvt.rn.f32.f64 	%f92, %fd2848;
	cvt.rni.s64.f32 	%rd225, %f92;
	cvt.u32.u64 	%r3725, %rd225;
	setp.lt.s32 	%p521, %r3725, 0;
	setp.lt.s32 	%p522, %r899, %r3725;
	or.pred  	%p523, %p521, %p522;
	@%p523 bra 	$L__BB1_441;
$L__BB1_459:
	sub.s32 	%r962, %r899, %r3725;
	mul.f64 	%fd686, %fd643, 0d3F80624DD2F1A9FC;
	setp.gt.f64 	%p530, %fd656, 0d3F80624DD2F1A9FC;
	@%p530 bra 	$L__BB1_469;
	setp.gt.s32 	%p531, %r962, 1000;
	mov.b32 	%r3764, 1001;
	@%p531 bra 	$L__BB1_480;
	mul.f64 	%fd2877, %fd686, 0d3FEFBE76C8B43958;
	sqrt.rn.f64 	%fd687, %fd2877;
	mov.b32 	%r2984, 1127219200;
	mov.b32 	%r2985, -2147483648;
	mov.b64 	%fd688, {%r2985, %r2984};
$L__BB1_462:
	setp.eq.s32 	%p532, %r3211, 1;
	mov.b32 	%r3211, 0;
	mov.f64 	%fd3787, %fd3626;
	@%p532 bra 	$L__BB1_479;
	shr.u32 	%r2988, %r3216, 2;
	xor.b32  	%r2989, %r2988, %r3216;
	shl.b32 	%r2990, %r3173, 4;
	shl.b32 	%r2991, %r2989, 1;
	xor.b32  	%r2992, %r2991, %r2990;
	xor.b32  	%r2993, %r2992, %r2989;
	xor.b32  	%r988, %r2993, %r3173;
	add.s32 	%r2994, %r3217, %r988;
	add.s32 	%r2995, %r2994, 362437;
	shr.u32 	%r2996, %r3215, 2;
	xor.b32  	%r2997, %r2996, %r3215;
	shl.b32 	%r2998, %r988, 4;
	shl.b32 	%r2999, %r2997, 1;
	xor.b32  	%r3000, %r2999, %r2998;
	xor.b32  	%r3001, %r3000, %r2997;
	xor.b32  	%r989, %r3001, %r988;
	add.s32 	%r3002, %r3217, %r989;
	add.s32 	%r3003, %r3002, 724874;
	shr.u32 	%r3004, %r3214, 2;
	xor.b32  	%r3005, %r3004, %r3214;
	shl.b32 	%r3006, %r989, 4;
	shl.b32 	%r3007, %r3005, 1;
	xor.b32  	%r3008, %r3007, %r3006;
	xor.b32  	%r3009, %r3008, %r3005;
	xor.b32  	%r990, %r3009, %r989;
	add.s32 	%r3010, %r3217, %r990;
	add.s32 	%r3011, %r3010, 1087311;
	shr.u32 	%r3012, %r3213, 2;
	xor.b32  	%r3013, %r3012, %r3213;
	shl.b32 	%r3014, %r990, 4;
	shl.b32 	%r3015, %r3013, 1;
	xor.b32  	%r3016, %r3015, %r3014;
	xor.b32  	%r3017, %r3016, %r3013;
	xor.b32  	%r991, %r3017, %r990;
	add.s32 	%r3217, %r3217, 1449748;
	add.s32 	%r3018, %r991, %r3217;
	cvt.u64.u32 	%rd230, %r2995;
	mul.wide.u32 	%rd231, %r3003, 2097152;
	xor.b64  	%rd232, %rd231, %rd230;
	cvt.rn.f64.u64 	%fd2878, %rd232;
	fma.rn.f64 	%fd3781, %fd2878, 0d3CA0000000000000, 0d3C90000000000000;
	cvt.u64.u32 	%rd233, %r3011;
	mul.wide.u32 	%rd234, %r3018, 2097152;
	xor.b64  	%rd235, %rd234, %rd233;
	cvt.rn.f64.u64 	%fd2879, %rd235;
	fma.rn.f64 	%fd694, %fd2879, 0d3CB0000000000000, 0d3CA0000000000000;
	{
	.reg .b32 %temp; 
	mov.b64 	{%temp, %r3746}, %fd3781;
	}
	{
	.reg .b32 %temp; 
	mov.b64 	{%r3747, %temp}, %fd3781;
	}
	setp.gt.s32 	%p533, %r3746, 1048575;
	mov.b32 	%r3748, -1023;
	@%p533 bra 	$L__BB1_465;
	mul.f64 	%fd3781, %fd3781, 0d4350000000000000;
	{
	.reg .b32 %temp; 
	mov.b64 	{%temp, %r3746}, %fd3781;
	}
	{
	.reg .b32 %temp; 
	mov.b64 	{%r3747, %temp}, %fd3781;
	}
	mov.b32 	%r3748, -1077;
$L__BB1_465:
	add.s32 	%r3020, %r3746, -1;
	setp.gt.u32 	%p534, %r3020, 2146435070;
	@%p534 bra 	$L__BB1_475;
	shr.u32 	%r3023, %r3746, 20;
	add.s32 	%r3749, %r3748, %r3023;
	and.b32  	%r3024, %r3746, 1048575;
	or.b32  	%r3025, %r3024, 1072693248;
	mov.b64 	%fd3782, {%r3747, %r3025};
	setp.lt.u32 	%p536, %r3025, 1073127583;
	@%p536 bra 	$L__BB1_468;
	{
	.reg .b32 %temp; 
	mov.b64 	{%r3026, %temp}, %fd3782;
	}
	{
	.reg .b32 %temp; 
	mov.b64 	{%temp, %r3027}, %fd3782;
	}
	add.s32 	%r3028, %r3027, -1048576;
	mov.b64 	%fd3782, {%r3026, %r3028};
	add.s32 	%r3749, %r3749, 1;
$L__BB1_468:
	add.f64 	%fd2881, %fd3782, 0dBFF0000000000000;
	add.f64 	%fd2882, %fd3782, 0d3FF0000000000000;
	rcp.approx.ftz.f64 	%fd2883, %fd2882;
	neg.f64 	%fd2884, %fd2882;
	fma.rn.f64 	%fd2885, %fd2884, %fd2883, 0d3FF0000000000000;
	fma.rn.f64 	%fd2886, %fd2885, %fd2885, %fd2885;
	fma.rn.f64 	%fd2887, %fd2886, %fd2883, %fd2883;
	mul.f64 	%fd2888, %fd2881, %fd2887;
	fma.rn.f64 	%fd2889, %fd2881, %fd2887, %fd2888;
	mul.f64 	%fd2890, %fd2889, %fd2889;
	fma.rn.f64 	%fd2891, %fd2890, 0d3EB1380B3AE80F1E, 0d3ED0EE258B7A8B04;
	fma.rn.f64 	%fd2892, %fd2891, %fd2890, 0d3EF3B2669F02676F;
	fma.rn.f64 	%fd2893, %fd2892, %fd2890, 0d3F1745CBA9AB0956;
	fma.rn.f64 	%fd2894, %fd2893, %fd2890, 0d3F3C71C72D1B5154;
	fma.rn.f64 	%fd2895, %fd2894, %fd2890, 0d3F624924923BE72D;
	fma.rn.f64 	%fd2896, %fd2895, %fd2890, 0d3F8999999999A3C4;
	fma.rn.f64 	%fd2897, %fd2896, %fd2890, 0d3FB5555555555554;
	sub.f64 	%fd2898, %fd2881, %fd2889;
	add.f64 	%fd2899, %fd2898, %fd2898;
	neg.f64 	%fd2900, %fd2889;
	fma.rn.f64 	%fd2901, %fd2900, %fd2881, %fd2899;
	mul.f64 	%fd2902, %fd2887, %fd2901;
	mul.f64 	%fd2903, %fd2890, %fd2897;
	fma.rn.f64 	%fd2904, %fd2903, %fd2889, %fd2902;
	xor.b32  	%r3029, %r3749, -2147483648;
	mov.b32 	%r3030, 1127219200;
	mov.b64 	%fd2905, {%r3029, %r3030};
	sub.f64 	%fd2906, %fd2905, %fd688;
	fma.rn.f64 	%fd2907, %fd2906, 0d3FE62E42FEFA39EF, %fd2889;
	fma.rn.f64 	%fd2908, %fd2906, 0dBFE62E42FEFA39EF, %fd2907;
	sub.f64 	%fd2909, %fd2908, %fd2889;
	sub.f64 	%fd2910, %fd2904, %fd2909;
	fma.rn.f64 	%fd2911, %fd2906, 0d3C7ABC9E3B39803F, %fd2910;
	add.f64 	%fd3783, %fd2907, %fd2911;
	bra.uni 	$L__BB1_476;
$L__BB1_469:
	setp.gt.s32 	%p544, %r962, 1000;
	mov.b32 	%r3764, 1001;
	@%p544 bra 	$L__BB1_480;
	neg.f64 	%fd2942, %fd686;
	fma.rn.f64 	%fd2943, %fd686, 0dBFF71547652B82FE, 0d4338000000000000;
	{
	.reg .b32 %temp; 
	mov.b64 	{%r3049, %temp}, %fd2943;
	}
	mov.f64 	%fd2944, 0dC338000000000000;
	add.rn.f64 	%fd2945, %fd2943, %fd2944;
	fma.rn.f64 	%fd2946, %fd2945, 0dBFE62E42FEFA39EF, %fd2942;
	fma.rn.f64 	%fd2947, %fd2945, 0dBC7ABC9E3B39803F, %fd2946;
	fma.rn.f64 	%fd2948, %fd2947, 0d3E5ADE1569CE2BDF, 0d3E928AF3FCA213EA;
	fma.rn.f64 	%fd2949, %fd2948, %fd2947, 0d3EC71DEE62401315;
	fma.rn.f64 	%fd2950, %fd2949, %fd2947, 0d3EFA01997C89EB71;
	fma.rn.f64 	%fd2951, %fd2950, %fd2947, 0d3F2A01A014761F65;
	fma.rn.f64 	%fd2952, %fd2951, %fd2947, 0d3F56C16C1852B7AF;
	fma.rn.f64 	%fd2953, %fd2952, %fd2947, 0d3F81111111122322;
	fma.rn.f64 	%fd2954, %fd2953, %fd2947, 0d3FA55555555502A1;
	fma.rn.f64 	%fd2955, %fd2954, %fd2947, 0d3FC5555555555511;
	fma.rn.f64 	%fd2956, %fd2955, %fd2947, 0d3FE000000000000B;
	fma.rn.f64 	%fd2957, %fd2956, %fd2947, 0d3FF0000000000000;
	fma.rn.f64 	%fd2958, %fd2957, %fd2947, 0d3FF0000000000000;
	{
	.reg .b32 %temp; 
	mov.b64 	{%r3050, %temp}, %fd2958;
	}
	{
	.reg .b32 %temp; 
	mov.b64 	{%temp, %r3051}, %fd2958;
	}
	shl.b32 	%r3052, %r3049, 20;
	add.s32 	%r3053, %r3052, %r3051;
	mov.b64 	%fd2959, {%r3050, %r3053};
	{
	.reg .b32 %temp; 
	mov.b64 	{%temp, %r3054}, %fd2942;
	}
	mov.b32 	%f96, %r3054;
	abs.f32 	%f97, %f96;
	setp.lt.f32 	%p545, %f97, 0f4086232B;
	setp.gt.f64 	%p546, %fd686, 0d0000000000000000;
	mov.f64 	%fd2960, 0d7FF0000000000000;
	sub.f64 	%fd2961, %fd2960, %fd686;
	selp.f64 	%fd2962, 0d0000000000000000, %fd2961, %p546;
	setp.geu.f32 	%p547, %f97, 0f40874800;
	shr.u32 	%r3055, %r3049, 31;
	add.s32 	%r3056, %r3049, %r3055;
	shr.s32 	%r3057, %r3056, 1;
	shl.b32 	%r3058, %r3057, 20;
	add.s32 	%r3059, %r3051, %r3058;
	mov.b64 	%fd2963, {%r3050, %r3059};
	sub.s32 	%r3060, %r3049, %r3057;
	shl.b32 	%r3061, %r3060, 20;
	add.s32 	%r3062, %r3061, 1072693248;
	mov.b32 	%r3063, 0;
	mov.b64 	%fd2964, {%r3063, %r3062};
	mul.f64 	%fd2965, %fd2964, %fd2963;
	selp.f64 	%fd2966, %fd2962, %fd2965, %p547;
	selp.f64 	%fd689, %fd2959, %fd2966, %p545;
	mov.u32 	%r3734, %r3173;
	mov.u32 	%r3733, %r3213;
$L__BB1_471:
	mov.f64 	%fd3779, 0d3FF0000000000000;
	mov.b32 	%r3735, 0;
$L__BB1_472:
	mov.u32 	%r3173, %r3734;
	mov.u32 	%r3213, %r3733;
	setp.ltu.f64 	%p548, %fd3779, %fd689;
	@%p548 bra 	$L__BB1_474;
	add.s32 	%r3735, %r3735, 1;
	shr.u32 	%r3065, %r3216, 2;
	xor.b32  	%r3066, %r3065, %r3216;
	shl.b32 	%r3067, %r3173, 4;
	shl.b32 	%r3068, %r3066, 1;
	xor.b32  	%r3069, %r3068, %r3067;
	xor.b32  	%r3070, %r3069, %r3066;
	xor.b32  	%r3733, %r3070, %r3173;
	add.s32 	%r3071, %r3217, %r3733;
	add.s32 	%r3072, %r3071, 362437;
	shr.u32 	%r3073, %r3215, 2;
	xor.b32  	%r3074, %r3073, %r3215;
	shl.b32 	%r3075, %r3733, 4;
	shl.b32 	%r3076, %r3074, 1;
	xor.b32  	%r3077, %r3076, %r3075;
	xor.b32  	%r3078, %r3077, %r3074;
	xor.b32  	%r3734, %r3078, %r3733;
	add.s32 	%r3217, %r3217, 724874;
	add.s32 	%r3079, %r3734, %r3217;
	cvt.u64.u32 	%rd240, %r3072;
	mul.wide.u32 	%rd241, %r3079, 2097152;
	xor.b64  	%rd242, %rd241, %rd240;
	cvt.rn.f64.u64 	%fd2968, %rd242;
	fma.rn.f64 	%fd2969, %fd2968, 0d3CA0000000000000, 0d3C90000000000000;
	mul.f64 	%fd3779, %fd3779, %fd2969;
	mov.u32 	%r3215, %r3213;
	mov.u32 	%r3216, %r3214;
	mov.u32 	%r3214, %r3173;
	bra.uni 	$L__BB1_472;
$L__BB1_474:
	add.s32 	%r3764, %r3735, -1;
	setp.gt.s32 	%p549, %r3764, %r962;
	mov.u32 	%r3734, %r3173;
	mov.u32 	%r3733, %r3213;
	@%p549 bra 	$L__BB1_471;
	bra.uni 	$L__BB1_480;
$L__BB1_475:
	fma.rn.f64 	%fd2880, %fd3781, 0d7FF0000000000000, 0d7FF0000000000000;
	{
	.reg .b32 %temp; 
	mov.b64 	{%temp, %r3021}, %fd3781;
	}
	and.b32  	%r3022, %r3021, 2147483647;
	setp.eq.s32 	%p535, %r3022, 0;
	selp.f64 	%fd3783, 0dFFF0000000000000, %fd2880, %p535;
$L__BB1_476:
	mul.f64 	%fd703, %fd3783, 0dC000000000000000;
	{
	.reg .b32 %temp; 
	mov.b64 	{%temp, %r3031}, %fd694;
	}
	shl.b32 	%r3032, %r3031, 1;
	setp.gt.u32 	%p537, %r3032, -2038431744;
	mov.f64 	%fd2912, 0d0000000000000000;
	mul.rn.f64 	%fd2913, %fd694, %fd2912;
	selp.f64 	%fd704, %fd2913, %fd694, %p537;
	{
	.reg .b32 %temp; 
	mov.b64 	{%r3033, %temp}, %fd704;
	}
	{
	.reg .b32 %temp; 
	mov.b64 	{%temp, %r3034}, %fd704;
	}
	add.s32 	%r3035, %r3034, 1048576;
	mov.b64 	%fd2914, {%r3033, %r3035};
	cvt.rni.f64.f64 	%fd2915, %fd2914;
	cvt.rzi.s64.f64 	%rd236, %fd2915;
	cvt.u32.u64 	%r3036, %rd236;
	fma.rn.f64 	%fd2916, %fd2915, 0dBFE0000000000000, %fd704;
	mul.f64 	%fd2917, %fd2916, 0d3CA1A62633145C07;
	fma.rn.f64 	%fd2918, %fd2916, 0d400921FB54442D18, %fd2917;
	mul.rn.f64 	%fd2919, %fd2918, %fd2918;
	fma.rn.f64 	%fd2920, %fd2919, 0dBDA8FF8320FD8164, 0d3E21EEA7C1EF8528;
	fma.rn.f64 	%fd2921, %fd2920, %fd2919, 0dBE927E4F8E06E6D9;
	fma.rn.f64 	%fd2922, %fd2921, %fd2919, 0d3EFA01A019DDBCE9;
	fma.rn.f64 	%fd2923, %fd2922, %fd2919, 0dBF56C16C16C15D47;
	fma.rn.f64 	%fd2924, %fd2923, %fd2919, 0d3FA5555555555551;
	fma.rn.f64 	%fd2925, %fd2924, %fd2919, 0dBFE0000000000000;
	fma.rn.f64 	%fd2926, %fd2925, %fd2919, 0d3FF0000000000000;
	fma.rn.f64 	%fd2927, %fd2919, 0d3DE5DB65F9785EBA, 0dBE5AE5F12CB0D246;
	fma.rn.f64 	%fd2928, %fd2927, %fd2919, 0d3EC71DE369ACE392;
	fma.rn.f64 	%fd2929, %fd2928, %fd2919, 0dBF2A01A019DB62A1;
	fma.rn.f64 	%fd2930, %fd2929, %fd2919, 0d3F81111111110818;
	fma.rn.f64 	%fd2931, %fd2930, %fd2919, 0dBFC5555555555554;
	fma.rn.f64 	%fd2932, %fd2931, %fd2919, 0d0000000000000000;
	fma.rn.f64 	%fd2933, %fd2932, %fd2918, %fd2918;
	and.b64  	%rd237, %rd236, 1;
	setp.eq.b64 	%p538, %rd237, 1;
	{
	.reg .b32 %temp; 
	mov.b64 	{%temp, %r3037}, %fd2933;
	}
	{
	.reg .b32 %temp; 
	mov.b64 	{%r3038, %temp}, %fd2933;
	}
	xor.b32  	%r3039, %r3037, -2147483648;
	mov.b64 	%fd2934, {%r3038, %r3039};
	selp.f64 	%fd3784, %fd2926, %fd2933, %p538;
	selp.f64 	%fd3785, %fd2934, %fd2926, %p538;
	and.b32  	%r3040, %r3036, 2;
	setp.eq.s32 	%p539, %r3040, 0;
	@%p539 bra 	$L__BB1_478;
	{
	.reg .b32 %temp; 
	mov.b64 	{%temp, %r3041}, %fd3784;
	}
	{
	.reg .b32 %temp; 
	mov.b64 	{%r3042, %temp}, %fd3784;
	}
	xor.b32  	%r3043, %r3041, -2147483648;
	mov.b64 	%fd3784, {%r3042, %r3043};
	{
	.reg .b32 %temp; 
	mov.b64 	{%temp, %r3044}, %fd3785;
	}
	{
	.reg .b32 %temp; 
	mov.b64 	{%r3045, %temp}, %fd3785;
	}
	xor.b32  	%r3046, %r3044, -2147483648;
	mov.b64 	%fd3785, {%r3045, %r3046};
$L__BB1_478:
	sqrt.rn.f64 	%fd2935, %fd703;
	mov.f64 	%fd2936, 0d0000000000000000;
	add.rn.f64 	%fd2937, %fd3785, %fd2936;
	cvt.rzi.f64.f64 	%fd2938, %fd704;
	setp.eq.f64 	%p540, %fd704, %fd2938;
	mul.rn.f64 	%fd2939, %fd704, %fd2936;
	selp.f64 	%fd2940, %fd2939, %fd3784, %p540;
	mul.f64 	%fd3787, %fd2935, %fd2940;
	mul.f64 	%fd3626, %fd2935, %fd2937;
	mov.b32 	%r3211, 1;
	mov.u32 	%r3216, %r3173;
	mov.u32 	%r3215, %r988;
	mov.u32 	%r3214, %r989;
	mov.u32 	%r3213, %r990;
	mov.u32 	%r3173, %r991;
$L__BB1_479:
	fma.rn.f64 	%fd2941, %fd687, %fd3787, %fd686;
	cvt.rn.f32.f64 	%f95, %fd2941;
	cvt.rni.s64.f32 	%rd238, %f95;
	cvt.u32.u64 	%r3764, %rd238;
	setp.lt.s32 	%p541, %r3764, 0;
	setp.lt.s32 	%p542, %r962, %r3764;
	or.pred  	%p543, %p541, %p542;
	@%p543 bra 	$L__BB1_462;
$L__BB1_480:
	add.s32 	%r3080, %r3569, %r3608;
	sub.s32 	%r3081, %r3491, %r3080;
	add.s32 	%r3082, %r3081, %r3725;
	add.s32 	%r3083, %r3082, %r659;
	st.global.u32 	[%rd6+-32], %r3083;
	add.s32 	%r3084, %r3686, %r3608;
	add.s32 	%r3085, %r3725, %r3764;
	sub.s32 	%r3086, %r3084, %r3085;
	add.s32 	%r3087, %r3086, %r899;
	st.global.u32 	[%rd6+-24], %r3087;
	add.s32 	%r3088, %r3530, %r3491;
	sub.s32 	%r3089, %r3569, %r3088;
	add.s32 	%r3090, %r3089, %r3647;
	add.s32 	%r3091, %r3090, %r539;
	st.global.u32 	[%rd6+-28], %r3091;
	add.s32 	%r3092, %r3647, %r3686;
	sub.s32 	%r3093, %r3530, %r3092;
	add.s32 	%r3094, %r3093, %r3764;
	add.s32 	%r3095, %r3094, %r779;
	st.global.u32 	[%rd6+-20], %r3095;
	add.s32 	%r3096, %r3087, %r3083;
	cvt.rn.f64.s32 	%fd2970, %r3096;
	mul.f64 	%fd2971, %fd793, %fd2970;
	mul.f64 	%fd2972, %fd2971, 0d3F23A92A30553261;
	ld.global.f64 	%fd2973, [%rd11+40];
	sub.f64 	%fd2974, %fd383, %fd2973;
	mul.f64 	%fd2975, %fd2974, %fd2972;
	div.rn.f64 	%fd2976, %fd2975, 0d3F8851EB851EB852;
	st.global.f64 	[%rd6+-16], %fd2976;
	ld.global.f64 	%fd3790, [%rd6+-136];
	ld.global.f64 	%fd3789, [%rd6+-152];
	bra.uni 	$L__BB1_482;
$L__BB1_481:
	mov.b64 	%rd138, 0;
	st.global.u64 	[%rd6+-16], %rd138;
$L__BB1_482:
	sub.f64 	%fd2977, %fd3790, %fd3789;
	mul.f64 	%fd2978, %fd2977, 0d3F615DF6555C52E7;
	st.global.f64 	[%rd6+-88], %fd2978;
	mov.b64 	%rd243, 0;
	st.global.u64 	[%rd9+8], %rd243;
	ld.global.f64 	%fd2979, [%rd6+-136];
	ld.global.f64 	%fd2980, [%rd11+16];
	sub.f64 	%fd2981, %fd2979, %fd2980;
	div.rn.f64 	%fd721, %fd2981, 0d4021000000000000;
	ld.global.f64 	%fd2982, [%rd11+176];
	sub.f64 	%fd2983, %fd2979, %fd2982;
	div.rn.f64 	%fd722, %fd2983, 0d4021000000000000;
	ld.global.f64 	%fd2984, [%rd6+-40];
	ld.global.f64 	%fd2985, [%rd11+56];
	sub.f64 	%fd2986, %fd2984, %fd2985;
	div.rn.f64 	%fd2987, %fd2986, 0d4021000000000000;
	ld.global.f64 	%fd2988, [%rd11+216];
	sub.f64 	%fd2989, %fd2984, %fd2988;
	div.rn.f64 	%fd2990, %fd2989, 0d4021000000000000;
	setp.lt.f64 	%p552, %fd2984, 0d0000000000000000;
	selp.f64 	%fd723, 0d0000000000000000, %fd2987, %p552;
	selp.f64 	%fd724, 0d0000000000000000, %fd2990, %p552;
	ld.global.f64 	%fd2991, [%rd6+-152];
	ld.global.f64 	%fd2992, [%rd11];
	sub.f64 	%fd2993, %fd2991, %fd2992;
	div.rn.f64 	%fd725, %fd2993, 0d3FB999999999999A;
	ld.global.f64 	%fd2994, [%rd11+160];
	sub.f64 	%fd2995, %fd2991, %fd2994;
	div.rn.f64 	%fd726, %fd2995, 0d3FB999999999999A;
	ld.global.f64 	%fd2996, [%rd9+16];
	sub.f64 	%fd2997, %fd2996, %fd2992;
	div.rn.f64 	%fd727, %fd2997, 0d3FA47AE147AE147B;
	sub.f64 	%fd2998, %fd2996, %fd2994;
	div.rn.f64 	%fd728, %fd2998, 0d3FA47AE147AE147B;
	mul.wide.s32 	%rd244, %r3, 128;
	add.s64 	%rd245, %rd2, %rd244;
	add.s64 	%rd12, %rd245, 80;
	ld.global.f64 	%fd2999, [%rd245+80];
	mul.wide.s32 	%rd246, %r534, 96;
	add.s64 	%rd247, %rd1, %rd246;
	ld.global.f64 	%fd3000, [%rd247+48];
	sub.f64 	%fd3001, %fd2999, %fd3000;
	div.rn.f64 	%fd729, %fd3001, 0d3FCB7F0D4629B7F0;
	ld.global.f64 	%fd3002, [%rd247+432];
	sub.f64 	%fd3003, %fd2999, %fd3002;
	div.rn.f64 	%fd730, %fd3003, 0d3FCB7F0D4629B7F0;
	ld.global.f64 	%fd3004, [%rd245+88];
	ld.global.f64 	%fd3005, [%rd247+56];
	sub.f64 	%fd3006, %fd3004, %fd3005;
	div.rn.f64 	%fd731, %fd3006, 0d3FC999999999999A;
	ld.global.f64 	%fd3007, [%rd247+440];
	sub.f64 	%fd3008, %fd3004, %fd3007;
	div.rn.f64 	%fd732, %fd3008, 0d3FC999999999999A;
	ld.global.f64 	%fd3009, [%rd245+96];
	ld.global.f64 	%fd3010, [%rd247+64];
	sub.f64 	%fd3011, %fd3009, %fd3010;
	div.rn.f64 	%fd733, %fd3011, 0d3FD097B425ED097B;
	ld.global.f64 	%fd3012, [%rd247+448];
	sub.f64 	%fd3013, %fd3009, %fd3012;
	div.rn.f64 	%fd734, %fd3013, 0d3FD097B425ED097B;
	ld.global.f64 	%fd3014, [%rd245+16];
	sub.f64 	%fd3015, %fd3014, %fd3000;
	div.rn.f64 	%fd735, %fd3015, 0d3FB5FF3DD1BAF98D;
	sub.f64 	%fd3016, %fd3014, %fd3002;
	div.rn.f64 	%fd736, %fd3016, 0d3FB5FF3DD1BAF98D;
	ld.global.f64 	%fd3017, [%rd245+24];
	sub.f64 	%fd3018, %fd3017, %fd3005;
	div.rn.f64 	%fd737, %fd3018, 0d3FB47AE147AE147B;
	sub.f64 	%fd3019, %fd3017, %fd3007;
	div.rn.f64 	%fd738, %fd3019, 0d3FB47AE147AE147B;
	ld.global.f64 	%fd3020, [%rd245+32];
	sub.f64 	%fd3021, %fd3020, %fd3010;
	div.rn.f64 	%fd739, %fd3021, 0d3FBA8C536FE1A8C5;
	sub.f64 	%fd3022, %fd3020, %fd3012;
	div.rn.f64 	%fd740, %fd3022, 0d3FBA8C536FE1A8C5;
	add.s32 	%r1026, %r534, -14332;
	add.s32 	%r1027, %r534, 14336;
	cvt.u64.u32 	%rd248, %r2;
	cvt.s64.s32 	%rd249, %r1;
	add.s64 	%rd13, %rd249, %rd248;
	mul.f64 	%fd3023, %fd723, 0d3F9EB851EB851EB8;
	div.rn.f64 	%fd741, %fd3023, 0d3F6999999999999A;
	mul.f64 	%fd3024, %fd722, 0d3F9EB851EB851EB8;
	div.rn.f64 	%fd742, %fd3024, 0d3F6999999999999A;
	mul.f64 	%fd3025, %fd721, 0d3F9EB851EB851EB8;
	div.rn.f64 	%fd743, %fd3025, 0d3F6999999999999A;
	mul.f64 	%fd3026, %fd724, 0d3F9EB851EB851EB8;
	div.rn.f64 	%fd744, %fd3026, 0d3F6999999999999A;
	mov.b32 	%r3772, 0;
	mov.pred 	%p601, -1;
	mov.pred 	%p600, 0;
$L__BB1_483:
	mov.pred 	%p11, %p601;
	add.s32 	%r3100, %r3772, %r534;
	add.s32 	%r3101, %r3100, 4;
	add.s32 	%r3102, %r3100, -4;
	selp.b32 	%r3103, %r1026, %r3102, %p11;
	selp.b32 	%r1029, %r1027, %r3101, %p600;
	selp.b32 	%r1030, %r534, %r3103, %p600;
	mov.b32 	%r3773, 0;
	mov.pred 	%p603, -1;
	mov.pred 	%p602, 0;
$L__BB1_484:
	mov.pred 	%p13, %p603;
	shl.b32 	%r3105, %r3773, 1;
	add.s32 	%r1032, %r3105, %r3772;
	add.s32 	%r3106, %r3772, %r534;
	add.s32 	%r3107, %r3105, %r3106;
	add.s32 	%r3108, %r3107, 2;
	add.s32 	%r3109, %r3107, -2;
	add.s32 	%r3110, %r3106, -510;
	selp.b32 	%r3111, %r3110, %r3109, %p13;
	add.s32 	%r3112, %r3106, 512;
	selp.b32 	%r1033, %r3112, %r3108, %p602;
	selp.b32 	%r1034, %r3106, %r3111, %p602;
	add.s32 	%r1035, %r3105, %r1029;
	add.s32 	%r1036, %r3105, %r1030;
	mov.b32 	%r3774, 0;
	mov.pred 	%p604, -1;
$L__BB1_485:
	mov.pred 	%p14, %p604;
	ld.param.u64 	%rd324, [_Z7ComputeP3cruP4cru2P7cytosolP6cyt_buP5sl_budiddddidd_param_3];
	ld.param.u64 	%rd322, [_Z7ComputeP3cruP4cru2P7cytosolP6cyt_buP5sl_budiddddidd_param_2];
	ld.param.u64 	%rd321, [_Z7ComputeP3cruP4cru2P7cytosolP6cyt_buP5sl_budiddddidd_param_1];
	add.s32 	%r1038, %r3774, %r1032;
	add.s32 	%r3113, %r534, %r1038;
	mul.lo.s32 	%r3114, %r1038, 40;
	cvt.u64.u32 	%rd250, %r3114;
	cvta.to.global.u64 	%rd251, %rd322;
	mul.wide.s32 	%rd252, %r534, 40;
	add.s64 	%rd253, %rd251, %rd252;
	add.s64 	%rd254, %rd253, %rd250;
	ld.global.f64 	%fd745, [%rd254+8];
	ld.global.f64 	%fd746, [%rd254+24];
	div.rn.f64 	%fd3028, %fd745, 0d408F400000000000;
	div.rn.f64 	%fd3029, %fd3028, 0d400D1EB851EB851F;
	div.rn.f64 	%fd3030, %fd746, 0d408F400000000000;
	div.rn.f64 	%fd3031, %fd3030, 0d4001EB851EB851EC;
	mul.f64 	%fd3032, %fd3029, %fd3029;
	mul.f64 	%fd3033, %fd3032, 0d40C9B2999999999A;
	add.f64 	%fd3034, %fd3032, 0d3FF017AC93AE74AE;
	fma.rn.f64 	%fd3035, %fd3034, 0d40B43C0000000000, 0d3FF0000000000000;
	mul.f64 	%fd3036, %fd3035, 0d3EF2A93DBD0FC7AE;
	fma.rn.f64 	%fd3037, %fd3032, 0d40B43C0000000000, %fd3036;
	div.rn.f64 	%fd3038, %fd3033, %fd3037;
	mul.f64 	%fd3039, %fd3031, %fd3031;
	add.f64 	%fd3040, %fd3039, 0d3FF0000000000000;
	fma.rn.f64 	%fd3041, %fd3040, 0d3F4C837AB5D4A9F3, 0d40180558A70217E0;
	mov.f64 	%fd3042, 0d3FBF7CED916872B0;
	div.rn.f64 	%fd3043, %fd3042, %fd3041;
	mul.f64 	%fd3044, %fd3039, 0d403864C2F837B4A2;
	mul.f64 	%fd3045, %fd3044, 0d3F4C837AB5D4A9F3;
	div.rn.f64 	%fd3046, %fd3045, %fd3041;
	mov.f64 	%fd3047, 0d3F3160CE4B437EC1;
	div.rn.f64 	%fd3048, %fd3047, %fd3037;
	mul.f64 	%fd3049, %fd3043, %fd3038;
	mul.f64 	%fd3050, %fd3046, %fd3048;
	sub.f64 	%fd3051, %fd3049, %fd3050;
	mul.f64 	%fd3052, %fd3051, 0d4069000000000000;
	add.f64 	%fd3053, %fd3046, %fd3048;
	add.f64 	%fd3054, %fd3038, %fd3053;
	add.f64 	%fd3055, %fd3043, %fd3054;
	div.rn.f64 	%fd747, %fd3052, %fd3055;
	st.global.f64 	[%rd254], %fd747;
	mul.f64 	%fd3056, %fd745, 0d3FA0BE0DED288CE7;
	cvta.to.global.u64 	%rd255, %rd324;
	mul.wide.s32 	%rd256, %r3113, 96;
	add.s64 	%rd257, %rd255, %rd256;
	ld.global.f64 	%fd3057, [%rd257+8];
	mov.f64 	%fd3058, 0d4051800000000000;
	sub.f64 	%fd3059, %fd3058, %fd3057;
	mul.f64 	%fd3060, %fd3057, 0dBF941205BC01A36E;
	fma.rn.f64 	%fd748, %fd3056, %fd3059, %fd3060;
	mul.f64 	%fd3061, %fd745, 0d3F64CEC41DD1A21F;
	ld.global.f64 	%fd3062, [%rd257+16];
	mov.f64 	%fd3063, 0d4060C00000000000;
	sub.f64 	%fd3064, %fd3063, %fd3062;
	mul.f64 	%fd3065, %fd3062, 0dBF014D2F5DBB9CFA;
	fma.rn.f64 	%fd749, %fd3061, %fd3064, %fd3065;
	mul.f64 	%fd3066, %fd745, 0d3FABCD35A858793E;
	ld.global.f64 	%fd3067, [%rd257];
	mov.f64 	%fd3068, 0d4038000000000000;
	sub.f64 	%fd3069, %fd3068, %fd3067;
	mul.f64 	%fd3070, %fd3067, 0dBFCE76C8B4395810;
	fma.rn.f64 	%fd750, %fd3066, %fd3069, %fd3070;
	mul.f64 	%fd3071, %fd745, 0d3FB999999999999A;
	ld.global.f64 	%fd3072, [%rd257+24];
	mov.f64 	%fd3073, 0d4047800000000000;
	sub.f64 	%fd3074, %fd3073, %fd3072;
	mul.f64 	%fd3075, %fd3072, 0dBFAEB851EB851EB8;
	fma.rn.f64 	%fd751, %fd3071, %fd3074, %fd3075;
	mul.f64 	%fd3076, %fd745, 0d3F8C432CA57A786C;
	ld.global.f64 	%fd3077, [%rd257+32];
	mov.f64 	%fd3078, 0d4061800000000000;
	sub.f64 	%fd3079, %fd3078, %fd3077;
	ld.global.f64 	%fd3080, [%rd257+40];
	sub.f64 	%fd3081, %fd3079, %fd3080;
	mul.f64 	%fd3082, %fd3077, 0dBF3E2584F4C6E6DA;
	fma.rn.f64 	%fd752, %fd3076, %fd3081, %fd3082;
	mul.f64 	%fd3083, %fd3080, 0dBF0DE26916440F24;
	fma.rn.f64 	%fd753, %fd3081, 0d3F9013A92A305532, %fd3083;
	mul.f64 	%fd3084, %fd745, 0d3FB47AE147AE147B;
	ld.global.f64 	%fd3085, [%rd257+56];
	mov.f64 	%fd3086, 0d4049000000000000;
	sub.f64 	%fd3087, %fd3086, %fd3085;
	mul.f64 	%fd3088, %fd3085, 0dBFB70A3D70A3D70A;
	fma.rn.f64 	%fd754, %fd3084, %fd3087, %fd3088;
	mul.f64 	%fd3089, %fd745, 0d3F589374BC6A7EFA;
	ld.global.f64 	%fd3090, [%rd257+64];
	mov.f64 	%fd3792, 0d0000000000000000;
	sub.f64 	%fd3091, %fd3792, %fd3090;
	mul.f64 	%fd3092, %fd3090, 0dBF33A92A30553261;
	fma.rn.f64 	%fd755, %fd3089, %fd3091, %fd3092;
	add.s32 	%r3115, %r534, 1;
	add.s32 	%r3116, %r534, 8;
	selp.b32 	%r3117, %r3115, %r3116, %p14;
	add.s32 	%r3118, %r1032, %r3117;
	add.s32 	%r3119, %r534, -7;
	selp.b32 	%r3120, %r3119, %r534, %p14;
	add.s32 	%r3121, %r1032, %r3120;
	add.s32 	%r3122, %r3774, %r1033;
	add.s32 	%r3123, %r3774, %r1034;
	add.s32 	%r3124, %r3774, %r1035;
	add.s32 	%r3125, %r3774, %r1036;
	mul.wide.s32 	%rd258, %r3124, 40;
	add.s64 	%rd259, %rd251, %rd258;
	ld.global.f64 	%fd3093, [%rd259+8];
	sub.f64 	%fd3094, %fd3093, %fd745;
	div.rn.f64 	%fd3095, %fd3094, 0d3FEED0E560418937;
	mul.wide.s32 	%rd260, %r3125, 40;
	add.s64 	%rd261, %rd251, %rd260;
	ld.global.f64 	%fd3096, [%rd261+8];
	sub.f64 	%fd3097, %fd3096, %fd745;
	div.rn.f64 	%fd3098, %fd3097, 0d3FEED0E560418937;
	add.f64 	%fd3099, %fd3095, %fd3098;
	mul.wide.s32 	%rd262, %r3122, 40;
	add.s64 	%rd263, %rd251, %rd262;
	ld.global.f64 	%fd3100, [%rd263+8];
	sub.f64 	%fd3101, %fd3100, %fd745;
	div.rn.f64 	%fd3102, %fd3101, 0d3FEED0E560418937;
	add.f64 	%fd3103, %fd3099, %fd3102;
	mul.wide.s32 	%rd264, %r3123, 40;
	add.s64 	%rd265, %rd251, %rd264;
	ld.global.f64 	%fd3104, [%rd265+8];
	sub.f64 	%fd3105, %fd3104, %fd745;
	div.rn.f64 	%fd3106, %fd3105, 0d3FEED0E560418937;
	add.f64 	%fd3107, %fd3103, %fd3106;
	mul.wide.s32 	%rd266, %r3118, 40;
	add.s64 	%rd267, %rd251, %rd266;
	ld.global.f64 	%fd3108, [%rd267+8];
	sub.f64 	%fd3109, %fd3108, %fd745;
	ld.global.f64 	%fd3110, [%rd6+-64];
	div.rn.f64 	%fd3111, %fd3109, %fd3110;
	add.f64 	%fd3112, %fd3107, %fd3111;
	mul.wide.s32 	%rd268, %r3121, 40;
	add.s64 	%rd269, %rd251, %rd268;
	ld.global.f64 	%fd3113, [%rd269+8];
	sub.f64 	%fd3114, %fd3113, %fd745;
	cvta.to.global.u64 	%rd270, %rd321;
	mad.lo.s64 	%rd271, %rd13, 200, %rd270;
	ld.global.f64 	%fd3115, [%rd271+-112];
	div.rn.f64 	%fd3116, %fd3114, %fd3115;
	add.f64 	%fd3117, %fd3112, %fd3116;
	ld.global.f64 	%fd3118, [%rd259+24];
	sub.f64 	%fd3119, %fd3118, %fd746;
	div.rn.f64 	%fd3120, %fd3119, 0d3FF4CCCCCCCCCCCD;
	ld.global.f64 	%fd3121, [%rd261+24];
	sub.f64 	%fd3122, %fd3121, %fd746;
	div.rn.f64 	%fd3123, %fd3122, 0d3FF4CCCCCCCCCCCD;
	add.f64 	%fd3124, %fd3120, %fd3123;
	ld.global.f64 	%fd3125, [%rd263+24];
	sub.f64 	%fd3126, %fd3125, %fd746;
	div.rn.f64 	%fd3127, %fd3126, 0d3FF4CCCCCCCCCCCD;
	add.f64 	%fd3128, %fd3124, %fd3127;
	ld.global.f64 	%fd3129, [%rd265+24];
	sub.f64 	%fd3130, %fd3129, %fd746;
	div.rn.f64 	%fd3131, %fd3130, 0d3FF4CCCCCCCCCCCD;
	add.f64 	%fd3132, %fd3128, %fd3131;
	ld.global.f64 	%fd3133, [%rd267+24];
	sub.f64 	%fd3134, %fd3133, %fd746;
	div.rn.f64 	%fd3135, %fd3134, 0d4010CCCCCCCCCCCD;
	add.f64 	%fd3136, %fd3132, %fd3135;
	ld.global.f64 	%fd3137, [%rd269+24];
	sub.f64 	%fd3138, %fd3137, %fd746;
	div.rn.f64 	%fd3139, %fd3138, 0d4010CCCCCCCCCCCD;
	add.f64 	%fd756, %fd3136, %fd3139;
	mul.wide.s32 	%rd272, %r3124, 96;
	add.s64 	%rd273, %rd255, %rd272;
	ld.global.f64 	%fd3140, [%rd273+48];
	ld.global.f64 	%fd3141, [%rd257+48];
	sub.f64 	%fd3142, %fd3140, %fd3141;
	div.rn.f64 	%fd3143, %fd3142, 0d40008CA11BFD44F2;
	mul.wide.s32 	%rd274, %r3125, 96;
	add.s64 	%rd275, %rd255, %rd274;
	ld.global.f64 	%fd3144, [%rd275+48];
	sub.f64 	%fd3145, %fd3144, %fd3141;
	div.rn.f64 	%fd3146, %fd3145, 0d40008CA11BFD44F2;
	add.f64 	%fd3147, %fd3143, %fd3146;
	mul.wide.s32 	%rd276, %r3122, 96;
	add.s64 	%rd277, %rd255, %rd276;
	ld.global.f64 	%fd3148, [%rd277+48];
	sub.f64 	%fd3149, %fd3148, %fd3141;
	div.rn.f64 	%fd3150, %fd3149, 0d40008CA11BFD44F2;
	add.f64 	%fd3151, %fd3147, %fd3150;
	mul.wide.s32 	%rd278, %r3123, 96;
	add.s64 	%rd279, %rd255, %rd278;
	ld.global.f64 	%fd3152, [%rd279+48];
	sub.f64 	%fd3153, %fd3152, %fd3141;
	div.rn.f64 	%fd3154, %fd3153, 0d40008CA11BFD44F2;
	add.f64 	%fd3155, %fd3151, %fd3154;
	mul.wide.s32 	%rd280, %r3118, 96;
	add.s64 	%rd281, %rd255, %rd280;
	ld.global.f64 	%fd3156, [%rd281+48];
	sub.f64 	%fd3157, %fd3156, %fd3141;
	mul.f64 	%fd3158, %fd3110, 0d40012F684BDA12F6;
	div.rn.f64 	%fd3159, %fd3157, %fd3158;
	add.f64 	%fd3160, %fd3155, %fd3159;
	mul.wide.s32 	%rd282, %r3121, 96;
	add.s64 	%rd283, %rd255, %rd282;
	ld.global.f64 	%fd3161, [%rd283+48];
	sub.f64 	%fd3162, %fd3161, %fd3141;
	mul.f64 	%fd3163, %fd3115, 0d40012F684BDA12F6;
	div.rn.f64 	%fd3164, %fd3162, %fd3163;
	add.f64 	%fd3165, %fd3160, %fd3164;
	ld.global.f64 	%fd3166, [%rd273+56];
	sub.f64 	%fd3167, %fd3166, %fd3085;
	div.rn.f64 	%fd3168, %fd3167, 0d3FFED0E560418937;
	ld.global.f64 	%fd3169, [%rd275+56];
	sub.f64 	%fd3170, %fd3169, %fd3085;
	div.rn.f64 	%fd3171, %fd3170, 0d3FFED0E560418937;
	add.f64 	%fd3172, %fd3168, %fd3171;
	ld.global.f64 	%fd3173, [%rd277+56];
	sub.f64 	%fd3174, %fd3173, %fd3085;
	div.rn.f64 	%fd3175, %fd3174, 0d3FFED0E560418937;
	add.f64 	%fd3176, %fd3172, %fd3175;
	ld.global.f64 	%fd3177, [%rd279+56];
	sub.f64 	%fd3178, %fd3177, %fd3085;
	div.rn.f64 	%fd3179, %fd3178, 0d3FFED0E560418937;
	add.f64 	%fd3180, %fd3176, %fd3179;
	ld.global.f64 	%fd3181, [%rd281+56];
	sub.f64 	%fd3182, %fd3181, %fd3085;
	add.f64 	%fd3183, %fd3110, %fd3110;
	div.rn.f64 	%fd3184, %fd3182, %fd3183;
	add.f64 	%fd3185, %fd3180, %fd3184;
	ld.global.f64 	%fd3186, [%rd283+56];
	sub.f64 	%fd3187, %fd3186, %fd3085;
	add.f64 	%fd3188, %fd3115, %fd3115;
	div.rn.f64 	%fd3189, %fd3187, %fd3188;
	add.f64 	%fd757, %fd3185, %fd3189;
	ld.global.f64 	%fd3190, [%rd273+64];
	sub.f64 	%fd3191, %fd3190, %fd3090;
	div.rn.f64 	%fd3192, %fd3191, 0d4003F92C5F92C5F9;
	ld.global.f64 	%fd3193, [%rd275+64];
	sub.f64 	%fd3194, %fd3193, %fd3090;
	div.rn.f64 	%fd3195, %fd3194, 0d4003F92C5F92C5F9;
	add.f64 	%fd3196, %fd3192, %fd3195;
	ld.global.f64 	%fd3197, [%rd277+64];
	sub.f64 	%fd3198, %fd3197, %fd3090;
	div.rn.f64 	%fd3199, %fd3198, 0d4003F92C5F92C5F9;
	add.f64 	%fd3200, %fd3196, %fd3199;
	ld.global.f64 	%fd3201, [%rd279+64];
	sub.f64 	%fd3202, %fd3201, %fd3090;
	div.rn.f64 	%fd3203, %fd3202, 0d4003F92C5F92C5F9;
	add.f64 	%fd3204, %fd3200, %fd3203;
	ld.global.f64 	%fd3205, [%rd281+64];
	sub.f64 	%fd3206, %fd3205, %fd3090;
	mul.f64 	%fd3207, %fd3110, 0d4004BDA12F684BDA;
	div.rn.f64 	%fd3208, %fd3206, %fd3207;
	add.f64 	%fd3209, %fd3204, %fd3208;
	ld.global.f64 	%fd3210, [%rd283+64];
	sub.f64 	%fd3211, %fd3210, %fd3090;
	mul.f64 	%fd3212, %fd3115, 0d4004BDA12F684BDA;
	div.rn.f64 	%fd3213, %fd3211, %fd3212;
	add.f64 	%fd758, %fd3209, %fd3213;
	neg.f64 	%fd3214, %fd747;
	sub.f64 	%fd3215, %fd3214, %fd748;
	sub.f64 	%fd3216, %fd3215, %fd749;
	sub.f64 	%fd3217, %fd3216, %fd750;
	sub.f64 	%fd3218, %fd3217, %fd751;
	sub.f64 	%fd3219, %fd3218, %fd752;
	sub.f64 	%fd3220, %fd3219, %fd754;
	sub.f64 	%fd3221, %fd3220, %fd755;
	add.f64 	%fd3222, %fd3117, %fd3221;
	add.f64 	%fd3223, %fd3165, %fd3222;
	setp.eq.s32 	%p556, %r1038, 0;
	add.f64 	%fd3224, %fd725, %fd729;
	add.f64 	%fd3225, %fd727, %fd735;
	mul.f64 	%fd3226, %fd3225, 0d3FD0D79435E50D79;
	fma.rn.f64 	%fd3227, %fd3224, 0d3F8B29B6EB325673, %fd3226;
	selp.f64 	%fd3228, %fd3227, 0d0000000000000000, %p556;
	add.f64 	%fd759, %fd3223, %fd3228;
	setp.ne.s32 	%p557, %r1038, 1;
	@%p557 bra 	$L__BB1_487;
	ld.global.f64 	%fd3792, [%rd6+-16];
$L__BB1_487:
	ld.param.u64 	%rd323, [_Z7ComputeP3cruP4cru2P7cytosolP6cyt_buP5sl_budiddddidd_param_2];
	setp.ne.s32 	%p558, %r1038, 0;
	setp.eq.s32 	%p559, %r1038, 4;
	add.f64 	%fd3229, %fd726, %fd730;
	add.f64 	%fd3230, %fd728, %fd736;
	mul.f64 	%fd3231, %fd3230, 0d3FD0D79435E50D79;
	fma.rn.f64 	%fd3232, %fd3229, 0d3F8B29B6EB325673, %fd3231;
	selp.f64 	%fd3233, %fd3232, 0d0000000000000000, %p559;
	add.f64 	%fd3234, %fd759, %fd3233;
	add.f64 	%fd3235, %fd3234, %fd3792;
	mul.f64 	%fd3236, %fd3235, 0d3F947AE147AE147B;
	add.f64 	%fd3237, %fd745, 0d4069000000000000;
	mul.f64 	%fd3238, %fd3237, %fd3237;
	mov.f64 	%fd3239, 0d0000000000000000;
	div.rn.f64 	%fd3240, %fd3239, %fd3238;
	add.f64 	%fd3241, %fd3240, 0d3FF0000000000000;
	div.rn.f64 	%fd3242, %fd3236, %fd3241;
	add.f64 	%fd3243, %fd745, %fd3242;
	cvta.to.global.u64 	%rd284, %rd323;
	add.s64 	%rd286, %rd284, %rd252;
	add.s64 	%rd288, %rd286, %rd250;
	add.s64 	%rd14, %rd288, 8;
	st.global.f64 	[%rd288+16], %fd3243;
	mul.f64 	%fd3244, %fd747, 0d3FB851EB851EB852;
	div.rn.f64 	%fd3245, %fd3244, 0d3F6999999999999A;
	add.f64 	%fd762, %fd756, %fd3245;
	@%p558 bra 	$L__BB1_489;
	add.f64 	%fd3793, %fd743, %fd762;
	mov.f64 	%fd3794, 0d0000000000000000;
	bra.uni 	$L__BB1_490;
$L__BB1_489:
	setp.ne.s32 	%p560, %r1038, 4;
	add.f64 	%fd3793, %fd762, 0d0000000000000000;
	mov.f64 	%fd3794, %fd742;
	@%p560 bra 	$L__BB1_491;
$L__BB1_490:
	add.f64 	%fd3793, %fd3793, %fd3794;
	mov.f64 	%fd3796, 0d0000000000000000;
	bra.uni 	$L__BB1_492;
$L__BB1_491:
	setp.eq.s32 	%p561, %r1038, 1;
	selp.f64 	%fd3796, %fd741, 0d0000000000000000, %p561;
$L__BB1_492:
	ld.param.u64 	%rd325, [_Z7ComputeP3cruP4cru2P7cytosolP6cyt_buP5sl_budiddddidd_param_3];
	add.f64 	%fd3248, %fd3793, %fd3796;
	setp.eq.s32 	%p564, %r1038, 5;
	selp.f64 	%fd3249, %fd744, 0d0000000000000000, %p564;
	add.f64 	%fd3250, %fd3248, %fd3249;
	fma.rn.f64 	%fd3251, %fd3250, 0d3F947AE147AE147B, %fd746;
	st.global.f64 	[%rd14+24], %fd3251;
	cvta.to.global.u64 	%rd289, %rd325;
	add.s64 	%rd291, %rd289, %rd256;
	add.s64 	%rd15, %rd291, 8;
	ld.global.f64 	%fd3252, [%rd291+8];
	fma.rn.f64 	%fd3253, %fd748, 0d3F947AE147AE147B, %fd3252;
	st.global.f64 	[%rd291+8], %fd3253;
	ld.global.f64 	%fd3254, [%rd291+16];
	fma.rn.f64 	%fd3255, %fd749, 0d3F947AE147AE147B, %fd3254;
	st.global.f64 	[%rd291+16], %fd3255;
	ld.global.f64 	%fd3256, [%rd291];
	fma.rn.f64 	%fd3257, %fd750, 0d3F947AE147AE147B, %fd3256;
	st.global.f64 	[%rd291], %fd3257;
	ld.global.f64 	%fd3258, [%rd291+24];
	fma.rn.f64 	%fd3259, %fd751, 0d3F947AE147AE147B, %fd3258;
	st.global.f64 	[%rd291+24], %fd3259;
	ld.global.f64 	%fd3260, [%rd291+32];
	fma.rn.f64 	%fd3261, %fd752, 0d3F947AE147AE147B, %fd3260;
	st.global.f64 	[%rd291+32], %fd3261;
	ld.global.f64 	%fd3262, [%rd291+40];
	fma.rn.f64 	%fd3263, %fd753, 0d3F947AE147AE147B, %fd3262;
	st.global.f64 	[%rd291+40], %fd3263;
	ld.global.f64 	%fd3264, [%rd14];
	mul.f64 	%fd3265, %fd3264, 0d0000000000000000;
	add.f64 	%fd3266, %fd3264, 0d4069000000000000;
	div.rn.f64 	%fd3267, %fd3265, %fd3266;
	st.global.f64 	[%rd291+72], %fd3267;
	add.f64 	%fd3268, %fd754, %fd757;
	mul.f64 	%fd3269, %fd737, 0d3FD0D79435E50D79;
	fma.rn.f64 	%fd3270, %fd731, 0d3F8B29B6EB325673, %fd3269;
	selp.f64 	%fd3271, %fd3270, 0d0000000000000000, %p556;
	add.f64 	%fd3272, %fd3271, %fd3268;
	mul.f64 	%fd3273, %fd738, 0d3FD0D79435E50D79;
	fma.rn.f64 	%fd3274, %fd732, 0d3F8B29B6EB325673, %fd3273;
	selp.f64 	%fd3275, %fd3274, 0d0000000000000000, %p559;
	add.f64 	%fd3276, %fd3275, %fd3272;
	ld.global.f64 	%fd3277, [%rd291+80];
	fma.rn.f64 	%fd3278, %fd3276, 0d3F947AE147AE147B, %fd3277;
	st.global.f64 	[%rd291+80], %fd3278;
	add.f64 	%fd3279, %fd755, %fd758;
	mul.f64 	%fd3280, %fd739, 0d3FD0D79435E50D79;
	fma.rn.f64 	%fd3281, %fd733, 0d3F8B29B6EB325673, %fd3280;
	selp.f64 	%fd3282, %fd3281, 0d0000000000000000, %p556;
	add.f64 	%fd3283, %fd3282, %fd3279;
	mul.f64 	%fd3284, %fd740, 0d3FD0D79435E50D79;
	fma.rn.f64 	%fd3285, %fd734, 0d3F8B29B6EB325673, %fd3284;
	selp.f64 	%fd3286, %fd3285, 0d0000000000000000, %p559;
	add.f64 	%fd3287, %fd3286, %fd3283;
	ld.global.f64 	%fd3288, [%rd291+88];
	fma.rn.f64 	%fd3289, %fd3287, 0d3F947AE147AE147B, %fd3288;
	st.global.f64 	[%rd291+88], %fd3289;
	ld.global.f64 	%fd3290, [%rd14+8];
	setp.geu.f64 	%p565, %fd3290, 0d0000000000000000;
	@%p565 bra 	$L__BB1_494;
	mov.b64 	%rd292, 4517329193108106637;
	st.global.u64 	[%rd14+8], %rd292;
$L__BB1_494:
	ld.global.f64 	%fd3291, [%rd14+24];
	setp.geu.f64 	%p566, %fd3291, 0d0000000000000000;
	@%p566 bra 	$L__BB1_496;
	mov.b64 	%rd293, 4517329193108106637;
	st.global.u64 	[%rd14+24], %rd293;
$L__BB1_496:
	ld.global.f64 	%fd3292, [%rd15];
	setp.geu.f64 	%p567, %fd3292, 0d0000000000000000;
	@%p567 bra 	$L__BB1_498;
	mov.b64 	%rd294, 4517329193108106637;
	st.global.u64 	[%rd15], %rd294;
$L__BB1_498:
	ld.global.f64 	%fd3293, [%rd15+8];
	setp.geu.f64 	%p568, %fd3293, 0d0000000000000000;
	@%p568 bra 	$L__BB1_500;
	mov.b64 	%rd295, 4517329193108106637;
	st.global.u64 	[%rd15+8], %rd295;
$L__BB1_500:
	ld.global.f64 	%fd3294, [%rd15+-8];
	setp.geu.f64 	%p569, %fd3294, 0d0000000000000000;
	@%p569 bra 	$L__BB1_502;
	mov.b64 	%rd296, 4517329193108106637;
	st.global.u64 	[%rd15+-8], %rd296;
$L__BB1_502:
	ld.global.f64 	%fd3295, [%rd15+16];
	setp.geu.f64 	%p570, %fd3295, 0d0000000000000000;
	@%p570 bra 	$L__BB1_504;
	mov.b64 	%rd297, 4517329193108106637;
	st.global.u64 	[%rd15+16], %rd297;
$L__BB1_504:
	ld.global.f64 	%fd3296, [%rd15+24];
	setp.geu.f64 	%p571, %fd3296, 0d0000000000000000;
	@%p571 bra 	$L__BB1_506;
	mov.b64 	%rd298, 4517329193108106637;
	st.global.u64 	[%rd15+24], %rd298;
$L__BB1_506:
	ld.global.f64 	%fd3297, [%rd15+32];
	setp.geu.f64 	%p572, %fd3297, 0d0000000000000000;
	@%p572 bra 	$L__BB1_508;
	mov.b64 	%rd299, 4517329193108106637;
	st.global.u64 	[%rd15+32], %rd299;
$L__BB1_508:
	ld.global.f64 	%fd3298, [%rd15+64];
	setp.geu.f64 	%p573, %fd3298, 0d0000000000000000;
	@%p573 bra 	$L__BB1_510;
	mov.b64 	%rd300, 4517329193108106637;
	st.global.u64 	[%rd15+64], %rd300;
$L__BB1_510:
	ld.global.f64 	%fd3299, [%rd15+72];
	setp.geu.f64 	%p574, %fd3299, 0d0000000000000000;
	@%p574 bra 	$L__BB1_512;
	mov.b64 	%rd301, 4517329193108106637;
	st.global.u64 	[%rd15+72], %rd301;
$L__BB1_512:
	ld.global.f64 	%fd3300, [%rd15+80];
	setp.geu.f64 	%p575, %fd3300, 0d0000000000000000;
	@%p575 bra 	$L__BB1_514;
	mov.b64 	%rd302, 4517329193108106637;
	st.global.u64 	[%rd15+80], %rd302;
$L__BB1_514:
	mov.b32 	%r3774, 1;
	mov.pred 	%p604, 0;
	@%p14 bra 	$L__BB1_485;
	mov.b32 	%r3773, 1;
	mov.pred 	%p603, 0;
	mov.pred 	%p602, -1;
	@%p13 bra 	$L__BB1_484;
	mov.b32 	%r3772, 4;
	mov.pred 	%p601, 0;
	mov.pred 	%p600, -1;
	@%p11 bra 	$L__BB1_483;
	ld.param.u64 	%rd326, [_Z7ComputeP3cruP4cru2P7cytosolP6cyt_buP5sl_budiddddidd_param_4];
	ld.param.u64 	%rd320, [_Z7ComputeP3cruP4cru2P7cytosolP6cyt_buP5sl_budiddddidd_param_0];
	cvta.to.global.u64 	%rd303, %rd320;
	mad.lo.s64 	%rd304, %rd13, 40, %rd303;
	add.s64 	%rd16, %rd304, 24;
	cvta.to.global.u64 	%rd305, %rd326;
	shl.b64 	%rd306, %rd13, 7;
	add.s64 	%rd307, %rd305, %rd306;
	add.s64 	%rd17, %rd307, 16;
	ld.global.f64 	%fd3799, [%rd12+24];
	ld.global.f64 	%fd3798, [%rd12+32];
	ld.global.f64 	%fd3797, [%rd12+40];
	mov.b32 	%r3775, 0;
$L__BB1_518:
	ld.global.f64 	%fd3301, [%rd16+40];
	ld.global.f64 	%fd3302, [%rd16+-40];
	add.f64 	%fd3303, %fd3301, %fd3302;
	ld.global.f64 	%fd3304, [%rd9+16];
	add.f64 	%fd3305, %fd3304, %fd3304;
	sub.f64 	%fd3306, %fd3303, %fd3305;
	ld.global.f64 	%fd3307, [%rd6+-56];
	div.rn.f64 	%fd3308, %fd3306, %fd3307;
	ld.global.f64 	%fd3309, [%rd9+2576];
	ld.global.f64 	%fd3310, [%rd9+-2544];
	add.f64 	%fd3311, %fd3309, %fd3310;
	sub.f64 	%fd3312, %fd3311, %fd3305;
	div.rn.f64 	%fd3313, %fd3312, 0d3FF8000000000000;
	add.f64 	%fd3314, %fd3308, %fd3313;
	ld.global.f64 	%fd3315, [%rd9+71696];
	ld.global.f64 	%fd3316, [%rd9+-71664];
	add.f64 	%fd3317, %fd3315, %fd3316;
	sub.f64 	%fd3318, %fd3317, %fd3305;
	div.rn.f64 	%fd3319, %fd3318, 0d3FF8000000000000;
	add.f64 	%fd3320, %fd3314, %fd3319;
	ld.global.f64 	%fd3321, [%rd17+128];
	ld.global.f64 	%fd3322, [%rd17+-128];
	add.f64 	%fd3323, %fd3321, %fd3322;
	ld.global.f64 	%fd3324, [%rd12+-64];
	add.f64 	%fd3325, %fd3324, %fd3324;
	sub.f64 	%fd3326, %fd3323, %fd3325;
	mul.f64 	%fd3327, %fd3307, 0d40012F684BDA12F6;
	div.rn.f64 	%fd3328, %fd3326, %fd3327;
	ld.global.f64 	%fd3329, [%rd12+8128];
	ld.global.f64 	%fd3330, [%rd12+-8256];
	add.f64 	%fd3331, %fd3329, %fd3330;
	sub.f64 	%fd3332, %fd3331, %fd3325;
	div.rn.f64 	%fd3333, %fd3332, 0d4009C71C71C71C71;
	add.f64 	%fd3334, %fd3328, %fd3333;
	ld.global.f64 	%fd3335, [%rd12+229312];
	ld.global.f64 	%fd3336, [%rd12+-229440];
	add.f64 	%fd3337, %fd3335, %fd3336;
	sub.f64 	%fd3338, %fd3337, %fd3325;
	div.rn.f64 	%fd3339, %fd3338, 0d4009C71C71C71C71;
	add.f64 	%fd3340, %fd3334, %fd3339;
	ld.global.f64 	%fd3341, [%rd17+136];
	ld.global.f64 	%fd3342, [%rd17+-120];
	add.f64 	%fd3343, %fd3341, %fd3342;
	ld.global.f64 	%fd3344, [%rd12+-56];
	add.f64 	%fd3345, %fd3344, %fd3344;
	sub.f64 	%fd3346, %fd3343, %fd3345;
	add.f64 	%fd3347, %fd3307, %fd3307;
	div.rn.f64 	%fd3348, %fd3346, %fd3347;
	ld.global.f64 	%fd3349, [%rd12+8136];
	ld.global.f64 	%fd3350, [%rd12+-8248];
	add.f64 	%fd3351, %fd3349, %fd3350;
	sub.f64 	%fd3352, %fd3351, %fd3345;
	div.rn.f64 	%fd3353, %fd3352, 0d4008000000000000;
	add.f64 	%fd3354, %fd3348, %fd3353;
	ld.global.f64 	%fd3355, [%rd12+229320];
	ld.global.f64 	%fd3356, [%rd12+-229432];
	add.f64 	%fd3357, %fd3355, %fd3356;
	sub.f64 	%fd3358, %fd3357, %fd3345;
	div.rn.f64 	%fd3359, %fd3358, 0d4008000000000000;
	add.f64 	%fd3360, %fd3354, %fd3359;
	ld.global.f64 	%fd3361, [%rd17+144];
	ld.global.f64 	%fd3362, [%rd17+-112];
	add.f64 	%fd3363, %fd3361, %fd3362;
	ld.global.f64 	%fd3364, [%rd12+-48];
	add.f64 	%fd3365, %fd3364, %fd3364;
	sub.f64 	%fd3366, %fd3363, %fd3365;
	mul.f64 	%fd3367, %fd3307, 0d4004BDA12F684BDA;
	div.rn.f64 	%fd3368, %fd3366, %fd3367;
	ld.global.f64 	%fd3369, [%rd12+8144];
	ld.global.f64 	%fd3370, [%rd12+-8240];
	add.f64 	%fd3371, %fd3369, %fd3370;
	sub.f64 	%fd3372, %fd3371, %fd3365;
	div.rn.f64 	%fd3373, %fd3372, 0d400F1C71C71C71C7;
	add.f64 	%fd3374, %fd3368, %fd3373;
	ld.global.f64 	%fd3375, [%rd12+229328];
	ld.global.f64 	%fd3376, [%rd12+-229424];
	add.f64 	%fd3377, %fd3375, %fd3376;
	sub.f64 	%fd3378, %fd3377, %fd3365;
	div.rn.f64 	%fd3379, %fd3378, 0d400F1C71C71C71C7;
	add.f64 	%fd3380, %fd3374, %fd3379;
	ld.global.f64 	%fd3381, [%rd6+-144];
	ld.global.f64 	%fd3382, [%rd9+24];
	sub.f64 	%fd3383, %fd3381, %fd3382;
	div.rn.f64 	%fd3384, %fd3383, 0d3F847AE147AE147B;
	ld.global.f64 	%fd3385, [%rd12+-40];
	sub.f64 	%fd3386, %fd3799, %fd3385;
	div.rn.f64 	%fd3387, %fd3386, 0d3F95FF3DD1BAF98D;
	ld.global.f64 	%fd3388, [%rd12+-32];
	sub.f64 	%fd3389, %fd3798, %fd3388;
	div.rn.f64 	%fd3390, %fd3389, 0d3F947AE147AE147B;
	ld.global.f64 	%fd3391, [%rd12+-24];
	sub.f64 	%fd3392, %fd3797, %fd3391;
	div.rn.f64 	%fd3393, %fd3392, 0d3F9A8C536FE1A8C5;
	mul.f64 	%fd3394, %fd3382, 0d3FB999999999999A;
	ld.global.f64 	%fd3395, [%rd12+-80];
	mov.f64 	%fd3396, 0d4093F33333333333;
	sub.f64 	%fd3397, %fd3396, %fd3395;
	mul.f64 	%fd3398, %fd3394, %fd3397;
	mul.f64 	%fd3399, %fd3395, 0d3FF4CCCCCCCCCCCD;
	sub.f64 	%fd3400, %fd3398, %fd3399;
	ld.global.f64 	%fd3401, [%rd12+-72];
	mov.f64 	%fd3402, 0d407C800000000000;
	sub.f64 	%fd3403, %fd3402, %fd3401;
	mul.f64 	%fd3404, %fd3394, %fd3403;
	mul.f64 	%fd3405, %fd3401, 0d3F9EB851EB851EB8;
	sub.f64 	%fd3406, %fd3404, %fd3405;
	mul.f64 	%fd3407, %fd3382, 0d3FC3333333333333;
	mov.f64 	%fd3408, 0d0000000000000000;
	sub.f64 	%fd3409, %fd3408, %fd3385;
	mul.f64 	%fd3410, %fd3407, %fd3409;
	mul.f64 	%fd3411, %fd3385, 0d403E000000000000;
	sub.f64 	%fd3412, %fd3410, %fd3411;
	mul.f64 	%fd3413, %fd3382, 0d3FB47AE147AE147B;
	mov.f64 	%fd3414, 0d4049000000000000;
	sub.f64 	%fd3415, %fd3414, %fd3388;
	mul.f64 	%fd3416, %fd3413, %fd3415;
	mul.f64 	%fd3417, %fd3388, 0d3FB70A3D70A3D70A;
	sub.f64 	%fd3418, %fd3416, %fd3417;
	mul.f64 	%fd3419, %fd3382, 0d3F589374BC6A7EFA;
	sub.f64 	%fd3420, %fd3408, %fd3391;
	mul.f64 	%fd3421, %fd3419, %fd3420;
	mul.f64 	%fd3422, %fd3391, 0d3F33A92A30553261;
	sub.f64 	%fd3423, %fd3421, %fd3422;
	fma.rn.f64 	%fd3424, %fd3400, 0d3F60624DD2F1A9FC, %fd3395;
	st.global.f64 	[%rd12+-80], %fd3424;
	fma.rn.f64 	%fd3425, %fd3406, 0d3F60624DD2F1A9FC, %fd3401;
	st.global.f64 	[%rd12+-72], %fd3425;
	mul.f64 	%fd3426, %fd3387, 0d3F54A4D2B2BFDB4D;
	div.rn.f64 	%fd3427, %fd3426, 0d3F9999999999999A;
	add.f64 	%fd3428, %fd3427, %fd3412;
	sub.f64 	%fd3429, %fd3428, %fd735;
	sub.f64 	%fd3430, %fd3429, %fd736;
	add.f64 	%fd3431, %fd3340, %fd3430;
	fma.rn.f64 	%fd3432, %fd3431, 0d3F60624DD2F1A9FC, %fd3385;
	st.global.f64 	[%rd12+-40], %fd3432;
	mul.f64 	%fd3433, %fd3390, 0d3F54A4D2B2BFDB4D;
	div.rn.f64 	%fd3434, %fd3433, 0d3F9999999999999A;
	add.f64 	%fd3435, %fd3434, %fd3418;
	sub.f64 	%fd3436, %fd3435, %fd737;
	sub.f64 	%fd3437, %fd3436, %fd738;
	add.f64 	%fd3438, %fd3360, %fd3437;
	fma.rn.f64 	%fd3439, %fd3438, 0d3F60624DD2F1A9FC, %fd3388;
	st.global.f64 	[%rd12+-32], %fd3439;
	mul.f64 	%fd3440, %fd3393, 0d3F54A4D2B2BFDB4D;
	div.rn.f64 	%fd3441, %fd3440, 0d3F9999999999999A;
	add.f64 	%fd3442, %fd3441, %fd3423;
	sub.f64 	%fd3443, %fd3442, %fd739;
	sub.f64 	%fd3444, %fd3443, %fd740;
	add.f64 	%fd3445, %fd3380, %fd3444;
	fma.rn.f64 	%fd3446, %fd3445, 0d3F60624DD2F1A9FC, %fd3391;
	st.global.f64 	[%rd12+-24], %fd3446;
	ld.global.f64 	%fd3447, [%rd9+-8];
	ld.global.f64 	%fd3448, [%rd9+8];
	mul.f64 	%fd3449, %fd3448, 0dBFEC7AE147AE147B;
	mul.f64 	%fd3450, %fd3449, 0d3F54A4D2B2BFDB4D;
	div.rn.f64 	%fd3451, %fd3450, 0d3F9999999999999A;
	add.f64 	%fd3452, %fd3447, %fd3451;
	mul.f64 	%fd3453, %fd3384, 0d3F54A4D2B2BFDB4D;
	div.rn.f64 	%fd3454, %fd3453, 0d3F9999999999999A;
	add.f64 	%fd3455, %fd3454, %fd3452;
	sub.f64 	%fd3456, %fd3455, %fd727;
	sub.f64 	%fd3457, %fd3456, %fd728;
	add.f64 	%fd3458, %fd3320, %fd3457;
	sub.f64 	%fd3459, %fd3458, %fd3400;
	sub.f64 	%fd3460, %fd3459, %fd3406;
	sub.f64 	%fd3461, %fd3460, %fd3412;
	sub.f64 	%fd3462, %fd3461, %fd3418;
	sub.f64 	%fd3463, %fd3462, %fd3423;
	ld.global.f64 	%fd3464, [%rd9+24];
	fma.rn.f64 	%fd3465, %fd3463, 0d3F60624DD2F1A9FC, %fd3464;
	st.global.f64 	[%rd9+24], %fd3465;
	ld.global.f64 	%fd3466, [%rd6+-144];
	mul.f64 	%fd3467, %fd3466, 0d3FB999999999999A;
	ld.global.f64 	%fd3468, [%rd12+-16];
	sub.f64 	%fd3469, %fd3396, %fd3468;
	mul.f64 	%fd3470, %fd3467, %fd3469;
	mul.f64 	%fd3471, %fd3468, 0d3FF4CCCCCCCCCCCD;
	sub.f64 	%fd3472, %fd3470, %fd3471;
	ld.global.f64 	%fd3473, [%rd12+-8];
	sub.f64 	%fd3474, %fd3402, %fd3473;
	mul.f64 	%fd3475, %fd3467, %fd3474;
	mul.f64 	%fd3476, %fd3473, 0d3F9EB851EB851EB8;
	sub.f64 	%fd3477, %fd3475, %fd3476;
	mul.f64 	%fd3478, %fd3466, 0d3FC3333333333333;
	ld.global.f64 	%fd3479, [%rd12+24];
	sub.f64 	%fd3480, %fd3408, %fd3479;
	mul.f64 	%fd3481, %fd3478, %fd3480;
	mul.f64 	%fd3482, %fd3479, 0d403E000000000000;
	sub.f64 	%fd3483, %fd3481, %fd3482;
	mul.f64 	%fd3484, %fd3466, 0d3FB47AE147AE147B;
	ld.global.f64 	%fd3485, [%rd12+32];
	sub.f64 	%fd3486, %fd3414, %fd3485;
	mul.f64 	%fd3487, %fd3484, %fd3486;
	mul.f64 	%fd3488, %fd3485, 0d3FB70A3D70A3D70A;
	sub.f64 	%fd3489, %fd3487, %fd3488;
	mul.f64 	%fd3490, %fd3466, 0d3F589374BC6A7EFA;
	ld.global.f64 	%fd3491, [%rd12+40];
	sub.f64 	%fd3492, %fd3408, %fd3491;
	mul.f64 	%fd3493, %fd3490, %fd3492;
	mul.f64 	%fd3494, %fd3491, 0d3F33A92A30553261;
	sub.f64 	%fd3495, %fd3493, %fd3494;
	fma.rn.f64 	%fd3496, %fd3472, 0d3F60624DD2F1A9FC, %fd3468;
	st.global.f64 	[%rd12+-16], %fd3496;
	fma.rn.f64 	%fd3497, %fd3477, 0d3F60624DD2F1A9FC, %fd3473;
	st.global.f64 	[%rd12+-8], %fd3497;
	sub.f64 	%fd3498, %fd3483, %fd3387;
	sub.f64 	%fd3499, %fd3498, %fd729;
	sub.f64 	%fd3500, %fd3499, %fd730;
	fma.rn.f64 	%fd3501, %fd3500, 0d3F60624DD2F1A9FC, %fd3479;
	st.global.f64 	[%rd12+24], %fd3501;
	sub.f64 	%fd3502, %fd3489, %fd3390;
	sub.f64 	%fd3503, %fd3502, %fd731;
	sub.f64 	%fd3504, %fd3503, %fd732;
	fma.rn.f64 	%fd3505, %fd3504, 0d3F60624DD2F1A9FC, %fd3485;
	st.global.f64 	[%rd12+32], %fd3505;
	sub.f64 	%fd3506, %fd3495, %fd3393;
	sub.f64 	%fd3507, %fd3506, %fd733;
	sub.f64 	%fd3508, %fd3507, %fd734;
	fma.rn.f64 	%fd3509, %fd3508, 0d3F60624DD2F1A9FC, %fd3491;
	st.global.f64 	[%rd12+40], %fd3509;
	ld.global.f64 	%fd3510, [%rd6+-96];
	ld.global.f64 	%fd3511, [%rd6+-88];
	add.f64 	%fd3512, %fd3510, %fd3511;
	ld.global.f64 	%fd3513, [%rd9];
	sub.f64 	%fd3514, %fd3512, %fd3513;
	ld.global.f64 	%fd3515, [%rd9+8];
	fma.rn.f64 	%fd3516, %fd3515, 0dBFBC28F5C28F5C28, %fd3514;
	sub.f64 	%fd3517, %fd3516, %fd3384;
	sub.f64 	%fd3518, %fd3517, %fd725;
	sub.f64 	%fd3519, %fd3518, %fd726;
	sub.f64 	%fd3520, %fd3519, %fd3472;
	sub.f64 	%fd3521, %fd3520, %fd3477;
	sub.f64 	%fd3522, %fd3521, %fd3483;
	sub.f64 	%fd3523, %fd3522, %fd3489;
	sub.f64 	%fd3524, %fd3523, %fd3495;
	ld.global.f64 	%fd3525, [%rd6+-144];
	fma.rn.f64 	%fd3526, %fd3524, 0d3F60624DD2F1A9FC, %fd3525;
	st.global.f64 	[%rd6+-144], %fd3526;
	ld.global.f64 	%fd3527, [%rd9+24];
	setp.geu.f64 	%p581, %fd3527, 0d0000000000000000;
	@%p581 bra 	$L__BB1_520;
	mov.b64 	%rd308, 4517329193108106637;
	st.global.u64 	[%rd9+24], %rd308;
$L__BB1_520:
	ld.global.f64 	%fd3528, [%rd12+-80];
	setp.geu.f64 	%p582, %fd3528, 0d0000000000000000;
	@%p582 bra 	$L__BB1_522;
	mov.b64 	%rd309, 4517329193108106637;
	st.global.u64 	[%rd12+-80], %rd309;
$L__BB1_522:
	ld.global.f64 	%fd3529, [%rd12+-72];
	setp.geu.f64 	%p583, %fd3529, 0d0000000000000000;
	@%p583 bra 	$L__BB1_524;
	mov.b64 	%rd310, 4517329193108106637;
	st.global.u64 	[%rd12+-72], %rd310;
$L__BB1_524:
	ld.global.f64 	%fd3530, [%rd12+-40];
	setp.geu.f64 	%p584, %fd3530, 0d0000000000000000;
	@%p584 bra 	$L__BB1_526;
	mov.b64 	%rd311, 4517329193108106637;
	st.global.u64 	[%rd12+-40], %rd311;
$L__BB1_526:
	ld.global.f64 	%fd3531, [%rd12+-32];
	setp.geu.f64 	%p585, %fd3531, 0d0000000000000000;
	@%p585 bra 	$L__BB1_528;
	mov.b64 	%rd312, 4517329193108106637;
	st.global.u64 	[%rd12+-32], %rd312;
$L__BB1_528:
	ld.global.f64 	%fd3532, [%rd12+-24];
	setp.geu.f64 	%p586, %fd3532, 0d0000000000000000;
	@%p586 bra 	$L__BB1_530;
	mov.b64 	%rd313, 4517329193108106637;
	st.global.u64 	[%rd12+-24], %rd313;
$L__BB1_530:
	ld.global.f64 	%fd3533, [%rd6+-144];
	setp.geu.f64 	%p587, %fd3533, 0d0000000000000000;
	@%p587 bra 	$L__BB1_532;
	mov.b64 	%rd314, 4517329193108106637;
	st.global.u64 	[%rd6+-144], %rd314;
$L__BB1_532:
	ld.global.f64 	%fd3534, [%rd12+-16];
	setp.geu.f64 	%p588, %fd3534, 0d0000000000000000;
	@%p588 bra 	$L__BB1_534;
	mov.b64 	%rd315, 4517329193108106637;
	st.global.u64 	[%rd12+-16], %rd315;
$L__BB1_534:
	ld.global.f64 	%fd3535, [%rd12+-8];
	setp.geu.f64 	%p589, %fd3535, 0d0000000000000000;
	@%p589 bra 	$L__BB1_536;
	mov.b64 	%rd316, 4517329193108106637;
	st.global.u64 	[%rd12+-8], %rd316;
$L__BB1_536:
	ld.global.f64 	%fd3799, [%rd12+24];
	setp.geu.f64 	%p590, %fd3799, 0d0000000000000000;
	@%p590 bra 	$L__BB1_538;
	mov.b64 	%rd317, 4517329193108106637;
	st.global.u64 	[%rd12+24], %rd317;
	mov.f64 	%fd3799, 0d3EB0C6F7A0B5ED8D;
$L__BB1_538:
	ld.global.f64 	%fd3798, [%rd12+32];
	setp.geu.f64 	%p591, %fd3798, 0d0000000000000000;
	@%p591 bra 	$L__BB1_540;
	mov.b64 	%rd318, 4517329193108106637;
	st.global.u64 	[%rd12+32], %rd318;
	mov.f64 	%fd3798, 0d3EB0C6F7A0B5ED8D;
$L__BB1_540:
	ld.global.f64 	%fd3797, [%rd12+40];
	setp.geu.f64 	%p592, %fd3797, 0d0000000000000000;
	@%p592 bra 	$L__BB1_542;
	mov.b64 	%rd319, 4517329193108106637;
	st.global.u64 	[%rd12+40], %rd319;
	mov.f64 	%fd3797, 0d3EB0C6F7A0B5ED8D;
$L__BB1_542:
	add.s32 	%r3775, %r3775, 1;
	setp.ne.s32 	%p593, %r3775, 10;
	@%p593 bra 	$L__BB1_518;
	neg.f64 	%fd3539, %fd721;
	sub.f64 	%fd3540, %fd3539, %fd722;
	neg.f64 	%fd3541, %fd723;
	sub.f64 	%fd3542, %fd3541, %fd724;
	ld.global.f64 	%fd3804, [%rd6+-136];
	ld.global.f64 	%fd3803, [%rd6+-40];
	ld.global.f64 	%fd3543, [%rd6+-96];
	ld.global.f64 	%fd3544, [%rd6+-88];
	ld.global.f64 	%fd3545, [%rd6+-16];
	mul.f64 	%fd3546, %fd3543, 0d3F54A4D2B2BFDB4D;
	div.rn.f64 	%fd3547, %fd3546, 0d3F9EB851EB851EB8;
	sub.f64 	%fd3548, %fd3540, %fd3547;
	mul.f64 	%fd3549, %fd3544, 0d3F54A4D2B2BFDB4D;
	div.rn.f64 	%fd3550, %fd3549, 0d3F9EB851EB851EB8;
	sub.f64 	%fd785, %fd3548, %fd3550;
	mul.f64 	%fd3551, %fd3545, 0dBFB851EB851EB852;
	div.rn.f64 	%fd3552, %fd3551, 0d3F9EB851EB851EB8;
	add.f64 	%fd786, %fd3542, %fd3552;
	mov.b32 	%r3776, 0;
$L__BB1_544:
	add.f64 	%fd3553, %fd3804, 0d4082C00000000000;
	mul.f64 	%fd3554, %fd3553, %fd3553;
	mov.f64 	%fd3555, 0d416051BC00000000;
	div.rn.f64 	%fd3556, %fd3555, %fd3554;
	add.f64 	%fd3557, %fd3556, 0d3FF0000000000000;
	rcp.rn.f64 	%fd3558, %fd3557;
	mul.f64 	%fd3559, %fd3558, %fd785;
	fma.rn.f64 	%fd3560, %fd3559, 0d3F60624DD2F1A9FC, %fd3804;
	add.f64 	%fd3561, %fd3803, 0d4082C00000000000;
	mul.f64 	%fd3562, %fd3561, %fd3561;
	div.rn.f64 	%fd3563, %fd3555, %fd3562;
	add.f64 	%fd3564, %fd3563, 0d3FF0000000000000;
	rcp.rn.f64 	%fd3565, %fd3564;
	mul.f64 	%fd3566, %fd786, %fd3565;
	fma.rn.f64 	%fd3567, %fd3566, 0d3F60624DD2F1A9FC, %fd3803;
	add.f64 	%fd3568, %fd3560, 0d4082C00000000000;
	mul.f64 	%fd3569, %fd3568, %fd3568;
	div.rn.f64 	%fd3570, %fd3555, %fd3569;
	add.f64 	%fd3571, %fd3570, 0d3FF0000000000000;
	rcp.rn.f64 	%fd3572, %fd3571;
	mul.f64 	%fd3573, %fd3572, %fd785;
	fma.rn.f64 	%fd3804, %fd3573, 0d3F60624DD2F1A9FC, %fd3560;
	add.f64 	%fd3574, %fd3567, 0d4082C00000000000;
	mul.f64 	%fd3575, %fd3574, %fd3574;
	div.rn.f64 	%fd3576, %fd3555, %fd3575;
	add.f64 	%fd3577, %fd3576, 0d3FF0000000000000;
	rcp.rn.f64 	%fd3578, %fd3577;
	mul.f64 	%fd3579, %fd786, %fd3578;
	fma.rn.f64 	%fd3803, %fd3579, 0d3F60624DD2F1A9FC, %fd3567;
	add.s32 	%r3776, %r3776, 2;
	setp.ne.s32 	%p594, %r3776, 10;
	@%p594 bra 	$L__BB1_544;
	mul.f64 	%fd3580, %fd3804, 0d40CBDA0000000000;
	add.f64 	%fd3581, %fd3804, 0d4082C00000000000;
	div.rn.f64 	%fd3582, %fd3580, %fd3581;
	add.f64 	%fd3583, %fd3804, %fd3582;
	mul.f64 	%fd3584, %fd3803, 0d40CBDA0000000000;
	add.f64 	%fd3585, %fd3803, 0d4082C00000000000;
	div.rn.f64 	%fd3586, %fd3584, %fd3585;
	add.f64 	%fd3587, %fd3803, %fd3586;
	setp.lt.f64 	%p595, %fd3803, 0d0000000000000000;
	selp.f64 	%fd3588, 0d0000000000000000, %fd3587, %p595;
	st.global.f64 	[%rd6+-136], %fd3804;
	st.global.f64 	[%rd6+-128], %fd3583;
	st.global.f64 	[%rd6+-40], %fd3803;
	st.global.f64 	[%rd6+-8], %fd3588;
	st.global.v2.u32 	[%rd6], {%r3217, %r3216};
	st.global.v2.u32 	[%rd6+8], {%r3215, %r3214};
	st.global.v2.u32 	[%rd6+16], {%r3213, %r3173};
	st.global.v2.u32 	[%rd6+24], {%r10, %r3211};
	st.global.f32 	[%rd6+32], %f1;
	st.global.f64 	[%rd6+40], %fd3626;
$L__BB1_546:
	ret;

}
	// .globl	_Z6FinishP3cruP4cru2P7cytosolP6cyt_buP5sl_bu
.visible .entry _Z6FinishP3cruP4cru2P7cytosolP6cyt_buP5sl_bu(
	.param .u64 .ptr .align 1 _Z6FinishP3cruP4cru2P7cytosolP6cyt_buP5sl_bu_param_0,
	.param .u64 .ptr .align 1 _Z6FinishP3cruP4cru2P7cytosolP6cyt_buP5sl_bu_param_1,
	.param .u64 .ptr .align 1 _Z6FinishP3cruP4cru2P7cytosolP6cyt_buP5sl_bu_param_2,
	.param .u64 .ptr .align 1 _Z6FinishP3cruP4cru2P7cytosolP6cyt_buP5sl_bu_param_3,
	.param .u64 .ptr .align 1 _Z6FinishP3cruP4cru2P7cytosolP6cyt_buP5sl_bu_param_4
)
{
	.reg .pred 	%p<18>;
	.reg .b32 	%r<32>;
	.reg .b64 	%rd<65>;
	.reg .b64 	%fd<185>;

	ld.param.u64 	%rd10, [_Z6FinishP3cruP4cru2P7cytosolP6cyt_buP5sl_bu_param_0];
	ld.param.u64 	%rd9, [_Z6FinishP3cruP4cru2P7cytosolP6cyt_buP5sl_bu_param_1];
	ld.param.u64 	%rd11, [_Z6FinishP3cruP4cru2P7cytosolP6cyt_buP5sl_bu_param_2];
	ld.param.u64 	%rd12, [_Z6FinishP3cruP4cru2P7cytosolP6cyt_buP5sl_bu_param_3];
	ld.param.u64 	%rd13, [_Z6FinishP3cruP4cru2P7cytosolP6cyt_buP5sl_bu_param_4];
	cvta.to.global.u64 	%rd1, %rd12;
	cvta.to.global.u64 	%rd2, %rd11;
	cvta.to.global.u64 	%rd3, %rd13;
	cvta.to.global.u64 	%rd4, %rd10;
	mov.u32 	%r7, %tid.x;
	mov.u32 	%r8, %ctaid.x;
	mov.u32 	%r9, %ntid.x;
	mad.lo.s32 	%r1, %r8, %r9, %r7;
	mov.u32 	%r10, %tid.y;
	mov.u32 	%r11, %ctaid.y;
	mov.u32 	%r12, %ntid.y;
	mad.lo.s32 	%r13, %r11, %r12, %r10;
	mov.u32 	%r14, %tid.z;
	mov.u32 	%r15, %ctaid.z;
	mov.u32 	%r16, %ntid.z;
	mad.lo.s32 	%r17, %r15, %r16, %r14;
	mul.lo.s32 	%r4, %r17, 1792;
	shl.b32 	%r5, %r13, 6;
	add.s32 	%r6, %r4, %r5;
	setp.eq.s32 	%p1, %r1, 0;
	setp.eq.s32 	%p2, %r13, 0;
	or.pred  	%p3, %p1, %p2;
	setp.eq.s32 	%p4, %r17, 0;
	or.pred  	%p5, %p3, %p4;
	setp.gt.s32 	%p6, %r1, 62;
	or.pred  	%p7, %p6, %p5;
	setp.gt.u32 	%p8, %r13, 26;
	or.pred  	%p9, %p7, %p8;
	setp.gt.u32 	%p10, %r17, 10;
	or.pred  	%p11, %p9, %p10;
	@%p11 bra 	$L__BB2_13;
	add.s32 	%r18, %r6, %r1;
	cvta.to.global.u64 	%rd14, %rd9;
	mul.wide.s32 	%rd15, %r18, 40;
	add.s64 	%rd16, %rd4, %rd15;
	add.s64 	%rd5, %rd16, 32;
	ld.global.f64 	%fd1, [%rd16+32];
	st.global.f64 	[%rd16+24], %fd1;
	mul.wide.s32 	%rd17, %r18, 128;
	add.s64 	%rd18, %rd3, %rd17;
	add.s64 	%rd6, %rd18, 40;
	ld.global.f64 	%fd2, [%rd18+40];
	st.global.f64 	[%rd18+16], %fd2;
	ld.global.f64 	%fd3, [%rd18+48];
	st.global.f64 	[%rd18+24], %fd3;
	ld.global.f64 	%fd4, [%rd18+56];
	st.global.f64 	[%rd18+32], %fd4;
	mul.wide.s32 	%rd19, %r18, 200;
	add.s64 	%rd20, %rd14, %rd19;
	ld.global.f64 	%fd5, [%rd20+8];
	st.global.f64 	[%rd20], %fd5;
	ld.global.f64 	%fd6, [%rd18+104];
	st.global.f64 	[%rd18+80], %fd6;
	ld.global.f64 	%fd7, [%rd18+112];
	st.global.f64 	[%rd18+88], %fd7;
	ld.global.f64 	%fd8, [%rd18+120];
	st.global.f64 	[%rd18+96], %fd8;
	shl.b32 	%r19, %r18, 3;
	mul.wide.s32 	%rd21, %r19, 40;
	add.s64 	%rd22, %rd2, %rd21;
	add.s64 	%rd7, %rd22, 16;
	ld.global.f64 	%fd9, [%rd22+16];
	st.global.f64 	[%rd22+8], %fd9;
	ld.global.f64 	%fd10, [%rd22+32];
	st.global.f64 	[%rd22+24], %fd10;
	mul.wide.s32 	%rd23, %r19, 96;
	add.s64 	%rd24, %rd1, %rd23;
	add.s64 	%rd8, %rd24, 72;
	ld.global.f64 	%fd11, [%rd24+72];
	st.global.f64 	[%rd24+48], %fd11;
	ld.global.f64 	%fd12, [%rd24+80];
	st.global.f64 	[%rd24+56], %fd12;
	ld.global.f64 	%fd13, [%rd24+88];
	st.global.f64 	[%rd24+64], %fd13;
	ld.global.f64 	%fd14, [%rd22+56];
	st.global.f64 	[%rd22+48], %fd14;
	ld.global.f64 	%fd15, [%rd22+72];
	st.global.f64 	[%rd22+64], %fd15;
	ld.global.f64 	%fd16, [%rd24+168];
	st.global.f64 	[%rd24+144], %fd16;
	ld.global.f64 	%fd17, [%rd24+176];
	st.global.f64 	[%rd24+152], %fd17;
	ld.global.f64 	%fd18, [%rd24+184];
	st.global.f64 	[%rd24+160], %fd18;
	ld.global.f64 	%fd19, [%rd22+96];
	st.global.f64 	[%rd22+88], %fd19;
	ld.global.f64 	%fd20, [%rd22+112];
	st.global.f64 	[%rd22+104], %fd20;
	ld.global.f64 	%fd21, [%rd24+264];
	st.global.f64 	[%rd24+240], %fd21;
	ld.global.f64 	%fd22, [%rd24+272];
	st.global.f64 	[%rd24+248], %fd22;
	ld.global.f64 	%fd23, [%rd24+280];
	st.global.f64 	[%rd24+256], %fd23;
	ld.global.f64 	%fd24, [%rd22+136];
	st.global.f64 	[%rd22+128], %fd24;
	ld.global.f64 	%fd25, [%rd22+152];
	st.global.f64 	[%rd22+144], %fd25;
	ld.global.f64 	%fd26, [%rd24+360];
	st.global.f64 	[%rd24+336], %fd26;
	ld.global.f64 	%fd27, [%rd24+368];
	st.global.f64 	[%rd24+344], %fd27;
	ld.global.f64 	%fd28, [%rd24+376];
	st.global.f64 	[%rd24+352], %fd28;
	ld.global.f64 	%fd29, [%rd22+176];
	st.global.f64 	[%rd22+168], %fd29;
	ld.global.f64 	%fd30, [%rd22+192];
	st.global.f64 	[%rd22+184], %fd30;
	ld.global.f64 	%fd31, [%rd24+456];
	st.global.f64 	[%rd24+432], %fd31;
	ld.global.f64 	%fd32, [%rd24+464];
	st.global.f64 	[%rd24+440], %fd32;
	ld.global.f64 	%fd33, [%rd24+472];
	st.global.f64 	[%rd24+448], %fd33;
	ld.global.f64 	%fd34, [%rd22+216];
	st.global.f64 	[%rd22+208], %fd34;
	ld.global.f64 	%fd35, [%rd22+232];
	st.global.f64 	[%rd22+224], %fd35;
	ld.global.f64 	%fd36, [%rd24+552];
	st.global.f64 	[%rd24+528], %fd36;
	ld.global.f64 	%fd37, [%rd24+560];
	st.global.f64 	[%rd24+536], %fd37;
	ld.global.f64 	%fd38, [%rd24+568];
	st.global.f64 	[%rd24+544], %fd38;
	ld.global.f64 	%fd39, [%rd22+256];
	st.global.f64 	[%rd22+248], %fd39;
	ld.global.f64 	%fd40, [%rd22+272];
	st.global.f64 	[%rd22+264], %fd40;
	ld.global.f64 	%fd41, [%rd24+648];
	st.global.f64 	[%rd24+624], %fd41;
	ld.global.f64 	%fd42, [%rd24+656];
	st.global.f64 	[%rd24+632], %fd42;
	ld.global.f64 	%fd43, [%rd24+664];
	st.global.f64 	[%rd24+640], %fd43;
	ld.global.f64 	%fd44, [%rd22+296];
	st.global.f64 	[%rd22+288], %fd44;
	ld.global.f64 	%fd45, [%rd22+312];
	st.global.f64 	[%rd22+304], %fd45;
	ld.global.f64 	%fd46, [%rd24+744];
	st.global.f64 	[%rd24+720], %fd46;
	ld.global.f64 	%fd47, [%rd24+752];
	st.global.f64 	[%rd24+728], %fd47;
	ld.global.f64 	%fd48, [%rd24+760];
	st.global.f64 	[%rd24+736], %fd48;
	setp.eq.s32 	%p12, %r1, 62;
	@%p12 bra 	$L__BB2_4;
	setp.ne.s32 	%p13, %r1, 1;
	@%p13 bra 	$L__BB2_5;
	shl.b32 	%r21, %r6, 3;
	ld.global.f64 	%fd69, [%rd7+8];
	mul.wide.u32 	%rd29, %r21, 40;
	add.s64 	%rd30, %rd2, %rd29;
	st.global.f64 	[%rd30+64], %fd69;
	ld.global.f64 	%fd70, [%rd7+-8];
	st.global.f64 	[%rd30+48], %fd70;
	ld.global.f64 	%fd71, [%rd8+-24];
	mul.wide.u32 	%rd31, %r21, 96;
	add.s64 	%rd32, %rd1, %rd31;
	st.global.f64 	[%rd32+144], %fd71;
	ld.global.f64 	%fd72, [%rd8+-16];
	st.global.f64 	[%rd32+152], %fd72;
	ld.global.f64 	%fd73, [%rd8+-8];
	st.global.f64 	[%rd32+160], %fd73;
	ld.global.f64 	%fd74, [%rd7+168];
	st.global.f64 	[%rd30+224], %fd74;
	ld.global.f64 	%fd75, [%rd7+152];
	st.global.f64 	[%rd30+208], %fd75;
	ld.global.f64 	%fd76, [%rd8+360];
	st.global.f64 	[%rd32+528], %fd76;
	ld.global.f64 	%fd77, [%rd8+368];
	st.global.f64 	[%rd32+536], %fd77;
	ld.global.f64 	%fd78, [%rd8+376];
	st.global.f64 	[%rd32+544], %fd78;
	ld.global.f64 	%fd79, [%rd7+88];
	st.global.f64 	[%rd30+144], %fd79;
	ld.global.f64 	%fd80, [%rd7+72];
	st.global.f64 	[%rd30+128], %fd80;
	ld.global.f64 	%fd81, [%rd8+168];
	st.global.f64 	[%rd32+336], %fd81;
	ld.global.f64 	%fd82, [%rd8+176];
	st.global.f64 	[%rd32+344], %fd82;
	ld.global.f64 	%fd83, [%rd8+184];
	st.global.f64 	[%rd32+352], %fd83;
	ld.global.f64 	%fd84, [%rd7+248];
	st.global.f64 	[%rd30+304], %fd84;
	ld.global.f64 	%fd85, [%rd7+232];
	st.global.f64 	[%rd30+288], %fd85;
	ld.global.f64 	%fd86, [%rd8+552];
	st.global.f64 	[%rd32+720], %fd86;
	ld.global.f64 	%fd87, [%rd8+560];
	st.global.f64 	[%rd32+728], %fd87;
	ld.global.f64 	%fd88, [%rd8+568];
	st.global.f64 	[%rd32+736], %fd88;
	bra.uni 	$L__BB2_5;
$L__BB2_4:
	shl.b32 	%r20, %r6, 3;
	ld.global.f64 	%fd49, [%rd7+48];
	mul.wide.u32 	%rd25, %r20, 40;
	add.s64 	%rd26, %rd2, %rd25;
	st.global.f64 	[%rd26+20184], %fd49;
	ld.global.f64 	%fd50, [%rd7+32];
	st.global.f64 	[%rd26+20168], %fd50;
	ld.global.f64 	%fd51, [%rd8+72];
	mul.wide.u32 	%rd27, %r20, 96;
	add.s64 	%rd28, %rd1, %rd27;
	st.global.f64 	[%rd28+48432], %fd51;
	ld.global.f64 	%fd52, [%rd8+80];
	st.global.f64 	[%rd28+48440], %fd52;
	ld.global.f64 	%fd53, [%rd8+88];
	st.global.f64 	[%rd28+48448], %fd53;
	ld.global.f64 	%fd54, [%rd7+208];
	st.global.f64 	[%rd26+20344], %fd54;
	ld.global.f64 	%fd55, [%rd7+192];
	st.global.f64 	[%rd26+20328], %fd55;
	ld.global.f64 	%fd56, [%rd8+456];
	st.global.f64 	[%rd28+48816], %fd56;
	ld.global.f64 	%fd57, [%rd8+464];
	st.global.f64 	[%rd28+48824], %fd57;
	ld.global.f64 	%fd58, [%rd8+472];
	st.global.f64 	[%rd28+48832], %fd58;
	ld.global.f64 	%fd59, [%rd7+128];
	st.global.f64 	[%rd26+20264], %fd59;
	ld.global.f64 	%fd60, [%rd7+112];
	st.global.f64 	[%rd26+20248], %fd60;
	ld.global.f64 	%fd61, [%rd8+264];
	st.global.f64 	[%rd28+48624], %fd61;
	ld.global.f64 	%fd62, [%rd8+272];
	st.global.f64 	[%rd28+48632], %fd62;
	ld.global.f64 	%fd63, [%rd8+280];
	st.global.f64 	[%rd28+48640], %fd63;
	ld.global.f64 	%fd64, [%rd7+288];
	st.global.f64 	[%rd26+20424], %fd64;
	ld.global.f64 	%fd65, [%rd7+272];
	st.global.f64 	[%rd26+20408], %fd65;
	ld.global.f64 	%fd66, [%rd8+648];
	st.global.f64 	[%rd28+49008], %fd66;
	ld.global.f64 	%fd67, [%rd8+656];
	st.global.f64 	[%rd28+49016], %fd67;
	ld.global.f64 	%fd68, [%rd8+664];
	st.global.f64 	[%rd28+49024], %fd68;
$L__BB2_5:
	setp.eq.s32 	%p14, %r13, 26;
	@%p14 bra 	$L__BB2_8;
	setp.ne.s32 	%p15, %r13, 1;
	@%p15 bra 	$L__BB2_9;
	add.s32 	%r25, %r4, %r1;
	shl.b32 	%r26, %r25, 3;
	ld.global.f64 	%fd113, [%rd7+8];
	mul.wide.s32 	%rd41, %r26, 40;
	add.s64 	%rd42, %rd2, %rd41;
	st.global.f64 	[%rd42+104], %fd113;
	ld.global.f64 	%fd114, [%rd7+-8];
	st.global.f64 	[%rd42+88], %fd114;
	ld.global.f64 	%fd115, [%rd8+-24];
	mul.wide.s32 	%rd43, %r26, 96;
	add.s64 	%rd44, %rd1, %rd43;
	st.global.f64 	[%rd44+240], %fd115;
	ld.global.f64 	%fd116, [%rd8+-16];
	st.global.f64 	[%rd44+248], %fd116;
	ld.global.f64 	%fd117, [%rd8+-8];
	st.global.f64 	[%rd44+256], %fd117;
	ld.global.f64 	%fd118, [%rd7+168];
	st.global.f64 	[%rd42+264], %fd118;
	ld.global.f64 	%fd119, [%rd7+152];
	st.global.f64 	[%rd42+248], %fd119;
	ld.global.f64 	%fd120, [%rd8+360];
	st.global.f64 	[%rd44+624], %fd120;
	ld.global.f64 	%fd121, [%rd8+368];
	st.global.f64 	[%rd44+632], %fd121;
	ld.global.f64 	%fd122, [%rd8+376];
	st.global.f64 	[%rd44+640], %fd122;
	ld.global.f64 	%fd123, [%rd7+48];
	st.global.f64 	[%rd42+144], %fd123;
	ld.global.f64 	%fd124, [%rd7+32];
	st.global.f64 	[%rd42+128], %fd124;
	ld.global.f64 	%fd125, [%rd8+72];
	st.global.f64 	[%rd44+336], %fd125;
	ld.global.f64 	%fd126, [%rd8+80];
	st.global.f64 	[%rd44+344], %fd126;
	ld.global.f64 	%fd127, [%rd8+88];
	st.global.f64 	[%rd44+352], %fd127;
	ld.global.f64 	%fd128, [%rd7+208];
	st.global.f64 	[%rd42+304], %fd128;
	ld.global.f64 	%fd129, [%rd7+192];
	st.global.f64 	[%rd42+288], %fd129;
	ld.global.f64 	%fd130, [%rd8+456];
	st.global.f64 	[%rd44+720], %fd130;
	ld.global.f64 	%fd131, [%rd8+464];
	st.global.f64 	[%rd44+728], %fd131;
	ld.global.f64 	%fd132, [%rd8+472];
	st.global.f64 	[%rd44+736], %fd132;
	ld.global.f64 	%fd133, [%rd5+-8];
	mul.wide.s32 	%rd45, %r25, 40;
	add.s64 	%rd46, %rd4, %rd45;
	st.global.f64 	[%rd46+24], %fd133;
	ld.global.f64 	%fd134, [%rd6+-24];
	mul.wide.s32 	%rd47, %r25, 128;
	add.s64 	%rd48, %rd3, %rd47;
	st.global.f64 	[%rd48+16], %fd134;
	ld.global.f64 	%fd135, [%rd6+-16];
	st.global.f64 	[%rd48+24], %fd135;
	ld.global.f64 	%fd136, [%rd6+-8];
	st.global.f64 	[%rd48+32], %fd136;
	bra.uni 	$L__BB2_9;
$L__BB2_8:
	add.s32 	%r22, %r1, %r4;
	add.s32 	%r23, %r22, 1728;
	shl.b32 	%r24, %r23, 3;
	ld.global.f64 	%fd89, [%rd7+88];
	mul.wide.s32 	%rd33, %r24, 40;
	add.s64 	%rd34, %rd2, %rd33;
	st.global.f64 	[%rd34+24], %fd89;
	ld.global.f64 	%fd90, [%rd7+72];
	st.global.f64 	[%rd34+8], %fd90;
	ld.global.f64 	%fd91, [%rd8+168];
	mul.wide.s32 	%rd35, %r24, 96;
	add.s64 	%rd36, %rd1, %rd35;
	st.global.f64 	[%rd36+48], %fd91;
	ld.global.f64 	%fd92, [%rd8+176];
	st.global.f64 	[%rd36+56], %fd92;
	ld.global.f64 	%fd93, [%rd8+184];
	st.global.f64 	[%rd36+64], %fd93;
	ld.global.f64 	%fd94, [%rd7+248];
	st.global.f64 	[%rd34+184], %fd94;
	ld.global.f64 	%fd95, [%rd7+232];
	st.global.f64 	[%rd34+168], %fd95;
	ld.global.f64 	%fd96, [%rd8+552];
	st.global.f64 	[%rd36+432], %fd96;
	ld.global.f64 	%fd97, [%rd8+560];
	st.global.f64 	[%rd36+440], %fd97;
	ld.global.f64 	%fd98, [%rd8+568];
	st.global.f64 	[%rd36+448], %fd98;
	ld.global.f64 	%fd99, [%rd7+128];
	st.global.f64 	[%rd34+64], %fd99;
	ld.global.f64 	%fd100, [%rd7+112];
	st.global.f64 	[%rd34+48], %fd100;
	ld.global.f64 	%fd101, [%rd8+264];
	st.global.f64 	[%rd36+144], %fd101;
	ld.global.f64 	%fd102, [%rd8+272];
	st.global.f64 	[%rd36+152], %fd102;
	ld.global.f64 	%fd103, [%rd8+280];
	st.global.f64 	[%rd36+160], %fd103;
	ld.global.f64 	%fd104, [%rd7+288];
	st.global.f64 	[%rd34+224], %fd104;
	ld.global.f64 	%fd105, [%rd7+272];
	st.global.f64 	[%rd34+208], %fd105;
	ld.global.f64 	%fd106, [%rd8+648];
	st.global.f64 	[%rd36+528], %fd106;
	ld.global.f64 	%fd107, [%rd8+656];
	st.global.f64 	[%rd36+536], %fd107;
	ld.global.f64 	%fd108, [%rd8+664];
	st.global.f64 	[%rd36+544], %fd108;
	ld.global.f64 	%fd109, [%rd5+-8];
	mul.wide.s32 	%rd37, %r23, 40;
	add.s64 	%rd38, %rd4, %rd37;
	st.global.f64 	[%rd38+24], %fd109;
	ld.global.f64 	%fd110, [%rd6+-24];
	mul.wide.s32 	%rd39, %r23, 128;
	add.s64 	%rd40, %rd3, %rd39;
	st.global.f64 	[%rd40+16], %fd110;
	ld.global.f64 	%fd111, [%rd6+-16];
	st.global.f64 	[%rd40+24], %fd111;
	ld.global.f64 	%fd112, [%rd6+-8];
	st.global.f64 	[%rd40+32], %fd112;
$L__BB2_9:
	setp.eq.s32 	%p16, %r17, 10;
	@%p16 bra 	$L__BB2_12;
	setp.ne.s32 	%p17, %r17, 1;
	@%p17 bra 	$L__BB2_13;
	add.s32 	%r30, %r5, %r1;
	shl.b32 	%r31, %r30, 3;
	ld.global.f64 	%fd161, [%rd7+8];
	mul.wide.s32 	%rd57, %r31, 40;
	add.s64 	%rd58, %rd2, %rd57;
	st.global.f64 	[%rd58+184], %fd161;
	ld.global.f64 	%fd162, [%rd7+-8];
	st.global.f64 	[%rd58+168], %fd162;
	ld.global.f64 	%fd163, [%rd8+-24];
	mul.wide.s32 	%rd59, %r31, 96;
	add.s64 	%rd60, %rd1, %rd59;
	st.global.f64 	[%rd60+432], %fd163;
	ld.global.f64 	%fd164, [%rd8+-16];
	st.global.f64 	[%rd60+440], %fd164;
	ld.global.f64 	%fd165, [%rd8+-8];
	st.global.f64 	[%rd60+448], %fd165;
	ld.global.f64 	%fd166, [%rd7+88];
	st.global.f64 	[%rd58+264], %fd166;
	ld.global.f64 	%fd167, [%rd7+72];
	st.global.f64 	[%rd58+248], %fd167;
	ld.global.f64 	%fd168, [%rd8+168];
	st.global.f64 	[%rd60+624], %fd168;
	ld.global.f64 	%fd169, [%rd8+176];
	st.global.f64 	[%rd60+632], %fd169;
	ld.global.f64 	%fd170, [%rd8+184];
	st.global.f64 	[%rd60+640], %fd170;
	ld.global.f64 	%fd171, [%rd7+48];
	st.global.f64 	[%rd58+224], %fd171;
	ld.global.f64 	%fd172, [%rd7+32];
	st.global.f64 	[%rd58+208], %fd172;
	ld.global.f64 	%fd173, [%rd8+72];
	st.global.f64 	[%rd60+528], %fd173;
	ld.global.f64 	%fd174, [%rd8+80];
	st.global.f64 	[%rd60+536], %fd174;
	ld.global.f64 	%fd175, [%rd8+88];
	st.global.f64 	[%rd60+544], %fd175;
	ld.global.f64 	%fd176, [%rd7+128];
	st.global.f64 	[%rd58+304], %fd176;
	ld.global.f64 	%fd177, [%rd7+112];
	st.global.f64 	[%rd58+288], %fd177;
	ld.global.f64 	%fd178, [%rd8+264];
	st.global.f64 	[%rd60+720], %fd178;
	ld.global.f64 	%fd179, [%rd8+272];
	st.global.f64 	[%rd60+728], %fd179;
	ld.global.f64 	%fd180, [%rd8+280];
	st.global.f64 	[%rd60+736], %fd180;
	ld.global.f64 	%fd181, [%rd5+-8];
	mul.wide.s32 	%rd61, %r30, 40;
	add.s64 	%rd62, %rd4, %rd61;
	st.global.f64 	[%rd62+24], %fd181;
	ld.global.f64 	%fd182, [%rd6+-24];
	mul.wide.s32 	%rd63, %r30, 128;
	add.s64 	%rd64, %rd3, %rd63;
	st.global.f64 	[%rd64+16], %fd182;
	ld.global.f64 	%fd183, [%rd6+-16];
	st.global.f64 	[%rd64+24], %fd183;
	ld.global.f64 	%fd184, [%rd6+-8];
	st.global.f64 	[%rd64+32], %fd184;
	bra.uni 	$L__BB2_13;
$L__BB2_12:
	add.s32 	%r27, %r1, %r5;
	add.s32 	%r28, %r27, 19712;
	shl.b32 	%r29, %r28, 3;
	ld.global.f64 	%fd137, [%rd7+168];
	mul.wide.s32 	%rd49, %r29, 40;
	add.s64 	%rd50, %rd2, %rd49;
	st.global.f64 	[%rd50+24], %fd137;
	ld.global.f64 	%fd138, [%rd7+152];
	st.global.f64 	[%rd50+8], %fd138;
	ld.global.f64 	%fd139, [%rd8+360];
	mul.wide.s32 	%rd51, %r29, 96;
	add.s64 	%rd52, %rd1, %rd51;
	st.global.f64 	[%rd52+48], %fd139;
	ld.global.f64 	%fd140, [%rd8+368];
	st.global.f64 	[%rd52+56], %fd140;
	ld.global.f64 	%fd141, [%rd8+376];
	st.global.f64 	[%rd52+64], %fd141;
	ld.global.f64 	%fd142, [%rd7+248];
	st.global.f64 	[%rd50+104], %fd142;
	ld.global.f64 	%fd143, [%rd7+232];
	st.global.f64 	[%rd50+88], %fd143;
	ld.global.f64 	%fd144, [%rd8+552];
	st.global.f64 	[%rd52+240], %fd144;
	ld.global.f64 	%fd145, [%rd8+560];
	st.global.f64 	[%rd52+248], %fd145;
	ld.global.f64 	%fd146, [%rd8+568];
	st.global.f64 	[%rd52+256], %fd146;
	ld.global.f64 	%fd147, [%rd7+208];
	st.global.f64 	[%rd50+64], %fd147;
	ld.global.f64 	%fd148, [%rd7+192];
	st.global.f64 	[%rd50+48], %fd148;
	ld.global.f64 	%fd149, [%rd8+456];
	st.global.f64 	[%rd52+144], %fd149;
	ld.global.f64 	%fd150, [%rd8+464];
	st.global.f64 	[%rd52+152], %fd150;
	ld.global.f64 	%fd151, [%rd8+472];
	st.global.f64 	[%rd52+160], %fd151;
	ld.global.f64 	%fd152, [%rd7+288];
	st.global.f64 	[%rd50+144], %fd152;
	ld.global.f64 	%fd153, [%rd7+272];
	st.global.f64 	[%rd50+128], %fd153;
	ld.global.f64 	%fd154, [%rd8+648];
	st.global.f64 	[%rd52+336], %fd154;
	ld.global.f64 	%fd155, [%rd8+656];
	st.global.f64 	[%rd52+344], %fd155;
	ld.global.f64 	%fd156, [%rd8+664];
	st.global.f64 	[%rd52+352], %fd156;
	ld.global.f64 	%fd157, [%rd5+-8];
	mul.wide.s32 	%rd53, %r28, 40;
	add.s64 	%rd54, %rd4, %rd53;
	st.global.f64 	[%rd54+24], %fd157;
	ld.global.f64 	%fd158, [%rd6+-24];
	mul.wide.s32 	%rd55, %r28, 128;
	add.s64 	%rd56, %rd3, %rd55;
	st.global.f64 	[%rd56+16], %fd158;
	ld.global.f64 	%fd159, [%rd6+-16];
	st.global.f64 	[%rd56+24], %fd159;
	ld.global.f64 	%fd160, [%rd6+-8];
	st.global.f64 	[%rd56+32], %fd160;
$L__BB2_13:
	ret;

}
	// .globl	_Z12setup_kernelyP4cru2
.visible .entry _Z12setup_kernelyP4cru2(
	.param .u64 _Z12setup_kernelyP4cru2_param_0,
	.param .u64 .ptr .align 1 _Z12setup_kernelyP4cru2_param_1
)
{
	.reg .pred 	%p<24>;
	.reg .b32 	%r<424>;
	.reg .b64 	%rd<20>;

	ld.param.u64 	%rd8, [_Z12setup_kernelyP4cru2_param_0];
	ld.param.u64 	%rd9, [_Z12setup_kernelyP4cru2_param_1];
	cvta.to.global.u64 	%rd10, %rd9;
	mov.u32 	%r182, %tid.x;
	mov.u32 	%r183, %ctaid.x;
	mov.u32 	%r184, %ntid.x;
	mov.u32 	%r185, %tid.y;
	mov.u32 	%r186, %ctaid.y;
	mov.u32 	%r187, %ntid.y;
	mad.lo.s32 	%r188, %r186, %r187, %r185;
	mov.u32 	%r189, %tid.z;
	mov.u32 	%r190, %ctaid.z;
	mov.u32 	%r191, %ntid.z;
	mad.lo.s32 	%r192, %r190, %r191, %r189;
	shl.b32 	%r193, %r188, 6;
	mad.lo.s32 	%r194, %r183, %r184, %r182;
	add.s32 	%r195, %r194, %r193;
	mad.lo.s32 	%r196, %r192, 1792, %r195;
	cvt.s64.s32 	%rd19, %r196;
	mul.wide.s32 	%rd11, %r196, 200;
	add.s64 	%rd12, %rd10, %rd11;
	add.s64 	%rd2, %rd12, 152;
	cvt.u32.u64 	%r197, %rd8;
	xor.b32  	%r198, %r197, -1429050551;
	mul.lo.s32 	%r199, %r198, 1099087573;
	{ .reg .b32 tmp; mov.b64 {tmp, %r200}, %rd8; }
	xor.b32  	%r201, %r200, -136515619;
	mul.lo.s32 	%r202, %r201, -1703105765;
	add.s32 	%r203, %r199, %r202;
	add.s32 	%r204, %r203, 6615241;
	add.s32 	%r205, %r199, 123456789;
	st.global.v2.u32 	[%rd12+152], {%r204, %r205};
	xor.b32  	%r206, %r199, 362436069;
	add.s32 	%r207, %r202, 521288629;
	st.global.v2.u32 	[%rd12+160], {%r206, %r207};
	xor.b32  	%r208, %r202, 88675123;
	add.s32 	%r209, %r199, 5783321;
	st.global.v2.u32 	[%rd12+168], {%r208, %r209};
	setp.eq.s32 	%p1, %r196, 0;
	@%p1 bra 	$L__BB3_42;
	mov.b32 	%r330, 0;
$L__BB3_2:
	and.b64  	%rd4, %rd19, 3;
	setp.eq.s64 	%p2, %rd4, 0;
	@%p2 bra 	$L__BB3_41;
	mul.wide.u32 	%rd13, %r330, 3200;
	mov.u64 	%rd14, precalc_xorwow_matrix;
	add.s64 	%rd5, %rd14, %rd13;
	cvt.u32.u64 	%r2, %rd4;
	mov.b32 	%r331, 0;
$L__BB3_4:
	mov.b32 	%r344, 0;
	mov.u32 	%r345, %r344;
	mov.u32 	%r346, %r344;
	mov.u32 	%r347, %r344;
	mov.u32 	%r348, %r344;
	mov.u32 	%r337, %r344;
$L__BB3_5:
	mul.wide.u32 	%rd15, %r337, 4;
	add.s64 	%rd16, %rd2, %rd15;
	ld.global.u32 	%r10, [%rd16+4];
	shl.b32 	%r11, %r337, 5;
	mov.b32 	%r343, 0;
$L__BB3_6:
	.pragma "nounroll";
	shr.u32 	%r214, %r10, %r343;
	and.b32  	%r215, %r214, 1;
	setp.eq.b32 	%p3, %r215, 1;
	not.pred 	%p4, %p3;
	add.s32 	%r216, %r11, %r343;
	mul.lo.s32 	%r217, %r216, 5;
	mul.wide.u32 	%rd17, %r217, 4;
	add.s64 	%rd6, %rd5, %rd17;
	@%p4 bra 	$L__BB3_8;
	ld.global.u32 	%r218, [%rd6];
	xor.b32  	%r348, %r348, %r218;
	ld.global.u32 	%r219, [%rd6+4];
	xor.b32  	%r347, %r347, %r219;
	ld.global.u32 	%r220, [%rd6+8];
	xor.b32  	%r346, %r346, %r220;
	ld.global.u32 	%r221, [%rd6+12];
	xor.b32  	%r345, %r345, %r221;
	ld.global.u32 	%r222, [%rd6+16];
	xor.b32  	%r344, %r344, %r222;
$L__BB3_8:
	and.b32  	%r224, %r214, 2;
	setp.eq.s32 	%p5, %r224, 0;
	@%p5 bra 	$L__BB3_10;
	ld.global.u32 	%r225, [%rd6+20];
	xor.b32  	%r348, %r348, %r225;
	ld.global.u32 	%r226, [%rd6+24];
	xor.b32  	%r347, %r347, %r226;
	ld.global.u32 	%r227, [%rd6+28];
	xor.b32  	%r346, %r346, %r227;
	ld.global.u32 	%r228, [%rd6+32];
	xor.b32  	%r345, %r345, %r228;
	ld.global.u32 	%r229, [%rd6+36];
	xor.b32  	%r344, %r344, %r229;
$L__BB3_10:
	and.b32  	%r231, %r214, 4;
	setp.eq.s32 	%p6, %r231, 0;
	@%p6 bra 	$L__BB3_12;
	ld.global.u32 	%r232, [%rd6+40];
	xor.b32  	%r348, %r348, %r232;
	ld.global.u32 	%r233, [%rd6+44];
	xor.b32  	%r347, %r347, %r233;
	ld.global.u32 	%r234, [%rd6+48];
	xor.b32  	%r346, %r346, %r234;
	ld.global.u32 	%r235, [%rd6+52];
	xor.b32  	%r345, %r345, %r235;
	ld.global.u32 	%r236, [%rd6+56];
	xor.b32  	%r344, %r344, %r236;
$L__BB3_12:
	and.b32  	%r238, %r214, 8;
	setp.eq.s32 	%p7, %r238, 0;
	@%p7 bra 	$L__BB3_14;
	ld.global.u32 	%r239, [%rd6+60];
	xor.b32  	%r348, %r348, %r239;
	ld.global.u32 	%r240, [%rd6+64];
	xor.b32  	%r347, %r347, %r240;
	ld.global.u32 	%r241, [%rd6+68];
	xor.b32  	%r346, %r346, %r241;
	ld.global.u32 	%r242, [%rd6+72];
	xor.b32  	%r345, %r345, %r242;
	ld.global.u32 	%r243, [%rd6+76];
	xor.b32  	%r344, %r344, %r243;
$L__BB3_14:
	and.b32  	%r245, %r214, 16;
	setp.eq.s32 	%p8, %r245, 0;
	@%p8 bra 	$L__BB3_16;
	ld.global.u32 	%r246, [%rd6+80];
	xor.b32  	%r348, %r348, %r246;
	ld.global.u32 	%r247, [%rd6+84];
	xor.b32  	%r347, %r347, %r247;
	ld.global.u32 	%r248, [%rd6+88];
	xor.b32  	%r346, %r346, %r248;
	ld.global.u32 	%r249, [%rd6+92];
	xor.b32  	%r345, %r345, %r249;
	ld.global.u32 	%r250, [%rd6+96];
	xor.b32  	%r344, %r344, %r250;
$L__BB3_16:
	and.b32  	%r252, %r214, 32;
	setp.eq.s32 	%p9, %r252, 0;
	@%p9 bra 	$L__BB3_18;
	ld.global.u32 	%r253, [%rd6+100];
	xor.b32  	%r348, %r348, %r253;
	ld.global.u32 	%r254, [%rd6+104];
	xor.b32  	%r347, %r347, %r254;
	ld.global.u32 	%r255, [%rd6+108];
	xor.b32  	%r346, %r346, %r255;
	ld.global.u32 	%r256, [%rd6+112];
	xor.b32  	%r345, %r345, %r256;
	ld.global.u32 	%r257, [%rd6+116];
	xor.b32  	%r344, %r344, %r257;
$L__BB3_18:
	and.b32  	%r259, %r214, 64;
	setp.eq.s32 	%p10, %r259, 0;
	@%p10 bra 	$L__BB3_20;
	ld.global.u32 	%r260, [%rd6+120];
	xor.b32  	%r348, %r348, %r260;
	ld.global.u32 	%r261, [%rd6+124];
	xor.b32  	%r347, %r347, %r261;
	ld.global.u32 	%r262, [%rd6+128];
	xor.b32  	%r346, %r346, %r262;
	ld.global.u32 	%r263, [%rd6+132];
	xor.b32  	%r345, %r345, %r263;
	ld.global.u32 	%r264, [%rd6+136];
	xor.b32  	%r344, %r344, %r264;
$L__BB3_20:
	and.b32  	%r266, %r214, 128;
	setp.eq.s32 	%p11, %r266, 0;
	@%p11 bra 	$L__BB3_22;
	ld.global.u32 	%r267, [%rd6+140];
	xor.b32  	%r348, %r348, %r267;
	ld.global.u32 	%r268, [%rd6+144];
	xor.b32  	%r347, %r347, %r268;
	ld.global.u32 	%r269, [%rd6+148];
	xor.b32  	%r346, %r346, %r269;
	ld.global.u32 	%r270, [%rd6+152];
	xor.b32  	%r345, %r345, %r270;
	ld.global.u32 	%r271, [%rd6+156];
	xor.b32  	%r344, %r344, %r271;
$L__BB3_22:
	and.b32  	%r273, %r214, 256;
	setp.eq.s32 	%p12, %r273, 0;
	@%p12 bra 	$L__BB3_24;
	ld.global.u32 	%r274, [%rd6+160];
	xor.b32  	%r348, %r348, %r274;
	ld.global.u32 	%r275, [%rd6+164];
	xor.b32  	%r347, %r347, %r275;
	ld.global.u32 	%r276, [%rd6+168];
	xor.b32  	%r346, %r346, %r276;
	ld.global.u32 	%r277, [%rd6+172];
	xor.b32  	%r345, %r345, %r277;
	ld.global.u32 	%r278, [%rd6+176];
	xor.b32  	%r344, %r344, %r278;
$L__BB3_24:
	and.b32  	%r280, %r214, 512;
	setp.eq.s32 	%p13, %r280, 0;
	@%p13 bra 	$L__BB3_26;
	ld.global.u32 	%r281, [%rd6+180];
	xor.b32  	%r348, %r348, %r281;
	ld.global.u32 	%r282, [%rd6+184];
	xor.b32  	%r347, %r347, %r282;
	ld.global.u32 	%r283, [%rd6+188];
	xor.b32  	%r346, %r346, %r283;
	ld.global.u32 	%r284, [%rd6+192];
	xor.b32  	%r345, %r345, %r284;
	ld.global.u32 	%r285, [%rd6+196];
	xor.b32  	%r344, %r344, %r285;
$L__BB3_26:
	and.b32  	%r287, %r214, 1024;
	setp.eq.s32 	%p14, %r287, 0;
	@%p14 bra 	$L__BB3_28;
	ld.global.u32 	%r288, [%rd6+200];
	xor.b32  	%r348, %r348, %r288;
	ld.global.u32 	%r289, [%rd6+204];
	xor.b32  	%r347, %r347, %r289;
	ld.global.u32 	%r290, [%rd6+208];
	xor.b32  	%r346, %r346, %r290;
	ld.global.u32 	%r291, [%rd6+212];
	xor.b32  	%r345, %r345, %r291;
	ld.global.u32 	%r292, [%rd6+216];
	xor.b32  	%r344, %r344, %r292;
$L__BB3_28:
	and.b32  	%r294, %r214, 2048;
	setp.eq.s32 	%p15, %r294, 0;
	@%p15 bra 	$L__BB3_30;
	ld.global.u32 	%r295, [%rd6+220];
	xor.b32  	%r348, %r348, %r295;
	ld.global.u32 	%r296, [%rd6+224];
	xor.b32  	%r347, %r347, %r296;
	ld.global.u32 	%r297, [%rd6+228];
	xor.b32  	%r346, %r346, %r297;
	ld.global.u32 	%r298, [%rd6+232];
	xor.b32  	%r345, %r345, %r298;
	ld.global.u32 	%r299, [%rd6+236];
	xor.b32  	%r344, %r344, %r299;
$L__BB3_30:
	and.b32  	%r301, %r214, 4096;
	setp.eq.s32 	%p16, %r301, 0;
	@%p16 bra 	$L__BB3_32;
	ld.global.u32 	%r302, [%rd6+240];
	xor.b32  	%r348, %r348, %r302;
	ld.global.u32 	%r303, [%rd6+244];
	xor.b32  	%r347, %r347, %r303;
	ld.global.u32 	%r304, [%rd6+248];
	xor.b32  	%r346, %r346, %r304;
	ld.global.u32 	%r305, [%rd6+252];
	xor.b32  	%r345, %r345, %r305;
	ld.global.u32 	%r306, [%rd6+256];
	xor.b32  	%r344, %r344, %r306;
$L__BB3_32:
	and.b32  	%r308, %r214, 8192;
	setp.eq.s32 	%p17, %r308, 0;
	@%p17 bra 	$L__BB3_34;
	ld.global.u32 	%r309, [%rd6+260];
	xor.b32  	%r348, %r348, %r309;
	ld.global.u32 	%r310, [%rd6+264];
	xor.b32  	%r347, %r347, %r310;
	ld.global.u32 	%r311, [%rd6+268];
	xor.b32  	%r346, %r346, %r311;
	ld.global.u32 	%r312, [%rd6+272];
	xor.b32  	%r345, %r345, %r312;
	ld.global.u32 	%r313, [%rd6+276];
	xor.b32  	%r344, %r344, %r313;
$L__BB3_34:
	and.b32  	%r315, %r214, 16384;
	setp.eq.s32 	%p18, %r315, 0;
	@%p18 bra 	$L__BB3_36;
	ld.global.u32 	%r316, [%rd6+280];
	xor.b32  	%r348, %r348, %r316;
	ld.global.u32 	%r317, [%rd6+284];
	xor.b32  	%r347, %r347, %r317;
	ld.global.u32 	%r318, [%rd6+288];
	xor.b32  	%r346, %r346, %r318;
	ld.global.u32 	%r319, [%rd6+292];
	xor.b32  	%r345, %r345, %r319;
	ld.global.u32 	%r320, [%rd6+296];
	xor.b32  	%r344, %r344, %r320;
$L__BB3_36:
	and.b32  	%r322, %r214, 32768;
	setp.eq.s32 	%p19, %r322, 0;
	@%p19 bra 	$L__BB3_38;
	ld.global.u32 	%r323, [%rd6+300];
	xor.b32  	%r348, %r348, %r323;
	ld.global.u32 	%r324, [%rd6+304];
	xor.b32  	%r347, %r347, %r324;
	ld.global.u32 	%r325, [%rd6+308];
	xor.b32  	%r346, %r346, %r325;
	ld.global.u32 	%r326, [%rd6+312];
	xor.b32  	%r345, %r345, %r326;
	ld.global.u32 	%r327, [%rd6+316];
	xor.b32  	%r344, %r344, %r327;
$L__BB3_38:
	add.s32 	%r343, %r343, 16;
	setp.ne.s32 	%p20, %r343, 32;
	@%p20 bra 	$L__BB3_6;
	mad.lo.s32 	%r328, %r337, -31, %r11;
	add.s32 	%r337, %r328, 1;
	setp.ne.s32 	%p21, %r337, 5;
	@%p21 bra 	$L__BB3_5;
	st.global.u32 	[%rd2+4], %r348;
	st.global.u32 	[%rd2+8], %r347;
	st.global.u32 	[%rd2+12], %r346;
	st.global.u32 	[%rd2+16], %r345;
	st.global.u32 	[%rd2+20], %r344;
	add.s32 	%r331, %r331, 1;
	setp.lt.u32 	%p22, %r331, %r2;
	@%p22 bra 	$L__BB3_4;
$L__BB3_41:
	shr.u64 	%rd7, %rd19, 2;
	add.s32 	%r330, %r330, 1;
	setp.gt.u64 	%p23, %rd19, 3;
	mov.u64 	%rd19, %rd7;
	@%p23 bra 	$L__BB3_2;
$L__BB3_42:
	mov.b32 	%r329, 0;
	st.global.v2.u32 	[%rd2+24], {%r329, %r329};
	st.global.u32 	[%rd2+32], %r329;
	mov.b64 	%rd18, 0;
	st.global.u64 	[%rd2+40], %rd18;
	ret;

}
.func  (.param .b64 func_retval0) __internal_accurate_pow(
	.param .b64 __internal_accurate_pow_param_0,
	.param .b64 __internal_accurate_pow_param_1
)
{
	.reg .pred 	%p<8>;
	.reg .b32 	%r<49>;
	.reg .b32 	%f<3>;
	.reg .b64 	%fd<109>;

	ld.param.f64 	%fd10, [__internal_accurate_pow_param_0];
	ld.param.f64 	%fd11, [__internal_accurate_pow_param_1];
	{
	.reg .b32 %temp; 
	mov.b64 	{%temp, %r46}, %fd10;
	}
	{
	.reg .b32 %temp; 
	mov.b64 	{%r45, %temp}, %fd10;
	}
	shr.u32 	%r47, %r46, 20;
	setp.gt.u32 	%p1, %r46, 1048575;
	@%p1 bra 	$L__BB4_2;
	mul.f64 	%fd12, %fd10, 0d4350000000000000;
	{
	.reg .b32 %temp; 
	mov.b64 	{%temp, %r46}, %fd12;
	}
	{
	.reg .b32 %temp; 
	mov.b64 	{%r45, %temp}, %fd12;
	}
	shr.u32 	%r16, %r46, 20;
	add.s32 	%r47, %r16, -54;
$L__BB4_2:
	add.s32 	%r48, %r47, -1023;
	and.b32  	%r17, %r46, -2146435073;
	or.b32  	%r18, %r17, 1072693248;
	mov.b64 	%fd107, {%r45, %r18};
	setp.lt.u32 	%p2, %r18, 1073127583;
	@%p2 bra 	$L__BB4_4;
	{
	.reg .b32 %temp; 
	mov.b64 	{%r19, %temp}, %fd107;
	}
	{
	.reg .b32 %temp; 
	mov.b64 	{%temp, %r20}, %fd107;
	}
	add.s32 	%r21, %r20, -1048576;
	mov.b64 	%fd107, {%r19, %r21};
	add.s32 	%r48, %r47, -1022;
$L__BB4_4:
	add.f64 	%fd13, %fd107, 0dBFF0000000000000;
	add.f64 	%fd14, %fd107, 0d3FF0000000000000;
	rcp.approx.ftz.f64 	%fd15, %fd14;
	neg.f64 	%fd16, %fd14;
	fma.rn.f64 	%fd17, %fd16, %fd15, 0d3FF0000000000000;
	fma.rn.f64 	%fd18, %fd17, %fd17, %fd17;
	fma.rn.f64 	%fd19, %fd18, %fd15, %fd15;
	mul.f64 	%fd20, %fd13, %fd19;
	fma.rn.f64 	%fd21, %fd13, %fd19, %fd20;
	mul.f64 	%fd22, %fd21, %fd21;
	fma.rn.f64 	%fd23, %fd22, 0d3EB0F5FF7D2CAFE2, 0d3ED0F5D241AD3B5A;
	fma.rn.f64 	%fd24, %fd23, %fd22, 0d3EF3B20A75488A3F;
	fma.rn.f64 	%fd25, %fd24, %fd22, 0d3F1745CDE4FAECD5;
	fma.rn.f64 	%fd26, %fd25, %fd22, 0d3F3C71C7258A578B;
	fma.rn.f64 	%fd27, %fd26, %fd22, 0d3F6249249242B910;
	fma.rn.f64 	%fd28, %fd27, %fd22, 0d3F89999999999DFB;
	sub.f64 	%fd29, %fd13, %fd21;
	add.f64 	%fd30, %fd29, %fd29;
	neg.f64 	%fd31, %fd21;
	fma.rn.f64 	%fd32, %fd31, %fd13, %fd30;
	mul.f64 	%fd33, %fd19, %fd32;
	fma.rn.f64 	%fd34, %fd22, %fd28, 0d3FB5555555555555;
	mov.f64 	%fd35, 0d3FB5555555555555;
	sub.f64 	%fd36, %fd35, %fd34;
	fma.rn.f64 	%fd37, %fd22, %fd28, %fd36;
	add.f64 	%fd38, %fd37, 0dBC46A4CB00B9E7B0;
	add.f64 	%fd39, %fd34, %fd38;
	sub.f64 	%fd40, %fd34, %fd39;
	add.f64 	%fd41, %fd38, %fd40;
	mul.rn.f64 	%fd42, %fd21, %fd21;
	neg.f64 	%fd43, %fd42;
	fma.rn.f64 	%fd44, %fd21, %fd21, %fd43;
	{
	.reg .b32 %temp; 
	mov.b64 	{%r22, %temp}, %fd33;
	}
	{
	.reg .b32 %temp; 
	mov.b64 	{%temp, %r23}, %fd33;
	}
	add.s32 	%r24, %r23, 1048576;
	mov.b64 	%fd45, {%r22, %r24};
	fma.rn.f64 	%fd46, %fd21, %fd45, %fd44;
	mul.rn.f64 	%fd47, %fd42, %fd21;
	neg.f64 	%fd48, %fd47;
	fma.rn.f64 	%fd49, %fd42, %fd21, %fd48;
	fma.rn.f64 	%fd50, %fd42, %fd33, %fd49;
	fma.rn.f64 	%fd51, %fd46, %fd21, %fd50;
	mul.rn.f64 	%fd52, %fd39, %fd47;
	neg.f64 	%fd53, %fd52;
	fma.rn.f64 	%fd54, %fd39, %fd47, %fd53;
	fma.rn.f64 	%fd55, %fd39, %fd51, %fd54;
	fma.rn.f64 	%fd56, %fd41, %fd47, %fd55;
	add.f64 	%fd57, %fd52, %fd56;
	sub.f64 	%fd58, %fd52, %fd57;
	add.f64 	%fd59, %fd56, %fd58;
	add.f64 	%fd60, %fd21, %fd57;
	sub.f64 	%fd61, %fd21, %fd60;
	add.f64 	%fd62, %fd57, %fd61;
	add.f64 	%fd63, %fd59, %fd62;
	add.f64 	%fd64, %fd33, %fd63;
	add.f64 	%fd65, %fd60, %fd64;
	sub.f64 	%fd66, %fd60, %fd65;
	add.f64 	%fd67, %fd64, %fd66;
	xor.b32  	%r25, %r48, -2147483648;
	mov.b32 	%r26, 1127219200;
	mov.b64 	%fd68, {%r25, %r26};
	mov.b32 	%r27, -2147483648;
	mov.b64 	%fd69, {%r27, %r26};
	sub.f64 	%fd70, %fd68, %fd69;
	fma.rn.f64 	%fd71, %fd70, 0d3FE62E42FEFA39EF, %fd65;
	fma.rn.f64 	%fd72, %fd70, 0dBFE62E42FEFA39EF, %fd71;
	sub.f64 	%fd73, %fd72, %fd65;
	sub.f64 	%fd74, %fd67, %fd73;
	fma.rn.f64 	%fd75, %fd70, 0d3C7ABC9E3B39803F, %fd74;
	add.f64 	%fd76, %fd71, %fd75;
	sub.f64 	%fd77, %fd71, %fd76;
	add.f64 	%fd78, %fd75, %fd77;
	{
	.reg .b32 %temp; 
	mov.b64 	{%temp, %r28}, %fd11;
	}
	{
	.reg .b32 %temp; 
	mov.b64 	{%r29, %temp}, %fd11;
	}
	shl.b32 	%r30, %r28, 1;
	setp.gt.u32 	%p3, %r30, -33554433;
	and.b32  	%r31, %r28, -15728641;
	selp.b32 	%r32, %r31, %r28, %p3;
	mov.b64 	%fd79, {%r29, %r32};
	mul.rn.f64 	%fd80, %fd76, %fd79;
	neg.f64 	%fd81, %fd80;
	fma.rn.f64 	%fd82, %fd76, %fd79, %fd81;
	fma.rn.f64 	%fd83, %fd78, %fd79, %fd82;
	add.f64 	%fd4, %fd80, %fd83;
	sub.f64 	%fd84, %fd80, %fd4;
	add.f64 	%fd5, %fd83, %fd84;
	fma.rn.f64 	%fd85, %fd4, 0d3FF71547652B82FE, 0d4338000000000000;
	{
	.reg .b32 %temp; 
	mov.b64 	{%r13, %temp}, %fd85;
	}
	mov.f64 	%fd86, 0dC338000000000000;
	add.rn.f64 	%fd87, %fd85, %fd86;
	fma.rn.f64 	%fd88, %fd87, 0dBFE62E42FEFA39EF, %fd4;
	fma.rn.f64 	%fd89, %fd87, 0dBC7ABC9E3B39803F, %fd88;
	fma.rn.f64 	%fd90, %fd89, 0d3E5ADE1569CE2BDF, 0d3E928AF3FCA213EA;
	fma.rn.f64 	%fd91, %fd90, %fd89, 0d3EC71DEE62401315;
	fma.rn.f64 	%fd92, %fd91, %fd89, 0d3EFA01997C89EB71;
	fma.rn.f64 	%fd93, %fd92, %fd89, 0d3F2A01A014761F65;
	fma.rn.f64 	%fd94, %fd93, %fd89, 0d3F56C16C1852B7AF;
	fma.rn.f64 	%fd95, %fd94, %fd89, 0d3F81111111122322;
	fma.rn.f64 	%fd96, %fd95, %fd89, 0d3FA55555555502A1;
	fma.rn.f64 	%fd97, %fd96, %fd89, 0d3FC5555555555511;
	fma.rn.f64 	%fd98, %fd97, %fd89, 0d3FE000000000000B;
	fma.rn.f64 	%fd99, %fd98, %fd89, 0d3FF0000000000000;
	fma.rn.f64 	%fd100, %fd99, %fd89, 0d3FF0000000000000;
	{
	.reg .b32 %temp; 
	mov.b64 	{%r14, %temp}, %fd100;
	}
	{
	.reg .b32 %temp; 
	mov.b64 	{%temp, %r15}, %fd100;
	}
	shl.b32 	%r33, %r13, 20;
	add.s32 	%r34, %r33, %r15;
	mov.b64 	%fd108, {%r14, %r34};
	{
	.reg .b32 %temp; 
	mov.b64 	{%temp, %r35}, %fd4;
	}
	mov.b32 	%f2, %r35;
	abs.f32 	%f1, %f2;
	setp.lt.f32 	%p4, %f1, 0f4086232B;
	@%p4 bra 	$L__BB4_7;
	setp.lt.f64 	%p5, %fd4, 0d0000000000000000;
	add.f64 	%fd101, %fd4, 0d7FF0000000000000;
	selp.f64 	%fd108, 0d0000000000000000, %fd101, %p5;
	setp.geu.f32 	%p6, %f1, 0f40874800;
	@%p6 bra 	$L__BB4_7;
	shr.u32 	%r36, %r13, 31;
	add.s32 	%r37, %r13, %r36;
	shr.s32 	%r38, %r37, 1;
	shl.b32 	%r39, %r38, 20;
	add.s32 	%r40, %r15, %r39;
	mov.b64 	%fd102, {%r14, %r40};
	sub.s32 	%r41, %r13, %r38;
	shl.b32 	%r42, %r41, 20;
	add.s32 	%r43, %r42, 1072693248;
	mov.b32 	%r44, 0;
	mov.b64 	%fd103, {%r44, %r43};
	mul.f64 	%fd108, %fd103, %fd102;
$L__BB4_7:
	abs.f64 	%fd104, %fd108;
	setp.eq.f64 	%p7, %fd104, 0d7FF0000000000000;
	fma.rn.f64 	%fd105, %fd108, %fd5, %fd108;
	selp.f64 	%fd106, %fd108, %fd105, %p7;
	st.param.f64 	[func_retval0], %fd106;
	ret;

}


// ===== COMPILED SASS (sm_100) =====

	.target	sm_100

	.elftype	@"ET_EXEC"


//--------------------- .note.nv.tkinfo           --------------------------
	.section	.note.nv.tkinfo,"",@"SHT_NOTE"
	.sectionflags	@"SHF_NOTE_NV_TKINFO"
	.tkinfo
        /*0018*/ 	.word	0x00000002
        /*0030*/ 	.string	""
        /*0030*/ 	.string	"ptxas"
        /*0030*/ 	.string	"Cuda compilation tools, release 13.0, V13.0.88"
        /*0030*/ 	.string	"Build cuda_13.0.r13.0/compiler.36424714_0"
        /*0030*/ 	.string	"-arch sm_100 -m 64 "



//--------------------- .note.nv.cuinfo           --------------------------
	.section	.note.nv.cuinfo,"",@"SHT_NOTE"
	.sectionflags	@"SHF_NOTE_NV_CUINFO"
        /*0018*/ 	.short	0x0002
        /*001a*/ 	.short	0x0064
        /*001c*/ 	.short	0x0082
	.zero		2


//--------------------- .nv.info                  --------------------------
	.section	.nv.info,"",@"SHT_CUDA_INFO"
	.align	4


	//----- nvinfo : EIATTR_REGCOUNT
	.align		4
        /*0000*/ 	.byte	0x04, 0x2f
        /*0002*/ 	.short	(.L_10 - .L_9)
	.align		4
.L_9:
        /*0004*/ 	.word	index@(_Z7InitialP3cruP4cru2P7cytosolP6cyt_buP5sl_budd)
        /*0008*/ 	.word	0x00000038


	//----- nvinfo : EIATTR_FRAME_SIZE
	.align		4
.L_10:
        /*000c*/ 	.byte	0x04, 0x11
        /*000e*/ 	.short	(.L_12 - .L_11)
	.align		4
.L_11:
        /*0010*/ 	.word	index@($_Z7InitialP3cruP4cru2P7cytosolP6cyt_buP5sl_budd$__internal_accurate_pow)
        /*0014*/ 	.word	0x00000000


	//----- nvinfo : EIATTR_FRAME_SIZE
	.align		4
.L_12:
        /*0018*/ 	.byte	0x04, 0x11
        /*001a*/ 	.short	(.L_14 - .L_13)
	.align		4
.L_13:
        /*001c*/ 	.word	index@($__internal_4_$__cuda_sm20_div_rn_f64_full)
        /*0020*/ 	.word	0x00000000


	//----- nvinfo : EIATTR_FRAME_SIZE
	.align		4
.L_14:
        /*0024*/ 	.byte	0x04, 0x11
        /*0026*/ 	.short	(.L_16 - .L_15)
	.align		4
.L_15:
        /*0028*/ 	.word	index@($__internal_3_$__cuda_sm20_dblrcp_rn_slowpath_v3)
        /*002c*/ 	.word	0x00000000


	//----- nvinfo : EIATTR_FRAME_SIZE
	.align		4
.L_16:
        /*0030*/ 	.byte	0x04, 0x11
        /*0032*/ 	.short	(.L_18 - .L_17)
	.align		4
.L_17:
        /*0034*/ 	.word	index@(_Z7InitialP3cruP4cru2P7cytosolP6cyt_buP5sl_budd)
        /*0038*/ 	.word	0x00000000


	//----- nvinfo : EIATTR_REGCOUNT
	.align		4
.L_18:
        /*003c*/ 	.byte	0x04, 0x2f
        /*003e*/ 	.short	(.L_20 - .L_19)
	.align		4
.L_19:
        /*0040*/ 	.word	index@(_Z7ComputeP3cruP4cru2P7cytosolP6cyt_buP5sl_budiddddidd)
        /*0044*/ 	.word	0x000000a0


	//----- nvinfo : EIATTR_FRAME_SIZE
	.align		4
.L_20:
        /*0048*/ 	.byte	0x04, 0x11
        /*004a*/ 	.short	(.L_22 - .L_21)
	.align		4
.L_21:
        /*004c*/ 	.word	index@($_Z7ComputeP3cruP4cru2P7cytosolP6cyt_buP5sl_budiddddidd$__internal_accurate_pow)
        /*0050*/ 	.word	0x00000000


	//----- nvinfo : EIATTR_FRAME_SIZE
	.align		4
.L_22:
        /*0054*/ 	.byte	0x04, 0x11
        /*0056*/ 	.short	(.L_24 - .L_23)
	.align		4
.L_23:
        /*0058*/ 	.word	index@($__internal_2_$__cuda_sm20_dsqrt_rn_f64_mediumpath_v1)
        /*005c*/ 	.word	0x00000000


	//----- nvinfo : EIATTR_FRAME_SIZE
	.align		4
.L_24:
        /*0060*/ 	.byte	0x04, 0x11
        /*0062*/ 	.short	(.L_26 - .L_25)
	.align		4
.L_25:
        /*0064*/ 	.word	index@($__internal_1_$__cuda_sm20_div_rn_f64_full)
        /*0068*/ 	.word	0x00000000


	//----- nvinfo : EIATTR_FRAME_SIZE
	.align		4
.L_26:
        /*006c*/ 	.byte	0x04, 0x11
        /*006e*/ 	.short	(.L_28 - .L_27)
	.align		4
.L_27:
        /*0070*/ 	.word	index@($__internal_0_$__cuda_sm20_dblrcp_rn_slowpath_v3)
        /*0074*/ 	.word	0x00000000


	//----- nvinfo : EIATTR_FRAME_SIZE
	.align		4
.L_28:
        /*0078*/ 	.byte	0x04, 0x11
        /*007a*/ 	.short	(.L_30 - .L_29)
	.align		4
.L_29:
        /*007c*/ 	.word	index@(_Z7ComputeP3cruP4cru2P7cytosolP6cyt_buP5sl_budiddddidd)
        /*0080*/ 	.word	0x00000000


	//----- nvinfo : EIATTR_REGCOUNT
	.align		4
.L_30:
        /*0084*/ 	.byte	0x04, 0x2f
        /*0086*/ 	.short	(.L_32 - .L_31)
	.align		4
.L_31:
        /*0088*/ 	.word	index@(_Z6FinishP3cruP4cru2P7cytosolP6cyt_buP5sl_bu)
        /*008c*/ 	.word	0x00000020


	//----- nvinfo : EIATTR_FRAME_SIZE
	.align		4
.L_32:
        /*0090*/ 	.byte	0x04, 0x11
        /*0092*/ 	.short	(.L_34 - .L_33)
	.align		4
.L_33:
        /*0094*/ 	.word	index@(_Z6FinishP3cruP4cru2P7cytosolP6cyt_buP5sl_bu)
        /*0098*/ 	.word	0x00000000


	//----- nvinfo : EIATTR_REGCOUNT
	.align		4
.L_34:
        /*009c*/ 	.byte	0x04, 0x2f
        /*009e*/ 	.short	(.L_36 - .L_35)
	.align		4
.L_35:
        /*00a0*/ 	.word	index@(_Z12setup_kernelyP4cru2)
        /*00a4*/ 	.word	0x0000001f


	//----- nvinfo : EIATTR_FRAME_SIZE
	.align		4
.L_36:
        /*00a8*/ 	.byte	0x04, 0x11
        /*00aa*/ 	.short	(.L_38 - .L_37)
	.align		4
.L_37:
        /*00ac*/ 	.word	index@(_Z12setup_kernelyP4cru2)
        /*00b0*/ 	.word	0x00000000


	//----- nvinfo : EIATTR_MIN_STACK_SIZE
	.align		4
.L_38:
        /*00b4*/ 	.byte	0x04, 0x12
        /*00b6*/ 	.short	(.L_40 - .L_39)
	.align		4
.L_39:
        /*00b8*/ 	.word	index@(_Z12setup_kernelyP4cru2)
        /*00bc*/ 	.word	0x00000000


	//----- nvinfo : EIATTR_MIN_STACK_SIZE
	.align		4
.L_40:
        /*00c0*/ 	.byte	0x04, 0x12
        /*00c2*/ 	.short	(.L_42 - .L_41)
	.align		4
.L_41:
        /*00c4*/ 	.word	index@(_Z6FinishP3cruP4cru2P7cytosolP6cyt_buP5sl_bu)
        /*00c8*/ 	.word	0x00000000


	//----- nvinfo : EIATTR_MIN_STACK_SIZE
	.align		4
.L_42:
        /*00cc*/ 	.byte	0x04, 0x12
        /*00ce*/ 	.short	(.L_44 - .L_43)
	.align		4
.L_43:
        /*00d0*/ 	.word	index@(_Z7ComputeP3cruP4cru2P7cytosolP6cyt_buP5sl_budiddddidd)
        /*00d4*/ 	.word	0x00000000


	//----- nvinfo : EIATTR_MIN_STACK_SIZE
	.align		4
.L_44:
        /*00d8*/ 	.byte	0x04, 0x12
        /*00da*/ 	.short	(.L_46 - .L_45)
	.align		4
.L_45:
        /*00dc*/ 	.word	index@(_Z7InitialP3cruP4cru2P7cytosolP6cyt_buP5sl_budd)
        /*00e0*/ 	.word	0x00000000
.L_46:


//--------------------- .nv.compat                --------------------------
	.section	.nv.compat,"",@"SHT_CUDA_COMPAT_INFO"
	.align	4
        /*0000*/ 	.byte	0x02, 0x09, 0x00, 0x00, 0x02, 0x02, 0x01, 0x00, 0x02, 0x05, 0x05, 0x00, 0x03, 0x07, 0x01, 0x01
        /*0010*/ 	.byte	0x02, 0x03, 0x00, 0x00, 0x02, 0x06, 0x01, 0x00, 0x04, 0x0b, 0x08, 0x00, 0x01, 0x00, 0x00, 0x00
        /*0020*/ 	.byte	0x00, 0x00, 0x00, 0x00


//--------------------- .nv.info._Z12setup_kernelyP4cru2 --------------------------
	.section	.nv.info._Z12setup_kernelyP4cru2,"",@"SHT_CUDA_INFO"
	.sectionflags	@""
	.align	4


	//----- nvinfo : EIATTR_CUDA_API_VERSION
	.align		4
        /*0000*/ 	.byte	0x04, 0x37
        /*0002*/ 	.short	(.L_48 - .L_47)
.L_47:
        /*0004*/ 	.word	0x00000082


	//----- nvinfo : EIATTR_KPARAM_INFO
	.align		4
.L_48:
        /*0008*/ 	.byte	0x04, 0x17
        /*000a*/ 	.short	(.L_50 - .L_49)
.L_49:
        /*000c*/ 	.word	0x00000000
        /*0010*/ 	.short	0x0001
        /*0012*/ 	.short	0x0008
        /*0014*/ 	.byte	0x00, 0xf5, 0x21, 0x00


	//----- nvinfo : EIATTR_KPARAM_INFO
	.align		4
.L_50:
        /*0018*/ 	.byte	0x04, 0x17
        /*001a*/ 	.short	(.L_52 - .L_51)
.L_51:
        /*001c*/ 	.word	0x00000000
        /*0020*/ 	.short	0x0000
        /*0022*/ 	.short	0x0000
        /*0024*/ 	.byte	0x00, 0xf0, 0x21, 0x00


	//----- nvinfo : EIATTR_SPARSE_MMA_MASK
	.align		4
.L_52:
        /*0028*/ 	.byte	0x03, 0x50
        /*002a*/ 	.short	0x0000


	//----- nvinfo : EIATTR_MAXREG_COUNT
	.align		4
        /*002c*/ 	.byte	0x03, 0x1b
        /*002e*/ 	.short	0x00ff


	//----- nvinfo : EIATTR_MERCURY_ISA_VERSION
	.align		4
        /*0030*/ 	.byte	0x03, 0x5f
        /*0032*/ 	.short	0x0101


	//----- nvinfo : EIATTR_VRC_CTA_INIT_COUNT
	.align		4
        /*0034*/ 	.byte	0x02, 0x4a
	.zero		1
	.zero		1


	//----- nvinfo : EIATTR_EXIT_INSTR_OFFSETS
	.align		4
        /*0038*/ 	.byte	0x04, 0x1c
        /*003a*/ 	.short	(.L_54 - .L_53)


	//   ....[0]....
.L_53:
        /*003c*/ 	.word	0x00000f90


	//----- nvinfo : EIATTR_CRS_STACK_SIZE
	.align		4
.L_54:
        /*0040*/ 	.byte	0x04, 0x1e
        /*0042*/ 	.short	(.L_56 - .L_55)
.L_55:
        /*0044*/ 	.word	0x00000000


	//----- nvinfo : EIATTR_CBANK_PARAM_SIZE
	.align		4
.L_56:
        /*0048*/ 	.byte	0x03, 0x19
        /*004a*/ 	.short	0x0010


	//----- nvinfo : EIATTR_PARAM_CBANK
	.align		4
        /*004c*/ 	.byte	0x04, 0x0a
        /*004e*/ 	.short	(.L_58 - .L_57)
	.align		4
.L_57:
        /*0050*/ 	.word	index@(.nv.constant0._Z12setup_kernelyP4cru2)
        /*0054*/ 	.short	0x0380
        /*0056*/ 	.short	0x0010


	//----- nvinfo : EIATTR_SW_WAR
	.align		4
.L_58:
        /*0058*/ 	.byte	0x04, 0x36
        /*005a*/ 	.short	(.L_60 - .L_59)
.L_59:
        /*005c*/ 	.word	0x00000008
.L_60:


//--------------------- .nv.info._Z6FinishP3cruP4cru2P7cytosolP6cyt_buP5sl_bu --------------------------
	.section	.nv.info._Z6FinishP3cruP4cru2P7cytosolP6cyt_buP5sl_bu,"",@"SHT_CUDA_INFO"
	.sectionflags	@""
	.align	4


	//----- nvinfo : EIATTR_CUDA_API_VERSION
	.align		4
        /*0000*/ 	.byte	0x04, 0x37
        /*0002*/ 	.short	(.L_62 - .L_61)
.L_61:
        /*0004*/ 	.word	0x00000082


	//----- nvinfo : EIATTR_KPARAM_INFO
	.align		4
.L_62:
        /*0008*/ 	.byte	0x04, 0x17
        /*000a*/ 	.short	(.L_64 - .L_63)
.L_63:
        /*000c*/ 	.word	0x00000000
        /*0010*/ 	.short	0x0004
        /*0012*/ 	.short	0x0020
        /*0014*/ 	.byte	0x00, 0xf5, 0x21, 0x00


	//----- nvinfo : EIATTR_KPARAM_INFO
	.align		4
.L_64:
        /*0018*/ 	.byte	0x04, 0x17
        /*001a*/ 	.short	(.L_66 - .L_65)
.L_65:
        /*001c*/ 	.word	0x00000000
        /*0020*/ 	.short	0x0003
        /*0022*/ 	.short	0x0018
        /*0024*/ 	.byte	0x00, 0xf5, 0x21, 0x00


	//----- nvinfo : EIATTR_KPARAM_INFO
	.align		4
.L_66:
        /*0028*/ 	.byte	0x04, 0x17
        /*002a*/ 	.short	(.L_68 - .L_67)
.L_67:
        /*002c*/ 	.word	0x00000000
        /*0030*/ 	.short	0x0002
        /*0032*/ 	.short	0x0010
        /*0034*/ 	.byte	0x00, 0xf5, 0x21, 0x00


	//----- nvinfo : EIATTR_KPARAM_INFO
	.align		4
.L_68:
        /*0038*/ 	.byte	0x04, 0x17
        /*003a*/ 	.short	(.L_70 - .L_69)
.L_69:
        /*003c*/ 	.word	0x00000000
        /*0040*/ 	.short	0x0001
        /*0042*/ 	.short	0x0008
        /*0044*/ 	.byte	0x00, 0xf5, 0x21, 0x00


	//----- nvinfo : EIATTR_KPARAM_INFO
	.align		4
.L_70:
        /*0048*/ 	.byte	0x04, 0x17
        /*004a*/ 	.short	(.L_72 - .L_71)
.L_71:
        /*004c*/ 	.word	0x00000000
        /*0050*/ 	.short	0x0000
        /*0052*/ 	.short	0x0000
        /*0054*/ 	.byte	0x00, 0xf5, 0x21, 0x00


	//----- nvinfo : EIATTR_SPARSE_MMA_MASK
	.align		4
.L_72:
        /*0058*/ 	.byte	0x03, 0x50
        /*005a*/ 	.short	0x0000


	//----- nvinfo : EIATTR_MAXREG_COUNT
	.align		4
        /*005c*/ 	.byte	0x03, 0x1b
        /*005e*/ 	.short	0x00ff


	//----- nvinfo : EIATTR_MERCURY_ISA_VERSION
	.align		4
        /*0060*/ 	.byte	0x03, 0x5f
        /*0062*/ 	.short	0x0101


	//----- nvinfo : EIATTR_VRC_CTA_INIT_COUNT
	.align		4
        /*0064*/ 	.byte	0x02, 0x4a
	.zero		1
	.zero		1


	//----- nvinfo : EIATTR_EXIT_INSTR_OFFSETS
	.align		4
        /*0068*/ 	.byte	0x04, 0x1c
        /*006a*/ 	.short	(.L_74 - .L_73)


	//   ....[0]....
.L_73:
        /*006c*/ 	.word	0x00000130


	//   ....[1]....
        /*0070*/ 	.word	0x00001570


	//   ....[2]....
        /*0074*/ 	.word	0x000018e0


	//   ....[3]....
        /*0078*/ 	.word	0x00001c50


	//----- nvinfo : EIATTR_CRS_STACK_SIZE
	.align		4
.L_74:
        /*007c*/ 	.byte	0x04, 0x1e
        /*007e*/ 	.short	(.L_76 - .L_75)
.L_75:
        /*0080*/ 	.word	0x00000000


	//----- nvinfo : EIATTR_CBANK_PARAM_SIZE
	.align		4
.L_76:
        /*0084*/ 	.byte	0x03, 0x19
        /*0086*/ 	.short	0x0028


	//----- nvinfo : EIATTR_PARAM_CBANK
	.align		4
        /*0088*/ 	.byte	0x04, 0x0a
        /*008a*/ 	.short	(.L_78 - .L_77)
	.align		4
.L_77:
        /*008c*/ 	.word	index@(.nv.constant0._Z6FinishP3cruP4cru2P7cytosolP6cyt_buP5sl_bu)
        /*0090*/ 	.short	0x0380
        /*0092*/ 	.short	0x0028


	//----- nvinfo : EIATTR_SW_WAR
	.align		4
.L_78:
        /*0094*/ 	.byte	0x04, 0x36
        /*0096*/ 	.short	(.L_80 - .L_79)
.L_79:
        /*0098*/ 	.word	0x00000008
.L_80:


//--------------------- .nv.info._Z7ComputeP3cruP4cru2P7cytosolP6cyt_buP5sl_budiddddidd --------------------------
	.section	.nv.info._Z7ComputeP3cruP4cru2P7cytosolP6cyt_buP5sl_budiddddidd,"",@"SHT_CUDA_INFO"
	.sectionflags	@""
	.align	4


	//----- nvinfo : EIATTR_CUDA_API_VERSION
	.align		4
        /*0000*/ 	.byte	0x04, 0x37
        /*0002*/ 	.short	(.L_82 - .L_81)
.L_81:
        /*0004*/ 	.word	0x00000082


	//----- nvinfo : EIATTR_KPARAM_INFO
	.align		4
.L_82:
        /*0008*/ 	.byte	0x04, 0x17
        /*000a*/ 	.short	(.L_84 - .L_83)
.L_83:
        /*000c*/ 	.word	0x00000000
        /*0010*/ 	.short	0x000d
        /*0012*/ 	.short	0x0068
        /*0014*/ 	.byte	0x00, 0xf0, 0x21, 0x00


	//----- nvinfo : EIATTR_KPARAM_INFO
	.align		4
.L_84:
        /*0018*/ 	.byte	0x04, 0x17
        /*001a*/ 	.short	(.L_86 - .L_85)
.L_85:
        /*001c*/ 	.word	0x00000000
        /*0020*/ 	.short	0x000c
        /*0022*/ 	.short	0x0060
        /*0024*/ 	.byte	0x00, 0xf0, 0x21, 0x00


	//----- nvinfo : EIATTR_KPARAM_INFO
	.align		4
.L_86:
        /*0028*/ 	.byte	0x04, 0x17
        /*002a*/ 	.short	(.L_88 - .L_87)
.L_87:
        /*002c*/ 	.word	0x00000000
        /*0030*/ 	.short	0x000b
        /*0032*/ 	.short	0x0058
        /*0034*/ 	.byte	0x00, 0xf0, 0x11, 0x00


	//----- nvinfo : EIATTR_KPARAM_INFO
	.align		4
.L_88:
        /*0038*/ 	.byte	0x04, 0x17
        /*003a*/ 	.short	(.L_90 - .L_89)
.L_89:
        /*003c*/ 	.word	0x00000000
        /*0040*/ 	.short	0x000a
        /*0042*/ 	.short	0x0050
        /*0044*/ 	.byte	0x00, 0xf0, 0x21, 0x00


	//----- nvinfo : EIATTR_KPARAM_INFO
	.align		4
.L_90:
        /*0048*/ 	.byte	0x04, 0x17
        /*004a*/ 	.short	(.L_92 - .L_91)
.L_91:
        /*004c*/ 	.word	0x00000000
        /*0050*/ 	.short	0x0009
        /*0052*/ 	.short	0x0048
        /*0054*/ 	.byte	0x00, 0xf0, 0x21, 0x00


	//----- nvinfo : EIATTR_KPARAM_INFO
	.align		4
.L_92:
        /*0058*/ 	.byte	0x04, 0x17
        /*005a*/ 	.short	(.L_94 - .L_93)
.L_93:
        /*005c*/ 	.word	0x00000000
        /*0060*/ 	.short	0x0008
        /*0062*/ 	.short	0x0040
        /*0064*/ 	.byte	0x00, 0xf0, 0x21, 0x00


	//----- nvinfo : EIATTR_KPARAM_INFO
	.align		4
.L_94:
        /*0068*/ 	.byte	0x04, 0x17
        /*006a*/ 	.short	(.L_96 - .L_95)
.L_95:
        /*006c*/ 	.word	0x00000000
        /*0070*/ 	.short	0x0007
        /*0072*/ 	.short	0x0038
        /*0074*/ 	.byte	0x00, 0xf0, 0x21, 0x00


	//----- nvinfo : EIATTR_KPARAM_INFO
	.align		4
.L_96:
        /*0078*/ 	.byte	0x04, 0x17
        /*007a*/ 	.short	(.L_98 - .L_97)
.L_97:
        /*007c*/ 	.word	0x00000000
        /*0080*/ 	.short	0x0006
        /*0082*/ 	.short	0x0030
        /*0084*/ 	.byte	0x00, 0xf0, 0x11, 0x00


	//----- nvinfo : EIATTR_KPARAM_INFO
	.align		4
.L_98:
        /*0088*/ 	.byte	0x04, 0x17
        /*008a*/ 	.short	(.L_100 - .L_99)
.L_99:
        /*008c*/ 	.word	0x00000000
        /*0090*/ 	.short	0x0005
        /*0092*/ 	.short	0x0028
        /*0094*/ 	.byte	0x00, 0xf0, 0x21, 0x00


	//----- nvinfo : EIATTR_KPARAM_INFO
	.align		4
.L_100:
        /*0098*/ 	.byte	0x04, 0x17
        /*009a*/ 	.short	(.L_102 - .L_101)
.L_101:
        /*009c*/ 	.word	0x00000000
        /*00a0*/ 	.short	0x0004
        /*00a2*/ 	.short	0x0020
        /*00a4*/ 	.byte	0x00, 0xf5, 0x21, 0x00


	//----- nvinfo : EIATTR_KPARAM_INFO
	.align		4
.L_102:
        /*00a8*/ 	.byte	0x04, 0x17
        /*00aa*/ 	.short	(.L_104 - .L_103)
.L_103:
        /*00ac*/ 	.word	0x00000000
        /*00b0*/ 	.short	0x0003
        /*00b2*/ 	.short	0x0018
        /*00b4*/ 	.byte	0x00, 0xf5, 0x21, 0x00


	//----- nvinfo : EIATTR_KPARAM_INFO
	.align		4
.L_104:
        /*00b8*/ 	.byte	0x04, 0x17
        /*00ba*/ 	.short	(.L_106 - .L_105)
.L_105:
        /*00bc*/ 	.word	0x00000000
        /*00c0*/ 	.short	0x0002
        /*00c2*/ 	.short	0x0010
        /*00c4*/ 	.byte	0x00, 0xf5, 0x21, 0x00


	//----- nvinfo : EIATTR_KPARAM_INFO
	.align		4
.L_106:
        /*00c8*/ 	.byte	0x04, 0x17
        /*00ca*/ 	.short	(.L_108 - .L_107)
.L_107:
        /*00cc*/ 	.word	0x00000000
        /*00d0*/ 	.short	0x0001
        /*00d2*/ 	.short	0x0008
        /*00d4*/ 	.byte	0x00, 0xf5, 0x21, 0x00


	//----- nvinfo : EIATTR_KPARAM_INFO
	.align		4
.L_108:
        /*00d8*/ 	.byte	0x04, 0x17
        /*00da*/ 	.short	(.L_110 - .L_109)
.L_109:
        /*00dc*/ 	.word	0x00000000
        /*00e0*/ 	.short	0x0000
        /*00e2*/ 	.short	0x0000
        /*00e4*/ 	.byte	0x00, 0xf5, 0x21, 0x00


	//----- nvinfo : EIATTR_SPARSE_MMA_MASK
	.align		4
.L_110:
        /*00e8*/ 	.byte	0x03, 0x50
        /*00ea*/ 	.short	0x0000


	//----- nvinfo : EIATTR_MAXREG_COUNT
	.align		4
        /*00ec*/ 	.byte	0x03, 0x1b
        /*00ee*/ 	.short	0x00ff


	//----- nvinfo : EIATTR_MERCURY_ISA_VERSION
	.align		4
        /*00f0*/ 	.byte	0x03, 0x5f
        /*00f2*/ 	.short	0x0101


	//----- nvinfo : EIATTR_VRC_CTA_INIT_COUNT
	.align		4
        /*00f4*/ 	.byte	0x02, 0x4a
	.zero		1
	.zero		1


	//----- nvinfo : EIATTR_EXIT_INSTR_OFFSETS
	.align		4
        /*00f8*/ 	.byte	0x04, 0x1c
        /*00fa*/ 	.short	(.L_112 - .L_111)


	//   ....[0]....
.L_111:
        /*00fc*/ 	.word	0x00000130


	//   ....[1]....
        /*0100*/ 	.word	0x00032e40


	//----- nvinfo : EIATTR_CRS_STACK_SIZE
	.align		4
.L_112:
        /*0104*/ 	.byte	0x04, 0x1e
        /*0106*/ 	.short	(.L_114 - .L_113)
.L_113:
        /*0108*/ 	.word	0x00000000


	//----- nvinfo : EIATTR_CBANK_PARAM_SIZE
	.align		4
.L_114:
        /*010c*/ 	.byte	0x03, 0x19
        /*010e*/ 	.short	0x0070


	//----- nvinfo : EIATTR_PARAM_CBANK
	.align		4
        /*0110*/ 	.byte	0x04, 0x0a
        /*0112*/ 	.short	(.L_116 - .L_115)
	.align		4
.L_115:
        /*0114*/ 	.word	index@(.nv.constant0._Z7ComputeP3cruP4cru2P7cytosolP6cyt_buP5sl_budiddddidd)
        /*0118*/ 	.short	0x0380
        /*011a*/ 	.short	0x0070


	//----- nvinfo : EIATTR_SW_WAR
	.align		4
.L_116:
        /*011c*/ 	.byte	0x04, 0x36
        /*011e*/ 	.short	(.L_118 - .L_117)
.L_117:
        /*0120*/ 	.word	0x00000008
.L_118:


//--------------------- .nv.info._Z7InitialP3cruP4cru2P7cytosolP6cyt_buP5sl_budd --------------------------
	.section	.nv.info._Z7InitialP3cruP4cru2P7cytosolP6cyt_buP5sl_budd,"",@"SHT_CUDA_INFO"
	.sectionflags	@""
	.align	4


	//----- nvinfo : EIATTR_CUDA_API_VERSION
	.align		4
        /*0000*/ 	.byte	0x04, 0x37
        /*0002*/ 	.short	(.L_120 - .L_119)
.L_119:
        /*0004*/ 	.word	0x00000082


	//----- nvinfo : EIATTR_KPARAM_INFO
	.align		4
.L_120:
        /*0008*/ 	.byte	0x04, 0x17
        /*000a*/ 	.short	(.L_122 - .L_121)
.L_121:
        /*000c*/ 	.word	0x00000000
        /*0010*/ 	.short	0x0006
        /*0012*/ 	.short	0x0030
        /*0014*/ 	.byte	0x00, 0xf0, 0x21, 0x00


	//----- nvinfo : EIATTR_KPARAM_INFO
	.align		4
.L_122:
        /*0018*/ 	.byte	0x04, 0x17
        /*001a*/ 	.short	(.L_124 - .L_123)
.L_123:
        /*001c*/ 	.word	0x00000000
        /*0020*/ 	.short	0x0005
        /*0022*/ 	.short	0x0028
        /*0024*/ 	.byte	0x00, 0xf0, 0x21, 0x00


	//----- nvinfo : EIATTR_KPARAM_INFO
	.align		4
.L_124:
        /*0028*/ 	.byte	0x04, 0x17
        /*002a*/ 	.short	(.L_126 - .L_125)
.L_125:
        /*002c*/ 	.word	0x00000000
        /*0030*/ 	.short	0x0004
        /*0032*/ 	.short	0x0020
        /*0034*/ 	.byte	0x00, 0xf5, 0x21, 0x00


	//----- nvinfo : EIATTR_KPARAM_INFO
	.align		4
.L_126:
        /*0038*/ 	.byte	0x04, 0x17
        /*003a*/ 	.short	(.L_128 - .L_127)
.L_127:
        /*003c*/ 	.word	0x00000000
        /*0040*/ 	.short	0x0003
        /*0042*/ 	.short	0x0018
        /*0044*/ 	.byte	0x00, 0xf5, 0x21, 0x00


	//----- nvinfo : EIATTR_KPARAM_INFO
	.align		4
.L_128:
        /*0048*/ 	.byte	0x04, 0x17
        /*004a*/ 	.short	(.L_130 - .L_129)
.L_129:
        /*004c*/ 	.word	0x00000000
        /*0050*/ 	.short	0x0002
        /*0052*/ 	.short	0x0010
        /*0054*/ 	.byte	0x00, 0xf5, 0x21, 0x00


	//----- nvinfo : EIATTR_KPARAM_INFO
	.align		4
.L_130:
        /*0058*/ 	.byte	0x04, 0x17
        /*005a*/ 	.short	(.L_132 - .L_131)
.L_131:
        /*005c*/ 	.word	0x00000000
        /*0060*/ 	.short	0x0001
        /*0062*/ 	.short	0x0008
        /*0064*/ 	.byte	0x00, 0xf5, 0x21, 0x00


	//----- nvinfo : EIATTR_KPARAM_INFO
	.align		4
.L_132:
        /*0068*/ 	.byte	0x04, 0x17
        /*006a*/ 	.short	(.L_134 - .L_133)
.L_133:
        /*006c*/ 	.word	0x00000000
        /*0070*/ 	.short	0x0000
        /*0072*/ 	.short	0x0000
        /*0074*/ 	.byte	0x00, 0xf5, 0x21, 0x00


	//----- nvinfo : EIATTR_SPARSE_MMA_MASK
	.align		4
.L_134:
        /*0078*/ 	.byte	0x03, 0x50
        /*007a*/ 	.short	0x0000


	//----- nvinfo : EIATTR_MAXREG_COUNT
	.align		4
        /*007c*/ 	.byte	0x03, 0x1b
        /*007e*/ 	.short	0x00ff


	//----- nvinfo : EIATTR_MERCURY_ISA_VERSION
	.align		4
        /*0080*/ 	.byte	0x03, 0x5f
        /*0082*/ 	.short	0x0101


	//----- nvinfo : EIATTR_VRC_CTA_INIT_COUNT
	.align		4
        /*0084*/ 	.byte	0x02, 0x4a
	.zero		1
	.zero		1


	//----- nvinfo : EIATTR_EXIT_INSTR_OFFSETS
	.align		4
        /*0088*/ 	.byte	0x04, 0x1c
        /*008a*/ 	.short	(.L_136 - .L_135)


	//   ....[0]....
.L_135:
        /*008c*/ 	.word	0x000034c0


	//----- nvinfo : EIATTR_CRS_STACK_SIZE
	.align		4
.L_136:
        /*0090*/ 	.byte	0x04, 0x1e
        /*0092*/ 	.short	(.L_138 - .L_137)
.L_137:
        /*0094*/ 	.word	0x00000000


	//----- nvinfo : EIATTR_CBANK_PARAM_SIZE
	.align		4
.L_138:
        /*0098*/ 	.byte	0x03, 0x19
        /*009a*/ 	.short	0x0038


	//----- nvinfo : EIATTR_PARAM_CBANK
	.align		4
        /*009c*/ 	.byte	0x04, 0x0a
        /*009e*/ 	.short	(.L_140 - .L_139)
	.align		4
.L_139:
        /*00a0*/ 	.word	index@(.nv.constant0._Z7InitialP3cruP4cru2P7cytosolP6cyt_buP5sl_budd)
        /*00a4*/ 	.short	0x0380
        /*00a6*/ 	.short	0x0038


	//----- nvinfo : EIATTR_SW_WAR
	.align		4
.L_140:
        /*00a8*/ 	.byte	0x04, 0x36
        /*00aa*/ 	.short	(.L_142 - .L_141)
.L_141:
        /*00ac*/ 	.word	0x00000008
.L_142:


//--------------------- .nv.callgraph             --------------------------
	.section	.nv.callgraph,"",@"SHT_CUDA_CALLGRAPH"
	.align	4
	.sectionentsize	8
	.align		4
        /*0000*/ 	.word	0x00000000
	.align		4
        /*0004*/ 	.word	0xffffffff
	.align		4
        /*0008*/ 	.word	0x00000000
	.align		4
        /*000c*/ 	.word	0xfffffffe
	.align		4
        /*0010*/ 	.word	0x00000000
	.align		4
        /*0014*/ 	.word	0xfffffffd
	.align		4
        /*0018*/ 	.word	0x00000000
	.align		4
        /*001c*/ 	.word	0xfffffffc


//--------------------- .nv.constant4             --------------------------
	.section	.nv.constant4,"a",@progbits
	.align	8
	.align		8
.nv.constant4:
        /*0000*/ 	.dword	precalc_xorwow_matrix
	.align		8
        /*0008*/ 	.dword	precalc_xorwow_offset_matrix
	.align		8
        /*0010*/ 	.dword	mrg32k3aM1
	.align		8
        /*0018*/ 	.dword	mrg32k3aM2
	.align		8
        /*0020*/ 	.dword	mrg32k3aM1SubSeq
	.align		8
        /*0028*/ 	.dword	mrg32k3aM2SubSeq
	.align		8
        /*0030*/ 	.dword	mrg32k3aM1Seq
	.align		8
        /*0038*/ 	.dword	mrg32k3aM2Seq


//--------------------- .nv.constant3             --------------------------
	.section	.nv.constant3,"a",@progbits
	.align	8
.nv.constant3:
	.type		__cr_lgamma_table,@object
	.size		__cr_lgamma_table,(.L_8 - __cr_lgamma_table)
__cr_lgamma_table:
        /*0000*/ 	.byte	0x00, 0x00, 0x00, 0x00, 0x00, 0x00, 0x00, 0x00, 0x00, 0x00, 0x00, 0x00, 0x00, 0x00, 0x00, 0x00
        /*0010*/ 	.byte	0xef, 0x39, 0xfa, 0xfe, 0x42, 0x2e, 0xe6, 0x3f, 0x02, 0x20, 0x2a, 0xfa, 0x0b, 0xab, 0xfc, 0x3f
        /*0020*/ 	.byte	0xf9, 0x2c, 0x92, 0x7c, 0xa7, 0x6c, 0x09, 0x40, 0xc9, 0x79, 0x44, 0x3c, 0x64, 0x26, 0x13, 0x40
        /*0030*/ 	.byte	0xca, 0x01, 0xcf, 0x3a, 0x27, 0x51, 0x1a, 0x40, 0x30, 0xcc, 0x2d, 0xf3, 0xe1, 0x0c, 0x21, 0x40
        /*0040*/ 	.byte	0x0d, 0xb7, 0xfc, 0x82, 0x8e, 0x35, 0x25, 0x40
.L_8:


//--------------------- .text._Z12setup_kernelyP4cru2 --------------------------
	.section	.text._Z12setup_kernelyP4cru2,"ax",@progbits
	.align	128
        .global         _Z12setup_kernelyP4cru2
        .type           _Z12setup_kernelyP4cru2,@function
        .size           _Z12setup_kernelyP4cru2,(.L_x_788 - _Z12setup_kernelyP4cru2)
        .other          _Z12setup_kernelyP4cru2,@"STO_CUDA_ENTRY STV_DEFAULT"
_Z12setup_kernelyP4cru2:
.text._Z12setup_kernelyP4cru2:
[----:B------:R-:W-:Y:S01]  /*0000*/  LDC R1, c[0x0][0x37c] ;  /* 0x0000df00ff017b82 */ /* 0x000fe20000000800 */
[----:B------:R-:W0:Y:S07]  /*0010*/  S2R R3, SR_TID.X ;  /* 0x0000000000037919 */ /* 0x000e2e0000002100 */
[----:B------:R-:W0:Y:S01]  /*0020*/  S2UR UR4, SR_CTAID.X ;  /* 0x00000000000479c3 */ /* 0x000e220000002500 */
[----:B------:R-:W-:Y:S01]  /*0030*/  BSSY.RECONVERGENT B0, `(.L_x_0) ;  /* 0x00000f2000007945 */ /* 0x000fe20003800200 */
[----:B------:R-:W1:Y:S01]  /*0040*/  S2R R2, SR_TID.Y ;  /* 0x0000000000027919 */ /* 0x000e620000002200 */
[----:B------:R-:W2:Y:S05]  /*0050*/  S2R R8, SR_TID.Z ;  /* 0x0000000000087919 */ /* 0x000eaa0000002300 */
[----:B------:R-:W0:Y:S08]  /*0060*/  LDC R0, c[0x0][0x360] ;  /* 0x0000d800ff007b82 */ /* 0x000e300000000800 */
[----:B------:R-:W1:Y:S08]  /*0070*/  S2UR UR5, SR_CTAID.Y ;  /* 0x00000000000579c3 */ /* 0x000e700000002600 */
[----:B------:R-:W1:Y:S08]  /*0080*/  LDC R5, c[0x0][0x364] ;  /* 0x0000d900ff057b82 */ /* 0x000e700000000800 */
[----:B------:R-:W3:Y:S01]  /*0090*/  LDC.64 R10, c[0x0][0x380] ;  /* 0x0000e000ff0a7b82 */ /* 0x000ee20000000a00 */
[----:B0-----:R-:W-:-:S07]  /*00a0*/  IMAD R3, R0, UR4, R3 ;  /* 0x0000000400037c24 */ /* 0x001fce000f8e0203 */
[----:B------:R-:W2:Y:S08]  /*00b0*/  S2UR UR6, SR_CTAID.Z ;  /* 0x00000000000679c3 */ /* 0x000eb00000002700 */
[----:B------:R-:W2:Y:S01]  /*00c0*/  LDC R9, c[0x0][0x368] ;  /* 0x0000da00ff097b82 */ /* 0x000ea20000000800 */
[----:B-1----:R-:W-:Y:S01]  /*00d0*/  IMAD R0, R5, UR5, R2 ;  /* 0x0000000505007c24 */ /* 0x002fe2000f8e0202 */
[----:B------:R-:W0:Y:S03]  /*00e0*/  LDCU.64 UR4, c[0x0][0x358] ;  /* 0x00006b00ff0477ac */ /* 0x000e260008000a00 */
[----:B------:R-:W-:-:S03]  /*00f0*/  IMAD R3, R0, 0x40, R3 ;  /* 0x0000004000037824 */ /* 0x000fc600078e0203 */
[----:B------:R-:W1:Y:S01]  /*0100*/  LDC.64 R6, c[0x0][0x388] ;  /* 0x0000e200ff067b82 */ /* 0x000e620000000a00 */
[----:B---3--:R-:W-:Y:S02]  /*0110*/  LOP3.LUT R2, R10, 0xaad26b49, RZ, 0x3c, !PT ;  /* 0xaad26b490a027812 */ /* 0x008fe400078e3cff */
[----:B------:R-:W-:-:S03]  /*0120*/  LOP3.LUT R4, R11, 0xf7dcefdd, RZ, 0x3c, !PT ;  /* 0xf7dcefdd0b047812 */ /* 0x000fc600078e3cff */
[----:B------:R-:W-:Y:S02]  /*0130*/  IMAD R2, R2, 0x4182bed5, RZ ;  /* 0x4182bed502027824 */ /* 0x000fe400078e02ff */
[----:B------:R-:W-:-:S03]  /*0140*/  IMAD R5, R4, -0x658354e5, RZ ;  /* 0x9a7cab1b04057824 */ /* 0x000fc600078e02ff */
[C---:B------:R-:W-:Y:S01]  /*0150*/  LOP3.LUT R10, R2.reuse, 0x159a55e5, RZ, 0x3c, !PT ;  /* 0x159a55e5020a7812 */ /* 0x040fe200078e3cff */
[----:B------:R-:W-:Y:S02]  /*0160*/  VIADD R11, R5, 0x1f123bb5 ;  /* 0x1f123bb5050b7836 */ /* 0x000fe40000000000 */
[----:B--2---:R-:W-:Y:S01]  /*0170*/  IMAD R0, R9, UR6, R8 ;  /* 0x0000000609007c24 */ /* 0x004fe2000f8e0208 */
[C---:B------:R-:W-:Y:S01]  /*0180*/  IADD3 R8, PT, PT, R2.reuse, 0x64f0c9, R5 ;  /* 0x0064f0c902087810 */ /* 0x040fe20007ffe005 */
[----:B------:R-:W-:Y:S02]  /*0190*/  VIADD R9, R2, 0x75bcd15 ;  /* 0x075bcd1502097836 */ /* 0x000fe40000000000 */
[----:B------:R-:W-:Y:S02]  /*01a0*/  IMAD R13, R0, 0x700, R3 ;  /* 0x00000700000d7824 */ /* 0x000fe400078e0203 */
[----:B------:R-:W-:Y:S01]  /*01b0*/  VIADD R3, R2, 0x583f19 ;  /* 0x00583f1902037836 */ /* 0x000fe20000000000 */
[----:B------:R-:W-:Y:S01]  /*01c0*/  LOP3.LUT R2, R5, 0x5491333, RZ, 0x3c, !PT ;  /* 0x0549133305027812 */ /* 0x000fe200078e3cff */
[C---:B-1----:R-:W-:Y:S01]  /*01d0*/  IMAD.WIDE R6, R13.reuse, 0xc8, R6 ;  /* 0x000000c80d067825 */ /* 0x042fe200078e0206 */
[----:B------:R-:W-:-:S04]  /*01e0*/  ISETP.NE.AND P0, PT, R13, RZ, PT ;  /* 0x000000ff0d00720c */ /* 0x000fc80003f05270 */
[----:B0-----:R0:W-:Y:S04]  /*01f0*/  STG.E.64 desc[UR4][R6.64+0x98], R8 ;  /* 0x0000980806007986 */ /* 0x0011e8000c101b04 */
[----:B------:R0:W-:Y:S04]  /*0200*/  STG.E.64 desc[UR4][R6.64+0xa0], R10 ;  /* 0x0000a00a06007986 */ /* 0x0001e8000c101b04 */
[----:B------:R0:W-:Y:S01]  /*0210*/  STG.E.64 desc[UR4][R6.64+0xa8], R2 ;  /* 0x0000a80206007986 */ /* 0x0001e2000c101b04 */
[----:B------:R-:W-:Y:S05]  /*0220*/  @!P0 BRA `(.L_x_1) ;  /* 0x0000000c00488947 */ /* 0x000fea0003800000 */
[----:B------:R-:W-:Y:S01]  /*0230*/  SHF.R.S32.HI R0, RZ, 0x1f, R13 ;  /* 0x0000001fff007819 */ /* 0x000fe2000001140d */
[----:B------:R-:W-:-:S07]  /*0240*/  IMAD.MOV.U32 R12, RZ, RZ, RZ ;  /* 0x000000ffff0c7224 */ /* 0x000fce00078e00ff */
.L_x_7:
[----:B0-----:R-:W-:Y:S01]  /*0250*/  LOP3.LUT R2, R13, 0x3, RZ, 0xc0, !PT ;  /* 0x000000030d027812 */ /* 0x001fe200078ec0ff */
[----:B------:R-:W-:Y:S03]  /*0260*/  BSSY.RECONVERGENT B1, `(.L_x_2) ;  /* 0x00000c8000017945 */ /* 0x000fe60003800200 */
[----:B------:R-:W-:-:S04]  /*0270*/  ISETP.NE.U32.AND P0, PT, R2, RZ, PT ;  /* 0x000000ff0200720c */ /* 0x000fc80003f05070 */
[----:B------:R-:W-:-:S13]  /*0280*/  ISETP.NE.AND.EX P0, PT, RZ, RZ, PT, P0 ;  /* 0x000000ffff00720c */ /* 0x000fda0003f05300 */
[----:B------:R-:W-:Y:S05]  /*0290*/  @!P0 BRA `(.L_x_3) ;  /* 0x0000000c00108947 */ /* 0x000fea0003800000 */
[----:B------:R-:W0:Y:S01]  /*02a0*/  LDC.64 R8, c[0x4][RZ] ;  /* 0x01000000ff087b82 */ /* 0x000e220000000a00 */
[----:B------:R-:W-:Y:S02]  /*02b0*/  IMAD.MOV.U32 R14, RZ, RZ, RZ ;  /* 0x000000ffff0e7224 */ /* 0x000fe400078e00ff */
[----:B0-----:R-:W-:-:S07]  /*02c0*/  IMAD.WIDE.U32 R8, R12, 0xc80, R8 ;  /* 0x00000c800c087825 */ /* 0x001fce00078e0008 */
.L_x_6:
[----:B0-----:R-:W-:Y:S01]  /*02d0*/  IMAD.MOV.U32 R15, RZ, RZ, RZ ;  /* 0x000000ffff0f7224 */ /* 0x001fe200078e00ff */
[----:B------:R-:W-:Y:S01]  /*02e0*/  CS2R R2, SRZ ;  /* 0x0000000000027805 */ /* 0x000fe2000001ff00 */
[----:B------:R-:W-:Y:S01]  /*02f0*/  IMAD.MOV.U32 R16, RZ, RZ, RZ ;  /* 0x000000ffff107224 */ /* 0x000fe200078e00ff */
[----:B------:R-:W-:-:S07]  /*0300*/  CS2R R4, SRZ ;  /* 0x0000000000047805 */ /* 0x000fce000001ff00 */
.L_x_5:
[----:B------:R-:W-:-:S05]  /*0310*/  IADD3 R10, P0, PT, R6, 0x98, RZ ;  /* 0x00000098060a7810 */ /* 0x000fca0007f1e0ff */
[----:B------:R-:W-:Y:S02]  /*0320*/  IMAD.X R11, RZ, RZ, R7, P0 ;  /* 0x000000ffff0b7224 */ /* 0x000fe400000e0607 */
[----:B------:R-:W-:-:S05]  /*0330*/  IMAD.WIDE.U32 R10, R16, 0x4, R10 ;  /* 0x00000004100a7825 */ /* 0x000fca00078e000a */
[----:B------:R0:W5:Y:S01]  /*0340*/  LDG.E R17, desc[UR4][R10.64+0x4] ;  /* 0x000004040a117981 */ /* 0x000162000c1e1900 */
[----:B------:R-:W-:-:S07]  /*0350*/  IMAD.MOV.U32 R18, RZ, RZ, RZ ;  /* 0x000000ffff127224 */ /* 0x000fce00078e00ff */
.L_x_4:
[----:B-----5:R-:W-:Y:S01]  /*0360*/  SHF.R.U32.HI R23, RZ, R18, R17 ;  /* 0x00000012ff177219 */ /* 0x020fe20000011611 */
[----:B0-----:R-:W-:-:S03]  /*0370*/  IMAD.SHL.U32 R11, R16, 0x20, RZ ;  /* 0x00000020100b7824 */ /* 0x001fc600078e00ff */
[----:B------:R-:W-:Y:S01]  /*0380*/  LOP3.LUT R19, R23, 0x1, RZ, 0xc0, !PT ;  /* 0x0000000117137812 */ /* 0x000fe200078ec0ff */
[----:B------:R-:W-:-:S03]  /*0390*/  IMAD.IADD R10, R11, 0x1, R18 ;  /* 0x000000010b0a7824 */ /* 0x000fc600078e0212 */
[----:B------:R-:W-:Y:S01]  /*03a0*/  ISETP.NE.U32.AND P0, PT, R19, 0x1, PT ;  /* 0x000000011300780c */ /* 0x000fe20003f05070 */
[----:B------:R-:W-:-:S03]  /*03b0*/  IMAD R11, R10, 0x5, RZ ;  /* 0x000000050a0b7824 */ /* 0x000fc600078e02ff */
[----:B------:R-:W-:Y:S01]  /*03c0*/  R2P PR, R23, 0x7e ;  /* 0x0000007e17007804 */ /* 0x000fe20000000000 */
[----:B------:R-:W-:-:S08]  /*03d0*/  IMAD.WIDE.U32 R10, R11, 0x4, R8 ;  /* 0x000000040b0a7825 */ /* 0x000fd000078e0008 */
[----:B------:R-:W2:Y:S04]  /*03e0*/  @!P0 LDG.E R20, desc[UR4][R10.64] ;  /* 0x000000040a148981 */ /* 0x000ea8000c1e1900 */
[----:B------:R-:W3:Y:S04]  /*03f0*/  @!P0 LDG.E R22, desc[UR4][R10.64+0x10] ;  /* 0x000010040a168981 */ /* 0x000ee8000c1e1900 */
[----:B------:R-:W4:Y:S04]  /*0400*/  @P1 LDG.E R24, desc[UR4][R10.64+0x14] ;  /* 0x000014040a181981 */ /* 0x000f28000c1e1900 */
[----:B------:R-:W4:Y:S04]  /*0410*/  @P2 LDG.E R26, desc[UR4][R10.64+0x28] ;  /* 0x000028040a1a2981 */ /* 0x000f28000c1e1900 */
[----:B------:R-:W4:Y:S04]  /*0420*/  @!P0 LDG.E R19, desc[UR4][R10.64+0x4] ;  /* 0x000004040a138981 */ /* 0x000f28000c1e1900 */
[----:B------:R-:W4:Y:S04]  /*0430*/  @!P0 LDG.E R21, desc[UR4][R10.64+0xc] ;  /* 0x00000c040a158981 */ /* 0x000f28000c1e1900 */
[----:B------:R-:W4:Y:S04]  /*0440*/  @P1 LDG.E R25, desc[UR4][R10.64+0x18] ;  /* 0x000018040a191981 */ /* 0x000f28000c1e1900 */
[----:B------:R-:W4:Y:S04]  /*0450*/  @P3 LDG.E R28, desc[UR4][R10.64+0x3c] ;  /* 0x00003c040a1c3981 */ /* 0x000f28000c1e1900 */
[----:B------:R-:W4:Y:S01]  /*0460*/  @P6 LDG.E R27, desc[UR4][R10.64+0x7c] ;  /* 0x00007c040a1b6981 */ /* 0x000f22000c1e1900 */
[----:B--2---:R-:W-:-:S03]  /*0470*/  @!P0 LOP3.LUT R15, R15, R20, RZ, 0x3c, !PT ;  /* 0x000000140f0f8212 */ /* 0x004fc600078e3cff */
[----:B------:R-:W2:Y:S01]  /*0480*/  @!P0 LDG.E R20, desc[UR4][R10.64+0x8] ;  /* 0x000008040a148981 */ /* 0x000ea2000c1e1900 */
[----:B---3--:R-:W-:-:S03]  /*0490*/  @!P0 LOP3.LUT R3, R3, R22, RZ, 0x3c, !PT ;  /* 0x0000001603038212 */ /* 0x008fc600078e3cff */
[----:B------:R-:W3:Y:S01]  /*04a0*/  @P1 LDG.E R22, desc[UR4][R10.64+0x24] ;  /* 0x000024040a161981 */ /* 0x000ee2000c1e1900 */
[----:B----4-:R-:W-:-:S03]  /*04b0*/  @P1 LOP3.LUT R15, R15, R24, RZ, 0x3c, !PT ;  /* 0x000000180f0f1212 */ /* 0x010fc600078e3cff */
[----:B------:R-:W4:Y:S01]  /*04c0*/  @P2 LDG.E R24, desc[UR4][R10.64+0x38] ;  /* 0x000038040a182981 */ /* 0x000f22000c1e1900 */
[----:B------:R-:W-:-:S03]  /*04d0*/  @P2 LOP3.LUT R15, R15, R26, RZ, 0x3c, !PT ;  /* 0x0000001a0f0f2212 */ /* 0x000fc600078e3cff */
[----:B------:R-:W4:Y:S01]  /*04e0*/  @P4 LDG.E R26, desc[UR4][R10.64+0x50] ;  /* 0x000050040a1a4981 */ /* 0x000f22000c1e1900 */
[----:B------:R-:W-:-:S03]  /*04f0*/  @!P0 LOP3.LUT R4, R4, R19, RZ, 0x3c, !PT ;  /* 0x0000001304048212 */ /* 0x000fc600078e3cff */
[----:B------:R-:W4:Y:S01]  /*0500*/  @P1 LDG.E R19, desc[UR4][R10.64+0x20] ;  /* 0x000020040a131981 */ /* 0x000f22000c1e1900 */
[----:B------:R-:W-:-:S03]  /*0510*/  @!P0 LOP3.LUT R2, R2, R21, RZ, 0x3c, !PT ;  /* 0x0000001502028212 */ /* 0x000fc600078e3cff */
[----:B------:R-:W4:Y:S01]  /*0520*/  @P2 LDG.E R21, desc[UR4][R10.64+0x2c] ;  /* 0x00002c040a152981 */ /* 0x000f22000c1e1900 */
[----:B------:R-:W-:-:S03]  /*0530*/  @P1 LOP3.LUT R4, R4, R25, RZ, 0x3c, !PT ;  /* 0x0000001904041212 */ /* 0x000fc600078e3cff */
[----:B------:R-:W4:Y:S01]  /*0540*/  @P2 LDG.E R25, desc[UR4][R10.64+0x34] ;  /* 0x000034040a192981 */ /* 0x000f22000c1e1900 */
[----:B--2---:R-:W-:-:S03]  /*0550*/  @!P0 LOP3.LUT R5, R5, R20, RZ, 0x3c, !PT ;  /* 0x0000001405058212 */ /* 0x004fc600078e3cff */
[----:B------:R-:W2:Y:S01]  /*0560*/  @P1 LDG.E R20, desc[UR4][R10.64+0x1c] ;  /* 0x00001c040a141981 */ /* 0x000ea2000c1e1900 */
[----:B---3--:R-:W-:-:S03]  /*0570*/  @P1 LOP3.LUT R3, R3, R22, RZ, 0x3c, !PT ;  /* 0x0000001603031212 */ /* 0x008fc600078e3cff */
[----:B------:R-:W3:Y:S01]  /*0580*/  @P2 LDG.E R22, desc[UR4][R10.64+0x30] ;  /* 0x000030040a162981 */ /* 0x000ee2000c1e1900 */
[----:B----4-:R-:W-:-:S03]  /*0590*/  @P2 LOP3.LUT R3, R3, R24, RZ, 0x3c, !PT ;  /* 0x0000001803032212 */ /* 0x010fc600078e3cff */
[----:B------:R-:W4:Y:S01]  /*05a0*/  @P3 LDG.E R24, desc[UR4][R10.64+0x4c] ;  /* 0x00004c040a183981 */ /* 0x000f22000c1e1900 */
[----:B------:R-:W-:-:S04]  /*05b0*/  @P3 LOP3.LUT R15, R15, R28, RZ, 0x3c, !PT ;  /* 0x0000001c0f0f3212 */ /* 0x000fc800078e3cff */
[----:B------:R-:W-:Y:S02]  /*05c0*/  @P4 LOP3.LUT R15, R15, R26, RZ, 0x3c, !PT ;  /* 0x0000001a0f0f4212 */ /* 0x000fe400078e3cff */
[----:B------:R-:W-:Y:S01]  /*05d0*/  @P1 LOP3.LUT R2, R2, R19, RZ, 0x3c, !PT ;  /* 0x0000001302021212 */ /* 0x000fe200078e3cff */
[----:B------:R-:W4:Y:S04]  /*05e0*/  @P5 LDG.E R26, desc[UR4][R10.64+0x64] ;  /* 0x000064040a1a5981 */ /* 0x000f28000c1e1900 */
[----:B------:R-:W4:Y:S01]  /*05f0*/  @P3 LDG.E R19, desc[UR4][R10.64+0x40] ;  /* 0x000040040a133981 */ /* 0x000f22000c1e1900 */
[----:B------:R-:W-:Y:S02]  /*0600*/  @P2 LOP3.LUT R4, R4, R21, RZ, 0x3c, !PT ;  /* 0x0000001504042212 */ /* 0x000fe400078e3cff */
[----:B------:R-:W-:Y:S01]  /*0610*/  @P2 LOP3.LUT R2, R2, R25, RZ, 0x3c, !PT ;  /* 0x0000001902022212 */ /* 0x000fe200078e3cff */
[----:B------:R-:W4:Y:S04]  /*0620*/  @P3 LDG.E R21, desc[UR4][R10.64+0x48] ;  /* 0x000048040a153981 */ /* 0x000f28000c1e1900 */
[----:B------:R-:W4:Y:S01]  /*0630*/  @P4 LDG.E R25, desc[UR4][R10.64+0x54] ;  /* 0x000054040a194981 */ /* 0x000f22000c1e1900 */
[----:B--2---:R-:W-:-:S03]  /*0640*/  @P1 LOP3.LUT R5, R5, R20, RZ, 0x3c, !PT ;  /* 0x0000001405051212 */ /* 0x004fc600078e3cff */
[----:B------:R-:W2:Y:S01]  /*0650*/  @P3 LDG.E R20, desc[UR4][R10.64+0x44] ;  /* 0x000044040a143981 */ /* 0x000ea2000c1e1900 */
[----:B---3--:R-:W-:-:S03]  /*0660*/  @P2 LOP3.LUT R5, R5, R22, RZ, 0x3c, !PT ;  /* 0x0000001605052212 */ /* 0x008fc600078e3cff */
[----:B------:R-:W3:Y:S01]  /*0670*/  @P4 LDG.E R22, desc[UR4][R10.64+0x58] ;  /* 0x000058040a164981 */ /* 0x000ee2000c1e1900 */
[----:B----4-:R-:W-:-:S03]  /*0680*/  @P3 LOP3.LUT R3, R3, R24, RZ, 0x3c, !PT ;  /* 0x0000001803033212 */ /* 0x010fc600078e3cff */
[----:B------:R-:W4:Y:S01]  /*0690*/  @P4 LDG.E R24, desc[UR4][R10.64+0x60] ;  /* 0x000060040a184981 */ /* 0x000f22000c1e1900 */
[----:B------:R-:W-:Y:S02]  /*06a0*/  LOP3.LUT P0, RZ, R23, 0x80, RZ, 0xc0, !PT ;  /* 0x0000008017ff7812 */ /* 0x000fe4000780c0ff */
[----:B------:R-:W-:Y:S02]  /*06b0*/  @P5 LOP3.LUT R15, R15, R26, RZ, 0x3c, !PT ;  /* 0x0000001a0f0f5212 */ /* 0x000fe400078e3cff */
[----:B------:R-:W4:Y:S01]  /*06c0*/  @P6 LDG.E R26, desc[UR4][R10.64+0x78] ;  /* 0x000078040a1a6981 */ /* 0x000f22000c1e1900 */
[----:B------:R-:W-:-:S03]  /*06d0*/  @P3 LOP3.LUT R4, R4, R19, RZ, 0x3c, !PT ;  /* 0x0000001304043212 */ /* 0x000fc600078e3cff */
[----:B------:R-:W4:Y:S01]  /*06e0*/  @P4 LDG.E R19, desc[UR4][R10.64+0x5c] ;  /* 0x00005c040a134981 */ /* 0x000f22000c1e1900 */
[----:B------:R-:W-:-:S03]  /*06f0*/  @P3 LOP3.LUT R2, R2, R21, RZ, 0x3c, !PT ;  /* 0x0000001502023212 */ /* 0x000fc600078e3cff */
[----:B------:R-:W4:Y:S01]  /*0700*/  @P5 LDG.E R21, desc[UR4][R10.64+0x68] ;  /* 0x000068040a155981 */ /* 0x000f22000c1e1900 */
[----:B------:R-:W-:-:S03]  /*0710*/  @P4 LOP3.LUT R4, R4, R25, RZ, 0x3c, !PT ;  /* 0x0000001904044212 */ /* 0x000fc600078e3cff */
[----:B------:R-:W4:Y:S01]  /*0720*/  @P5 LDG.E R25, desc[UR4][R10.64+0x70] ;  /* 0x000070040a195981 */ /* 0x000f22000c1e1900 */
[----:B--2---:R-:W-:-:S03]  /*0730*/  @P3 LOP3.LUT R5, R5, R20, RZ, 0x3c, !PT ;  /* 0x0000001405053212 */ /* 0x004fc600078e3cff */
[----:B------:R-:W2:Y:S01]  /*0740*/  @P5 LDG.E R20, desc[UR4][R10.64+0x6c] ;  /* 0x00006c040a145981 */ /* 0x000ea2000c1e1900 */
[----:B---3--:R-:W-:-:S03]  /*0750*/  @P4 LOP3.LUT R5, R5, R22, RZ, 0x3c, !PT ;  /* 0x0000001605054212 */ /* 0x008fc600078e3cff */
[----:B------:R-:W3:Y:S01]  /*0760*/  @P5 LDG.E R22, desc[UR4][R10.64+0x74] ;  /* 0x000074040a165981 */ /* 0x000ee2000c1e1900 */
[----:B----4-:R-:W-:-:S03]  /*0770*/  @P4 LOP3.LUT R3, R3, R24, RZ, 0x3c, !PT ;  /* 0x0000001803034212 */ /* 0x010fc600078e3cff */
[----:B------:R-:W4:Y:S01]  /*0780*/  @P0 LDG.E R24, desc[UR4][R10.64+0x8c] ;  /* 0x00008c040a180981 */ /* 0x000f22000c1e1900 */
[----:B------:R-:W-:-:S03]  /*0790*/  @P6 LOP3.LUT R15, R15, R26, RZ, 0x3c, !PT ;  /* 0x0000001a0f0f6212 */ /* 0x000fc600078e3cff */
        /* <DEDUP_REMOVED lines=13> */
[----:B------:R-:W-:Y:S02]  /*0870*/  @P6 LOP3.LUT R4, R4, R27, RZ, 0x3c, !PT ;  /* 0x0000001b04046212 */ /* 0x000fe400078e3cff */
[----:B------:R-:W-:Y:S02]  /*0880*/  @P6 LOP3.LUT R2, R2, R19, RZ, 0x3c, !PT ;  /* 0x0000001302026212 */ /* 0x000fe400078e3cff */
[----:B------:R-:W-:Y:S02]  /*0890*/  @P0 LOP3.LUT R4, R4, R21, RZ, 0x3c, !PT ;  /* 0x0000001504040212 */ /* 0x000fe400078e3cff */
[----:B------:R-:W-:Y:S02]  /*08a0*/  @P0 LOP3.LUT R2, R2, R25, RZ, 0x3c, !PT ;  /* 0x0000001902020212 */ /* 0x000fe400078e3cff */
[----:B--2---:R-:W-:Y:S02]  /*08b0*/  @P6 LOP3.LUT R5, R5, R20, RZ, 0x3c, !PT ;  /* 0x0000001405056212 */ /* 0x004fe400078e3cff */
[----:B---3--:R-:W-:-:S02]  /*08c0*/  @P6 LOP3.LUT R3, R3, R22, RZ, 0x3c, !PT ;  /* 0x0000001603036212 */ /* 0x008fc400078e3cff */
[----:B----4-:R-:W-:Y:S02]  /*08d0*/  @P0 LOP3.LUT R5, R5, R24, RZ, 0x3c, !PT ;  /* 0x0000001805050212 */ /* 0x010fe400078e3cff */
[----:B------:R-:W-:Y:S02]  /*08e0*/  @P0 LOP3.LUT R3, R3, R26, RZ, 0x3c, !PT ;  /* 0x0000001a03030212 */ /* 0x000fe400078e3cff */
[----:B------:R-:W-:-:S13]  /*08f0*/  R2P PR, R23.B1, 0x7f ;  /* 0x0000007f17007804 */ /* 0x000fda0000001000 */
[----:B------:R-:W2:Y:S04]  /*0900*/  @P0 LDG.E R20, desc[UR4][R10.64+0xa0] ;  /* 0x0000a0040a140981 */ /* 0x000ea8000c1e1900 */
[----:B------:R-:W3:Y:S04]  /*0910*/  @P1 LDG.E R24, desc[UR4][R10.64+0xb4] ;  /* 0x0000b4040a181981 */ /* 0x000ee8000c1e1900 */
[----:B------:R-:W4:Y:S04]  /*0920*/  @P2 LDG.E R26, desc[UR4][R10.64+0xc8] ;  /* 0x0000c8040a1a2981 */ /* 0x000f28000c1e1900 */
[----:B------:R-:W4:Y:S04]  /*0930*/  @P3 LDG.E R28, desc[UR4][R10.64+0xdc] ;  /* 0x0000dc040a1c3981 */ /* 0x000f28000c1e1900 */
[----:B------:R-:W4:Y:S04]  /*0940*/  @P0 LDG.E R21, desc[UR4][R10.64+0xa4] ;  /* 0x0000a4040a150981 */ /* 0x000f28000c1e1900 */
[----:B------:R-:W4:Y:S04]  /*0950*/  @P0 LDG.E R22, desc[UR4][R10.64+0xa8] ;  /* 0x0000a8040a160981 */ /* 0x000f28000c1e1900 */
        /* <DEDUP_REMOVED lines=22> */
[----:B------:R-:W-:Y:S02]  /*0ac0*/  LOP3.LUT P0, RZ, R23, 0x8000, RZ, 0xc0, !PT ;  /* 0x0000800017ff7812 */ /* 0x000fe4000780c0ff */
[----:B----4-:R-:W-:Y:S01]  /*0ad0*/  @P5 LOP3.LUT R15, R15, R26, RZ, 0x3c, !PT ;  /* 0x0000001a0f0f5212 */ /* 0x010fe200078e3cff */
[----:B------:R-:W4:Y:S04]  /*0ae0*/  @P3 LDG.E R23, desc[UR4][R10.64+0xe0] ;  /* 0x0000e0040a173981 */ /* 0x000f28000c1e1900 */
[----:B------:R-:W2:Y:S01]  /*0af0*/  @P3 LDG.E R26, desc[UR4][R10.64+0xe4] ;  /* 0x0000e4040a1a3981 */ /* 0x000ea2000c1e1900 */
[----:B------:R-:W-:-:S03]  /*0b00*/  @P1 LOP3.LUT R4, R4, R21, RZ, 0x3c, !PT ;  /* 0x0000001504041212 */ /* 0x000fc600078e3cff */
        /* <DEDUP_REMOVED lines=9> */
[----:B---3--:R-:W-:-:S03]  /*0ba0*/  @P2 LOP3.LUT R3, R3, R24, RZ, 0x3c, !PT ;  /* 0x0000001803032212 */ /* 0x008fc600078e3cff */
[----:B------:R-:W3:Y:S01]  /*0bb0*/  @P4 LDG.E R24, desc[UR4][R10.64+0x100] ;  /* 0x000100040a184981 */ /* 0x000ee2000c1e1900 */
[----:B----4-:R-:W-:-:S03]  /*0bc0*/  @P3 LOP3.LUT R4, R4, R23, RZ, 0x3c, !PT ;  /* 0x0000001704043212 */ /* 0x010fc600078e3cff */
[----:B------:R-:W4:Y:S01]  /*0bd0*/  @P5 LDG.E R23, desc[UR4][R10.64+0x108] ;  /* 0x000108040a175981 */ /* 0x000f22000c1e1900 */
[----:B--2---:R-:W-:-:S03]  /*0be0*/  @P2 LOP3.LUT R2, R2, R21, RZ, 0x3c, !PT ;  /* 0x0000001502022212 */ /* 0x004fc600078e3cff */
[----:B------:R-:W2:Y:S01]  /*0bf0*/  @P4 LDG.E R21, desc[UR4][R10.64+0xfc] ;  /* 0x0000fc040a154981 */ /* 0x000ea2000c1e1900 */
[----:B------:R-:W-:-:S03]  /*0c00*/  @P2 LOP3.LUT R5, R5, R22, RZ, 0x3c, !PT ;  /* 0x0000001605052212 */ /* 0x000fc600078e3cff */
[----:B------:R-:W2:Y:S01]  /*0c10*/  @P4 LDG.E R22, desc[UR4][R10.64+0xf8] ;  /* 0x0000f8040a164981 */ /* 0x000ea2000c1e1900 */
[----:B------:R-:W-:Y:S02]  /*0c20*/  @P3 LOP3.LUT R5, R5, R26, RZ, 0x3c, !PT ;  /* 0x0000001a05053212 */ /* 0x000fe400078e3cff */
[----:B------:R-:W-:Y:S01]  /*0c30*/  @P3 LOP3.LUT R2, R2, R25, RZ, 0x3c, !PT ;  /* 0x0000001902023212 */ /* 0x000fe200078e3cff */
[----:B------:R-:W2:Y:S04]  /*0c40*/  @P5 LDG.E R26, desc[UR4][R10.64+0x10c] ;  /* 0x00010c040a1a5981 */ /* 0x000ea8000c1e1900 */
        /* <DEDUP_REMOVED lines=15> */
[----:B------:R-:W-:-:S03]  /*0d40*/  @P5 LOP3.LUT R5, R5, R26, RZ, 0x3c, !PT ;  /* 0x0000001a05055212 */ /* 0x000fc600078e3cff */
[----:B------:R-:W2:Y:S01]  /*0d50*/  @P0 LDG.E R26, desc[UR4][R10.64+0x134] ;  /* 0x000134040a1a0981 */ /* 0x000ea2000c1e1900 */
[----:B------:R-:W-:-:S03]  /*0d60*/  @P5 LOP3.LUT R2, R2, R25, RZ, 0x3c, !PT ;  /* 0x0000001902025212 */ /* 0x000fc600078e3cff */
[----:B------:R-:W2:Y:S01]  /*0d70*/  @P0 LDG.E R25, desc[UR4][R10.64+0x138] ;  /* 0x000138040a190981 */ /* 0x000ea2000c1e1900 */
[----:B------:R-:W-:-:S05]  /*0d80*/  VIADD R18, R18, 0x10 ;  /* 0x0000001012127836 */ /* 0x000fca0000000000 */
[----:B------:R-:W-:Y:S02]  /*0d90*/  ISETP.NE.AND P1, PT, R18, 0x20, PT ;  /* 0x000000201200780c */ /* 0x000fe40003f25270 */
[----:B------:R-:W-:Y:S02]  /*0da0*/  @P5 LOP3.LUT R3, R3, R20, RZ, 0x3c, !PT ;  /* 0x0000001403035212 */ /* 0x000fe400078e3cff */
[----:B------:R-:W-:Y:S02]  /*0db0*/  @P6 LOP3.LUT R4, R4, R19, RZ, 0x3c, !PT ;  /* 0x0000001304046212 */ /* 0x000fe400078e3cff */
[----:B---3--:R-:W-:Y:S02]  /*0dc0*/  @P6 LOP3.LUT R3, R3, R24, RZ, 0x3c, !PT ;  /* 0x0000001803036212 */ /* 0x008fe400078e3cff */
[----:B----4-:R-:W-:Y:S02]  /*0dd0*/  @P0 LOP3.LUT R4, R4, R23, RZ, 0x3c, !PT ;  /* 0x0000001704040212 */ /* 0x010fe400078e3cff */
[----:B------:R-:W-:-:S02]  /*0de0*/  @P0 LOP3.LUT R3, R3, R28, RZ, 0x3c, !PT ;  /* 0x0000001c03030212 */ /* 0x000fc400078e3cff */
[----:B--2---:R-:W-:Y:S02]  /*0df0*/  @P6 LOP3.LUT R2, R2, R21, RZ, 0x3c, !PT ;  /* 0x0000001502026212 */ /* 0x004fe400078e3cff */
[----:B------:R-:W-:-:S04]  /*0e00*/  @P6 LOP3.LUT R5, R5, R22, RZ, 0x3c, !PT ;  /* 0x0000001605056212 */ /* 0x000fc800078e3cff */
[----:B------:R-:W-:Y:S02]  /*0e10*/  @P0 LOP3.LUT R5, R5, R26, RZ, 0x3c, !PT ;  /* 0x0000001a05050212 */ /* 0x000fe400078e3cff */
[----:B------:R-:W-:Y:S01]  /*0e20*/  @P0 LOP3.LUT R2, R2, R25, RZ, 0x3c, !PT ;  /* 0x0000001902020212 */ /* 0x000fe200078e3cff */
[----:B------:R-:W-:Y:S06]  /*0e30*/  @P1 BRA `(.L_x_4) ;  /* 0xfffffff400481947 */ /* 0x000fec000383ffff */
[----:B------:R-:W-:-:S05]  /*0e40*/  VIADD R16, R16, 0x1 ;  /* 0x0000000110107836 */ /* 0x000fca0000000000 */
[----:B------:R-:W-:-:S13]  /*0e50*/  ISETP.NE.AND P0, PT, R16, 0x5, PT ;  /* 0x000000051000780c */ /* 0x000fda0003f05270 */
[----:B------:R-:W-:Y:S05]  /*0e60*/  @P0 BRA `(.L_x_5) ;  /* 0xfffffff400280947 */ /* 0x000fea000383ffff */
[----:B------:R0:W-:Y:S01]  /*0e70*/  STG.E.64 desc[UR4][R6.64+0xa0], R4 ;  /* 0x0000a00406007986 */ /* 0x0001e2000c101b04 */
[----:B------:R-:W-:Y:S01]  /*0e80*/  VIADD R14, R14, 0x1 ;  /* 0x000000010e0e7836 */ /* 0x000fe20000000000 */
[----:B------:R-:W-:Y:S02]  /*0e90*/  LOP3.LUT R11, R13, 0x3, RZ, 0xc0, !PT ;  /* 0x000000030d0b7812 */ /* 0x000fe400078ec0ff */
[----:B------:R0:W-:Y:S02]  /*0ea0*/  STG.E.64 desc[UR4][R6.64+0xa8], R2 ;  /* 0x0000a80206007986 */ /* 0x0001e4000c101b04 */
[----:B------:R-:W-:Y:S02]  /*0eb0*/  ISETP.GE.U32.AND P0, PT, R14, R11, PT ;  /* 0x0000000b0e00720c */ /* 0x000fe40003f06070 */
[----:B------:R0:W-:Y:S11]  /*0ec0*/  STG.E desc[UR4][R6.64+0x9c], R15 ;  /* 0x00009c0f06007986 */ /* 0x0001f6000c101904 */
[----:B------:R-:W-:Y:S05]  /*0ed0*/  @!P0 BRA `(.L_x_6) ;  /* 0xfffffff000fc8947 */ /* 0x000fea000383ffff */
.L_x_3:
[----:B------:R-:W-:Y:S05]  /*0ee0*/  BSYNC.RECONVERGENT B1 ;  /* 0x0000000000017941 */ /* 0x000fea0003800200 */
.L_x_2:
[C---:B------:R-:W-:Y:S01]  /*0ef0*/  ISETP.GT.U32.AND P0, PT, R13.reuse, 0x3, PT ;  /* 0x000000030d00780c */ /* 0x040fe20003f04070 */
[----:B------:R-:W-:Y:S01]  /*0f00*/  VIADD R12, R12, 0x1 ;  /* 0x000000010c0c7836 */ /* 0x000fe20000000000 */
[--C-:B------:R-:W-:Y:S02]  /*0f10*/  SHF.R.U64 R13, R13, 0x2, R0.reuse ;  /* 0x000000020d0d7819 */ /* 0x100fe40000001200 */
[----:B------:R-:W-:Y:S02]  /*0f20*/  ISETP.GT.U32.AND.EX P0, PT, R0, RZ, PT, P0 ;  /* 0x000000ff0000720c */ /* 0x000fe40003f04100 */
[----:B------:R-:W-:-:S11]  /*0f30*/  SHF.R.U32.HI R0, RZ, 0x2, R0 ;  /* 0x00000002ff007819 */ /* 0x000fd60000011600 */
[----:B------:R-:W-:Y:S05]  /*0f40*/  @P0 BRA `(.L_x_7) ;  /* 0xfffffff000c00947 */ /* 0x000fea000383ffff */
.L_x_1:
[----:B------:R-:W-:Y:S05]  /*0f50*/  BSYNC.RECONVERGENT B0 ;  /* 0x0000000000007941 */ /* 0x000fea0003800200 */
.L_x_0:
[----:B------:R-:W-:Y:S04]  /*0f60*/  STG.E.64 desc[UR4][R6.64+0xb0], RZ ;  /* 0x0000b0ff06007986 */ /* 0x000fe8000c101b04 */
[----:B------:R-:W-:Y:S04]  /*0f70*/  STG.E desc[UR4][R6.64+0xb8], RZ ;  /* 0x0000b8ff06007986 */ /* 0x000fe8000c101904 */
[----:B------:R-:W-:Y:S01]  /*0f80*/  STG.E.64 desc[UR4][R6.64+0xc0], RZ ;  /* 0x0000c0ff06007986 */ /* 0x000fe2000c101b04 */
[----:B------:R-:W-:Y:S05]  /*0f90*/  EXIT ;  /* 0x000000000000794d */ /* 0x000fea0003800000 */
.L_x_8:
[----:B------:R-:W-:-:S00]  /*0fa0*/  BRA `(.L_x_8) ;  /* 0xfffffffc00fc7947 */ /* 0x000fc0000383ffff */
[----:B------:R-:W-:-:S00]  /*0fb0*/  NOP ;  /* 0x0000000000007918 */ /* 0x000fc00000000000 */
        /* <DEDUP_REMOVED lines=12> */
.L_x_788:


//--------------------- .text._Z6FinishP3cruP4cru2P7cytosolP6cyt_buP5sl_bu --------------------------
	.section	.text._Z6FinishP3cruP4cru2P7cytosolP6cyt_buP5sl_bu,"ax",@progbits
	.align	128
        .global         _Z6FinishP3cruP4cru2P7cytosolP6cyt_buP5sl_bu
        .type           _Z6FinishP3cruP4cru2P7cytosolP6cyt_buP5sl_bu,@function
        .size           _Z6FinishP3cruP4cru2P7cytosolP6cyt_buP5sl_bu,(.L_x_789 - _Z6FinishP3cruP4cru2P7cytosolP6cyt_buP5sl_bu)
        .other          _Z6FinishP3cruP4cru2P7cytosolP6cyt_buP5sl_bu,@"STO_CUDA_ENTRY STV_DEFAULT"
_Z6FinishP3cruP4cru2P7cytosolP6cyt_buP5sl_bu:
.text._Z6FinishP3cruP4cru2P7cytosolP6cyt_buP5sl_bu:
[----:B------:R-:W-:Y:S01]  /*0000*/  LDC R1, c[0x0][0x37c] ;  /* 0x0000df00ff017b82 */ /* 0x000fe20000000800 */
[----:B------:R-:W0:Y:S07]  /*0010*/  S2R R0, SR_TID.Y ;  /* 0x0000000000007919 */ /* 0x000e2e0000002200 */
[----:B------:R-:W1:Y:S01]  /*0020*/  LDC R3, c[0x0][0x360] ;  /* 0x0000d800ff037b82 */ /* 0x000e620000000800 */
[----:B------:R-:W1:Y:S01]  /*0030*/  S2R R2, SR_TID.X ;  /* 0x0000000000027919 */ /* 0x000e620000002100 */
[----:B------:R-:W2:Y:S06]  /*0040*/  S2R R4, SR_TID.Z ;  /* 0x0000000000047919 */ /* 0x000eac0000002300 */
[----:B------:R-:W0:Y:S08]  /*0050*/  S2UR UR5, SR_CTAID.Y ;  /* 0x00000000000579c3 */ /* 0x000e300000002600 */
[----:B------:R-:W0:Y:S08]  /*0060*/  LDC R5, c[0x0][0x364] ;  /* 0x0000d900ff057b82 */ /* 0x000e300000000800 */
[----:B------:R-:W1:Y:S08]  /*0070*/  S2UR UR4, SR_CTAID.X ;  /* 0x00000000000479c3 */ /* 0x000e700000002500 */
[----:B------:R-:W2:Y:S08]  /*0080*/  S2UR UR6, SR_CTAID.Z ;  /* 0x00000000000679c3 */ /* 0x000eb00000002700 */
[----:B------:R-:W2:Y:S01]  /*0090*/  LDC R7, c[0x0][0x368] ;  /* 0x0000da00ff077b82 */ /* 0x000ea20000000800 */
[----:B0-----:R-:W-:-:S05]  /*00a0*/  IMAD R0, R5, UR5, R0 ;  /* 0x0000000505007c24 */ /* 0x001fca000f8e0200 */
[----:B------:R-:W-:Y:S01]  /*00b0*/  ISETP.NE.AND P0, PT, R0, RZ, PT ;  /* 0x000000ff0000720c */ /* 0x000fe20003f05270 */
[----:B-1----:R-:W-:-:S05]  /*00c0*/  IMAD R2, R3, UR4, R2 ;  /* 0x0000000403027c24 */ /* 0x002fca000f8e0202 */
[----:B------:R-:W-:Y:S01]  /*00d0*/  ISETP.EQ.OR P0, PT, R2, RZ, !P0 ;  /* 0x000000ff0200720c */ /* 0x000fe20004702670 */
[----:B--2---:R-:W-:-:S05]  /*00e0*/  IMAD R3, R7, UR6, R4 ;  /* 0x0000000607037c24 */ /* 0x004fca000f8e0204 */
[----:B------:R-:W-:-:S04]  /*00f0*/  ISETP.EQ.OR P0, PT, R3, RZ, P0 ;  /* 0x000000ff0300720c */ /* 0x000fc80000702670 */
[----:B------:R-:W-:-:S04]  /*0100*/  ISETP.GT.OR P0, PT, R2, 0x3e, P0 ;  /* 0x0000003e0200780c */ /* 0x000fc80000704670 */
[----:B------:R-:W-:-:S04]  /*0110*/  ISETP.GT.U32.OR P0, PT, R0, 0x1a, P0 ;  /* 0x0000001a0000780c */ /* 0x000fc80000704470 */
[----:B------:R-:W-:-:S13]  /*0120*/  ISETP.GT.U32.OR P0, PT, R3, 0xa, P0 ;  /* 0x0000000a0300780c */ /* 0x000fda0000704470 */
[----:B------:R-:W-:Y:S05]  /*0130*/  @P0 EXIT ;  /* 0x000000000000094d */ /* 0x000fea0003800000 */
[----:B------:R-:W0:Y:S01]  /*0140*/  LDC.64 R4, c[0x0][0x380] ;  /* 0x0000e000ff047b82 */ /* 0x000e220000000a00 */
[----:B------:R-:W-:Y:S01]  /*0150*/  SHF.L.U32 R27, R0, 0x6, RZ ;  /* 0x00000006001b7819 */ /* 0x000fe200000006ff */
[----:B------:R-:W1:Y:S04]  /*0160*/  LDCU.64 UR4, c[0x0][0x358] ;  /* 0x00006b00ff0477ac */ /* 0x000e680008000a00 */
[----:B------:R-:W-:Y:S02]  /*0170*/  IMAD R29, R3, 0x700, R27 ;  /* 0x00000700031d7824 */ /* 0x000fe400078e021b */
[----:B------:R-:W2:Y:S03]  /*0180*/  LDC.64 R8, c[0x0][0x3a0] ;  /* 0x0000e800ff087b82 */ /* 0x000ea60000000a00 */
[----:B------:R-:W-:-:S05]  /*0190*/  IADD3 R23, PT, PT, R2, R29, RZ ;  /* 0x0000001d02177210 */ /* 0x000fca0007ffe0ff */
[----:B------:R-:W3:Y:S01]  /*01a0*/  LDC.64 R24, c[0x0][0x388] ;  /* 0x0000e200ff187b82 */ /* 0x000ee20000000a00 */
[----:B0-----:R-:W-:-:S05]  /*01b0*/  IMAD.WIDE R6, R23, 0x28, R4 ;  /* 0x0000002817067825 */ /* 0x001fca00078e0204 */
[----:B-1----:R-:W4:Y:S01]  /*01c0*/  LDG.E.64 R18, desc[UR4][R6.64+0x20] ;  /* 0x0000200406127981 */ /* 0x002f22000c1e1b00 */
[----:B--2---:R-:W-:-:S03]  /*01d0*/  IMAD.WIDE R10, R23, 0x80, R8 ;  /* 0x00000080170a7825 */ /* 0x004fc600078e0208 */
[----:B----4-:R-:W-:Y:S04]  /*01e0*/  STG.E.64 desc[UR4][R6.64+0x18], R18 ;  /* 0x0000181206007986 */ /* 0x010fe8000c101b04 */
[----:B------:R-:W2:Y:S04]  /*01f0*/  LDG.E.64 R12, desc[UR4][R10.64+0x28] ;  /* 0x000028040a0c7981 */ /* 0x000ea8000c1e1b00 */
[----:B------:R-:W4:Y:S04]  /*0200*/  LDG.E.64 R16, desc[UR4][R10.64+0x30] ;  /* 0x000030040a107981 */ /* 0x000f28000c1e1b00 */
[----:B------:R-:W5:Y:S01]  /*0210*/  LDG.E.64 R14, desc[UR4][R10.64+0x38] ;  /* 0x000038040a0e7981 */ /* 0x000f62000c1e1b00 */
[----:B---3--:R-:W-:-:S03]  /*0220*/  IMAD.WIDE R24, R23, 0xc8, R24 ;  /* 0x000000c817187825 */ /* 0x008fc600078e0218 */
[----:B--2---:R0:W-:Y:S04]  /*0230*/  STG.E.64 desc[UR4][R10.64+0x10], R12 ;  /* 0x0000100c0a007986 */ /* 0x0041e8000c101b04 */
[----:B----4-:R1:W-:Y:S04]  /*0240*/  STG.E.64 desc[UR4][R10.64+0x18], R16 ;  /* 0x000018100a007986 */ /* 0x0103e8000c101b04 */
[----:B-----5:R-:W-:Y:S04]  /*0250*/  STG.E.64 desc[UR4][R10.64+0x20], R14 ;  /* 0x0000200e0a007986 */ /* 0x020fe8000c101b04 */
[----:B0-----:R-:W2:Y:S01]  /*0260*/  LDG.E.64 R12, desc[UR4][R24.64+0x8] ;  /* 0x00000804180c7981 */ /* 0x001ea2000c1e1b00 */
[----:B------:R-:W-:-:S03]  /*0270*/  SHF.L.U32 R23, R23, 0x3, RZ ;  /* 0x0000000317177819 */ /* 0x000fc600000006ff */
[----:B--2---:R0:W-:Y:S04]  /*0280*/  STG.E.64 desc[UR4][R24.64], R12 ;  /* 0x0000000c18007986 */ /* 0x0041e8000c101b04 */
[----:B------:R-:W2:Y:S04]  /*0290*/  LDG.E.64 R20, desc[UR4][R10.64+0x68] ;  /* 0x000068040a147981 */ /* 0x000ea8000c1e1b00 */
[----:B-1----:R-:W3:Y:S04]  /*02a0*/  LDG.E.64 R16, desc[UR4][R10.64+0x70] ;  /* 0x000070040a107981 */ /* 0x002ee8000c1e1b00 */
[----:B------:R-:W4:Y:S01]  /*02b0*/  LDG.E.64 R18, desc[UR4][R10.64+0x78] ;  /* 0x000078040a127981 */ /* 0x000f22000c1e1b00 */
[----:B0-----:R-:W0:Y:S02]  /*02c0*/  LDC.64 R12, c[0x0][0x390] ;  /* 0x0000e400ff0c7b82 */ /* 0x001e240000000a00 */
[C---:B0-----:R-:W-:Y:S01]  /*02d0*/  IMAD.WIDE R14, R23.reuse, 0x28, R12 ;  /* 0x00000028170e7825 */ /* 0x041fe200078e020c */
[----:B--2---:R0:W-:Y:S04]  /*02e0*/  STG.E.64 desc[UR4][R10.64+0x50], R20 ;  /* 0x000050140a007986 */ /* 0x0041e8000c101b04 */
[----:B---3--:R1:W-:Y:S04]  /*02f0*/  STG.E.64 desc[UR4][R10.64+0x58], R16 ;  /* 0x000058100a007986 */ /* 0x0083e8000c101b04 */
[----:B----4-:R2:W-:Y:S04]  /*0300*/  STG.E.64 desc[UR4][R10.64+0x60], R18 ;  /* 0x000060120a007986 */ /* 0x0105e8000c101b04 */
[----:B------:R-:W3:Y:S04]  /*0310*/  LDG.E.64 R24, desc[UR4][R14.64+0x20] ;  /* 0x000020040e187981 */ /* 0x000ee8000c1e1b00 */
[----:B0-----:R-:W4:Y:S01]  /*0320*/  LDG.E.64 R20, desc[UR4][R14.64+0x10] ;  /* 0x000010040e147981 */ /* 0x001f22000c1e1b00 */
[----:B-1----:R-:W2:Y:S02]  /*0330*/  LDC.64 R16, c[0x0][0x398] ;  /* 0x0000e600ff107b82 */ /* 0x002ea40000000a00 */
[----:B--2---:R-:W-:Y:S01]  /*0340*/  IMAD.WIDE R18, R23, 0x60, R16 ;  /* 0x0000006017127825 */ /* 0x004fe200078e0210 */
[----:B---3--:R0:W-:Y:S04]  /*0350*/  STG.E.64 desc[UR4][R14.64+0x18], R24 ;  /* 0x000018180e007986 */ /* 0x0081e8000c101b04 */
[----:B----4-:R1:W-:Y:S04]  /*0360*/  STG.E.64 desc[UR4][R14.64+0x8], R20 ;  /* 0x000008140e007986 */ /* 0x0103e8000c101b04 */
[----:B------:R-:W2:Y:S04]  /*0370*/  LDG.E.64 R22, desc[UR4][R18.64+0x50] ;  /* 0x0000500412167981 */ /* 0x000ea8000c1e1b00 */
[----:B0-----:R-:W3:Y:S04]  /*0380*/  LDG.E.64 R24, desc[UR4][R18.64+0x48] ;  /* 0x0000480412187981 */ /* 0x001ee8000c1e1b00 */
[----:B-1----:R-:W4:Y:S04]  /*0390*/  LDG.E.64 R20, desc[UR4][R18.64+0x58] ;  /* 0x0000580412147981 */ /* 0x002f28000c1e1b00 */
[----:B--2---:R0:W-:Y:S04]  /*03a0*/  STG.E.64 desc[UR4][R18.64+0x38], R22 ;  /* 0x0000381612007986 */ /* 0x0041e8000c101b04 */
[----:B---3--:R-:W-:Y:S04]  /*03b0*/  STG.E.64 desc[UR4][R18.64+0x30], R24 ;  /* 0x0000301812007986 */ /* 0x008fe8000c101b04 */
[----:B----4-:R1:W-:Y:S04]  /*03c0*/  STG.E.64 desc[UR4][R18.64+0x40], R20 ;  /* 0x0000401412007986 */ /* 0x0103e8000c101b04 */
[----:B0-----:R-:W2:Y:S04]  /*03d0*/  LDG.E.64 R22, desc[UR4][R14.64+0x48] ;  /* 0x000048040e167981 */ /* 0x001ea8000c1e1b00 */
[----:B-1----:R-:W3:Y:S04]  /*03e0*/  LDG.E.64 R20, desc[UR4][R14.64+0x38] ;  /* 0x000038040e147981 */ /* 0x002ee8000c1e1b00 */
[----:B--2---:R0:W-:Y:S04]  /*03f0*/  STG.E.64 desc[UR4][R14.64+0x40], R22 ;  /* 0x000040160e007986 */ /* 0x0041e8000c101b04 */
[----:B---3--:R1:W-:Y:S04]  /*0400*/  STG.E.64 desc[UR4][R14.64+0x30], R20 ;  /* 0x000030140e007986 */ /* 0x0083e8000c101b04 */
        /* <DEDUP_REMOVED lines=10> */
[----:B0-----:R-:W2:Y:S04]  /*04b0*/  LDG.E.64 R24, desc[UR4][R18.64+0x108] ;  /* 0x0001080412187981 */ /* 0x001ea8000c1e1b00 */
[----:B------:R-:W3:Y:S04]  /*04c0*/  LDG.E.64 R22, desc[UR4][R18.64+0x110] ;  /* 0x0001100412167981 */ /* 0x000ee8000c1e1b00 */
[----:B-1----:R-:W4:Y:S04]  /*04d0*/  LDG.E.64 R20, desc[UR4][R18.64+0x118] ;  /* 0x0001180412147981 */ /* 0x002f28000c1e1b00 */
[----:B--2---:R-:W-:Y:S04]  /*04e0*/  STG.E.64 desc[UR4][R18.64+0xf0], R24 ;  /* 0x0000f01812007986 */ /* 0x004fe8000c101b04 */
[----:B---3--:R0:W-:Y:S04]  /*04f0*/  STG.E.64 desc[UR4][R18.64+0xf8], R22 ;  /* 0x0000f81612007986 */ /* 0x0081e8000c101b04 */
        /* <DEDUP_REMOVED lines=47> */
[----:B-1----:R-:W4:Y:S01]  /*07f0*/  LDG.E.64 R20, desc[UR4][R18.64+0x2e8] ;  /* 0x0002e80412147981 */ /* 0x002f22000c1e1b00 */
[----:B------:R-:W-:Y:S01]  /*0800*/  ISETP.NE.AND P0, PT, R2, 0x3e, PT ;  /* 0x0000003e0200780c */ /* 0x000fe20003f05270 */
[----:B------:R-:W-:Y:S02]  /*0810*/  BSSY.RECONVERGENT B0, `(.L_x_9) ;  /* 0x000005e000007945 */ /* 0x000fe40003800200 */
[----:B--2---:R0:W-:Y:S04]  /*0820*/  STG.E.64 desc[UR4][R18.64+0x2e0], R24 ;  /* 0x0002e01812007986 */ /* 0x0041e8000c101b04 */
[----:B---3--:R0:W-:Y:S04]  /*0830*/  STG.E.64 desc[UR4][R18.64+0x2d8], R22 ;  /* 0x0002d81612007986 */ /* 0x0081e8000c101b04 */
[----:B----4-:R0:W-:Y:S02]  /*0840*/  STG.E.64 desc[UR4][R18.64+0x2d0], R20 ;  /* 0x0002d01412007986 */ /* 0x0101e4000c101b04 */
[----:B------:R-:W-:Y:S05]  /*0850*/  @!P0 BRA `(.L_x_10) ;  /* 0x0000000000b88947 */ /* 0x000fea0003800000 */
[----:B------:R-:W-:-:S13]  /*0860*/  ISETP.NE.AND P0, PT, R2, 0x1, PT ;  /* 0x000000010200780c */ /* 0x000fda0003f05270 */
[----:B------:R-:W-:Y:S05]  /*0870*/  @P0 BRA `(.L_x_11) ;  /* 0x00000004005c0947 */ /* 0x000fea0003800000 */
[----:B0-----:R-:W2:Y:S01]  /*0880*/  LDG.E.64 R20, desc[UR4][R14.64+0x18] ;  /* 0x000018040e147981 */ /* 0x001ea2000c1e1b00 */
[----:B------:R-:W-:-:S05]  /*0890*/  SHF.L.U32 R29, R29, 0x3, RZ ;  /* 0x000000031d1d7819 */ /* 0x000fca00000006ff */
[----:B------:R-:W-:-:S05]  /*08a0*/  IMAD.WIDE.U32 R24, R29, 0x28, R12 ;  /* 0x000000281d187825 */ /* 0x000fca00078e000c */
[----:B--2---:R0:W-:Y:S04]  /*08b0*/  STG.E.64 desc[UR4][R24.64+0x40], R20 ;  /* 0x0000401418007986 */ /* 0x0041e8000c101b04 */
[----:B0-----:R-:W2:Y:S04]  /*08c0*/  LDG.E.64 R20, desc[UR4][R14.64+0x8] ;  /* 0x000008040e147981 */ /* 0x001ea8000c1e1b00 */
[----:B--2---:R0:W-:Y:S04]  /*08d0*/  STG.E.64 desc[UR4][R24.64+0x30], R20 ;  /* 0x0000301418007986 */ /* 0x0041e8000c101b04 */
[----:B------:R-:W2:Y:S01]  /*08e0*/  LDG.E.64 R22, desc[UR4][R18.64+0x30] ;  /* 0x0000300412167981 */ /* 0x000ea2000c1e1b00 */
[----:B0-----:R-:W-:-:S05]  /*08f0*/  IMAD.WIDE.U32 R20, R29, 0x60, R16 ;  /* 0x000000601d147825 */ /* 0x001fca00078e0010 */
[----:B--2---:R0:W-:Y:S04]  /*0900*/  STG.E.64 desc[UR4][R20.64+0x90], R22 ;  /* 0x0000901614007986 */ /* 0x0041e8000c101b04 */
[----:B------:R-:W2:Y:S04]  /*0910*/  LDG.E.64 R28, desc[UR4][R18.64+0x38] ;  /* 0x00003804121c7981 */ /* 0x000ea8000c1e1b00 */
[----:B--2---:R1:W-:Y:S04]  /*0920*/  STG.E.64 desc[UR4][R20.64+0x98], R28 ;  /* 0x0000981c14007986 */ /* 0x0043e8000c101b04 */
[----:B0-----:R-:W2:Y:S04]  /*0930*/  LDG.E.64 R22, desc[UR4][R18.64+0x40] ;  /* 0x0000400412167981 */ /* 0x001ea8000c1e1b00 */
[----:B--2---:R0:W-:Y:S04]  /*0940*/  STG.E.64 desc[UR4][R20.64+0xa0], R22 ;  /* 0x0000a01614007986 */ /* 0x0041e8000c101b04 */
[----:B-1----:R-:W2:Y:S04]  /*0950*/  LDG.E.64 R28, desc[UR4][R14.64+0xb8] ;  /* 0x0000b8040e1c7981 */ /* 0x002ea8000c1e1b00 */
        /* <DEDUP_REMOVED lines=20> */
[----:B--2---:R-:W-:Y:S04]  /*0aa0*/  STG.E.64 desc[UR4][R24.64+0x130], R28 ;  /* 0x0001301c18007986 */ /* 0x004fe8000c101b04 */
[----:B0-----:R-:W2:Y:S04]  /*0ab0*/  LDG.E.64 R22, desc[UR4][R14.64+0xf8] ;  /* 0x0000f8040e167981 */ /* 0x001ea8000c1e1b00 */
[----:B--2---:R0:W-:Y:S04]  /*0ac0*/  STG.E.64 desc[UR4][R24.64+0x120], R22 ;  /* 0x0001201618007986 */ /* 0x0041e8000c101b04 */
[----:B0-----:R-:W2:Y:S04]  /*0ad0*/  LDG.E.64 R24, desc[UR4][R18.64+0x270] ;  /* 0x0002700412187981 */ /* 0x001ea8000c1e1b00 */
[----:B--2---:R1:W-:Y:S04]  /*0ae0*/  STG.E.64 desc[UR4][R20.64+0x2d0], R24 ;  /* 0x0002d01814007986 */ /* 0x0043e8000c101b04 */
[----:B------:R-:W2:Y:S04]  /*0af0*/  LDG.E.64 R22, desc[UR4][R18.64+0x278] ;  /* 0x0002780412167981 */ /* 0x000ea8000c1e1b00 */
[----:B--2---:R1:W-:Y:S04]  /*0b00*/  STG.E.64 desc[UR4][R20.64+0x2d8], R22 ;  /* 0x0002d81614007986 */ /* 0x0043e8000c101b04 */
[----:B------:R-:W2:Y:S04]  /*0b10*/  LDG.E.64 R28, desc[UR4][R18.64+0x280] ;  /* 0x00028004121c7981 */ /* 0x000ea8000c1e1b00 */
[----:B--2---:R1:W-:Y:S01]  /*0b20*/  STG.E.64 desc[UR4][R20.64+0x2e0], R28 ;  /* 0x0002e01c14007986 */ /* 0x0043e2000c101b04 */
[----:B------:R-:W-:Y:S05]  /*0b30*/  BRA `(.L_x_11) ;  /* 0x0000000000ac7947 */ /* 0x000fea0003800000 */
.L_x_10:
        /* <DEDUP_REMOVED lines=39> */
[----:B------:R-:W3:Y:S04]  /*0db0*/  LDG.E.64 R24, desc[UR4][R18.64+0x2d8] ;  /* 0x0002d80412187981 */ /* 0x000ee8000c1e1b00 */
[----:B---3--:R2:W-:Y:S04]  /*0dc0*/  STG.E.64 desc[UR4][R20.64+0xbf78], R24 ;  /* 0x00bf781814007986 */ /* 0x0085e8000c101b04 */
[----:B------:R-:W3:Y:S04]  /*0dd0*/  LDG.E.64 R28, desc[UR4][R18.64+0x2e0] ;  /* 0x0002e004121c7981 */ /* 0x000ee8000c1e1b00 */
[----:B---3--:R2:W-:Y:S02]  /*0de0*/  STG.E.64 desc[UR4][R20.64+0xbf80], R28 ;  /* 0x00bf801c14007986 */ /* 0x0085e4000c101b04 */
.L_x_11:
[----:B------:R-:W-:Y:S05]  /*0df0*/  BSYNC.RECONVERGENT B0 ;  /* 0x0000000000007941 */ /* 0x000fea0003800200 */
.L_x_9:
[----:B------:R-:W-:Y:S01]  /*0e00*/  ISETP.NE.AND P0, PT, R0, 0x1a, PT ;  /* 0x0000001a0000780c */ /* 0x000fe20003f05270 */
[----:B------:R-:W-:-:S12]  /*0e10*/  BSSY.RECONVERGENT B0, `(.L_x_12) ;  /* 0x0000072000007945 */ /* 0x000fd80003800200 */
[----:B------:R-:W-:Y:S05]  /*0e20*/  @!P0 BRA `(.L_x_13) ;  /* 0x0000000000e48947 */ /* 0x000fea0003800000 */
[----:B------:R-:W-:-:S13]  /*0e30*/  ISETP.NE.AND P0, PT, R0, 0x1, PT ;  /* 0x000000010000780c */ /* 0x000fda0003f05270 */
[----:B------:R-:W-:Y:S05]  /*0e40*/  @P0 BRA `(.L_x_14) ;  /* 0x0000000400b80947 */ /* 0x000fea0003800000 */
[----:B012---:R-:W2:Y:S01]  /*0e50*/  LDG.E.64 R20, desc[UR4][R14.64+0x18] ;  /* 0x000018040e147981 */ /* 0x007ea2000c1e1b00 */
[----:B------:R-:W-:-:S05]  /*0e60*/  IMAD R0, R3, 0x700, R2 ;  /* 0x0000070003007824 */ /* 0x000fca00078e0202 */
[----:B------:R-:W-:-:S05]  /*0e70*/  SHF.L.U32 R29, R0, 0x3, RZ ;  /* 0x00000003001d7819 */ /* 0x000fca00000006ff */
[----:B------:R-:W-:-:S05]  /*0e80*/  IMAD.WIDE R22, R29, 0x28, R12 ;  /* 0x000000281d167825 */ /* 0x000fca00078e020c */
[----:B--2---:R0:W-:Y:S04]  /*0e90*/  STG.E.64 desc[UR4][R22.64+0x68], R20 ;  /* 0x0000681416007986 */ /* 0x0041e8000c101b04 */
[----:B0-----:R-:W2:Y:S04]  /*0ea0*/  LDG.E.64 R20, desc[UR4][R14.64+0x8] ;  /* 0x000008040e147981 */ /* 0x001ea8000c1e1b00 */
[----:B--2---:R0:W-:Y:S04]  /*0eb0*/  STG.E.64 desc[UR4][R22.64+0x58], R20 ;  /* 0x0000581416007986 */ /* 0x0041e8000c101b04 */
[----:B------:R-:W2:Y:S01]  /*0ec0*/  LDG.E.64 R24, desc[UR4][R18.64+0x30] ;  /* 0x0000300412187981 */ /* 0x000ea2000c1e1b00 */
[----:B0-----:R-:W-:-:S05]  /*0ed0*/  IMAD.WIDE R20, R29, 0x60, R16 ;  /* 0x000000601d147825 */ /* 0x001fca00078e0210 */
[----:B--2---:R0:W-:Y:S04]  /*0ee0*/  STG.E.64 desc[UR4][R20.64+0xf0], R24 ;  /* 0x0000f01814007986 */ /* 0x0041e8000c101b04 */
[----:B0-----:R-:W2:Y:S04]  /*0ef0*/  LDG.E.64 R24, desc[UR4][R18.64+0x38] ;  /* 0x0000380412187981 */ /* 0x001ea8000c1e1b00 */
[----:B--2---:R-:W-:Y:S04]  /*0f00*/  STG.E.64 desc[UR4][R20.64+0xf8], R24 ;  /* 0x0000f81814007986 */ /* 0x004fe8000c101b04 */
[----:B------:R-:W2:Y:S04]  /*0f10*/  LDG.E.64 R28, desc[UR4][R18.64+0x40] ;  /* 0x00004004121c7981 */ /* 0x000ea8000c1e1b00 */
[----:B--2---:R0:W-:Y:S04]  /*0f20*/  STG.E.64 desc[UR4][R20.64+0x100], R28 ;  /* 0x0001001c14007986 */ /* 0x0041e8000c101b04 */
[----:B0-----:R-:W2:Y:S04]  /*0f30*/  LDG.E.64 R28, desc[UR4][R14.64+0xb8] ;  /* 0x0000b8040e1c7981 */ /* 0x001ea8000c1e1b00 */
[----:B--2---:R0:W-:Y:S04]  /*0f40*/  STG.E.64 desc[UR4][R22.64+0x108], R28 ;  /* 0x0001081c16007986 */ /* 0x0041e8000c101b04 */
[----:B------:R-:W2:Y:S04]  /*0f50*/  LDG.E.64 R24, desc[UR4][R14.64+0xa8] ;  /* 0x0000a8040e187981 */ /* 0x000ea8000c1e1b00 */
[----:B--2---:R1:W-:Y:S04]  /*0f60*/  STG.E.64 desc[UR4][R22.64+0xf8], R24 ;  /* 0x0000f81816007986 */ /* 0x0043e8000c101b04 */
[----:B0-----:R-:W2:Y:S04]  /*0f70*/  LDG.E.64 R28, desc[UR4][R18.64+0x1b0] ;  /* 0x0001b004121c7981 */ /* 0x001ea8000c1e1b00 */
[----:B--2---:R-:W-:Y:S04]  /*0f80*/  STG.E.64 desc[UR4][R20.64+0x270], R28 ;  /* 0x0002701c14007986 */ /* 0x004fe8000c101b04 */
[----:B-1----:R-:W2:Y:S04]  /*0f90*/  LDG.E.64 R24, desc[UR4][R18.64+0x1b8] ;  /* 0x0001b80412187981 */ /* 0x002ea8000c1e1b00 */
        /* <DEDUP_REMOVED lines=22> */
[----:B--2---:R0:W-:Y:S04]  /*1100*/  STG.E.64 desc[UR4][R20.64+0x2e0], R28 ;  /* 0x0002e01c14007986 */ /* 0x0041e8000c101b04 */
[----:B-1----:R-:W2:Y:S01]  /*1110*/  LDG.E.64 R24, desc[UR4][R6.64+0x18] ;  /* 0x0000180406187981 */ /* 0x002ea2000c1e1b00 */
[----:B0-----:R-:W-:-:S05]  /*1120*/  IMAD.WIDE R20, R0, 0x28, R4 ;  /* 0x0000002800147825 */ /* 0x001fca00078e0204 */
[----:B--2---:R0:W-:Y:S04]  /*1130*/  STG.E.64 desc[UR4][R20.64+0x18], R24 ;  /* 0x0000181814007986 */ /* 0x0041e8000c101b04 */
[----:B0-----:R-:W2:Y:S01]  /*1140*/  LDG.E.64 R24, desc[UR4][R10.64+0x10] ;  /* 0x000010040a187981 */ /* 0x001ea2000c1e1b00 */
[----:B------:R-:W-:-:S05]  /*1150*/  IMAD.WIDE R22, R0, 0x80, R8 ;  /* 0x0000008000167825 */ /* 0x000fca00078e0208 */
[----:B--2---:R3:W-:Y:S04]  /*1160*/  STG.E.64 desc[UR4][R22.64+0x10], R24 ;  /* 0x0000101816007986 */ /* 0x0047e8000c101b04 */
[----:B------:R-:W2:Y:S04]  /*1170*/  LDG.E.64 R28, desc[UR4][R10.64+0x18] ;  /* 0x000018040a1c7981 */ /* 0x000ea8000c1e1b00 */
[----:B--2---:R3:W-:Y:S04]  /*1180*/  STG.E.64 desc[UR4][R22.64+0x18], R28 ;  /* 0x0000181c16007986 */ /* 0x0047e8000c101b04 */
[----:B------:R-:W2:Y:S04]  /*1190*/  LDG.E.64 R20, desc[UR4][R10.64+0x20] ;  /* 0x000020040a147981 */ /* 0x000ea8000c1e1b00 */
[----:B--2---:R3:W-:Y:S01]  /*11a0*/  STG.E.64 desc[UR4][R22.64+0x20], R20 ;  /* 0x0000201416007986 */ /* 0x0047e2000c101b04 */
[----:B------:R-:W-:Y:S05]  /*11b0*/  BRA `(.L_x_14) ;  /* 0x0000000000dc7947 */ /* 0x000fea0003800000 */
.L_x_13:
[----:B012---:R-:W2:Y:S01]  /*11c0*/  LDG.E.64 R20, desc[UR4][R14.64+0x68] ;  /* 0x000068040e147981 */ /* 0x007ea2000c1e1b00 */
[----:B------:R-:W-:-:S05]  /*11d0*/  IMAD R0, R3, 0x700, R2 ;  /* 0x0000070003007824 */ /* 0x000fca00078e0202 */
[----:B------:R-:W-:-:S04]  /*11e0*/  IADD3 R0, PT, PT, R0, 0x6c0, RZ ;  /* 0x000006c000007810 */ /* 0x000fc80007ffe0ff */
        /* <DEDUP_REMOVED lines=51> */
[----:B--2---:R0:W-:Y:S02]  /*1520*/  STG.E.64 desc[UR4][R22.64+0x20], R20 ;  /* 0x0000201416007986 */ /* 0x0041e4000c101b04 */
.L_x_14:
[----:B------:R-:W-:Y:S05]  /*1530*/  BSYNC.RECONVERGENT B0 ;  /* 0x0000000000007941 */ /* 0x000fea0003800200 */
.L_x_12:
[----:B------:R-:W-:-:S13]  /*1540*/  ISETP.NE.AND P0, PT, R3, 0xa, PT ;  /* 0x0000000a0300780c */ /* 0x000fda0003f05270 */
[----:B------:R-:W-:Y:S05]  /*1550*/  @!P0 BRA `(.L_x_15) ;  /* 0x0000000000e48947 */ /* 0x000fea0003800000 */
[----:B------:R-:W-:-:S13]  /*1560*/  ISETP.NE.AND P0, PT, R3, 0x1, PT ;  /* 0x000000010300780c */ /* 0x000fda0003f05270 */
[----:B------:R-:W-:Y:S05]  /*1570*/  @P0 EXIT ;  /* 0x000000000000094d */ /* 0x000fea0003800000 */
[----:B0123--:R-:W2:Y:S01]  /*1580*/  LDG.E.64 R20, desc[UR4][R14.64+0x18] ;  /* 0x000018040e147981 */ /* 0x00fea2000c1e1b00 */
[----:B------:R-:W-:-:S04]  /*1590*/  IADD3 R27, PT, PT, R2, R27, RZ ;  /* 0x0000001b021b7210 */ /* 0x000fc80007ffe0ff */
[----:B------:R-:W-:-:S05]  /*15a0*/  SHF.L.U32 R25, R27, 0x3, RZ ;  /* 0x000000031b197819 */ /* 0x000fca00000006ff */
[----:B------:R-:W-:-:S05]  /*15b0*/  IMAD.WIDE R12, R25, 0x28, R12 ;  /* 0x00000028190c7825 */ /* 0x000fca00078e020c */
[----:B--2---:R-:W-:Y:S04]  /*15c0*/  STG.E.64 desc[UR4][R12.64+0xb8], R20 ;  /* 0x0000b8140c007986 */ /* 0x004fe8000c101b04 */
[----:B------:R-:W2:Y:S01]  /*15d0*/  LDG.E.64 R2, desc[UR4][R14.64+0x8] ;  /* 0x000008040e027981 */ /* 0x000ea2000c1e1b00 */
[----:B------:R-:W-:-:S03]  /*15e0*/  IMAD.WIDE R16, R25, 0x60, R16 ;  /* 0x0000006019107825 */ /* 0x000fc600078e0210 */
[----:B--2---:R0:W-:Y:S04]  /*15f0*/  STG.E.64 desc[UR4][R12.64+0xa8], R2 ;  /* 0x0000a8020c007986 */ /* 0x0041e8000c101b04 */
[----:B------:R-:W2:Y:S04]  /*1600*/  LDG.E.64 R22, desc[UR4][R18.64+0x30] ;  /* 0x0000300412167981 */ /* 0x000ea8000c1e1b00 */
[----:B--2---:R-:W-:Y:S04]  /*1610*/  STG.E.64 desc[UR4][R16.64+0x1b0], R22 ;  /* 0x0001b01610007986 */ /* 0x004fe8000c101b04 */
[----:B------:R-:W2:Y:S04]  /*1620*/  LDG.E.64 R24, desc[UR4][R18.64+0x38] ;  /* 0x0000380412187981 */ /* 0x000ea8000c1e1b00 */
[----:B--2---:R-:W-:Y:S04]  /*1630*/  STG.E.64 desc[UR4][R16.64+0x1b8], R24 ;  /* 0x0001b81810007986 */ /* 0x004fe8000c101b04 */
[----:B------:R-:W2:Y:S04]  /*1640*/  LDG.E.64 R28, desc[UR4][R18.64+0x40] ;  /* 0x00004004121c7981 */ /* 0x000ea8000c1e1b00 */
[----:B--2---:R-:W-:Y:S04]  /*1650*/  STG.E.64 desc[UR4][R16.64+0x1c0], R28 ;  /* 0x0001c01c10007986 */ /* 0x004fe8000c101b04 */
[----:B0-----:R-:W2:Y:S04]  /*1660*/  LDG.E.64 R2, desc[UR4][R14.64+0x68] ;  /* 0x000068040e027981 */ /* 0x001ea8000c1e1b00 */
[----:B--2---:R0:W-:Y:S04]  /*1670*/  STG.E.64 desc[UR4][R12.64+0x108], R2 ;  /* 0x000108020c007986 */ /* 0x0041e8000c101b04 */
[----:B------:R-:W2:Y:S04]  /*1680*/  LDG.E.64 R20, desc[UR4][R14.64+0x58] ;  /* 0x000058040e147981 */ /* 0x000ea8000c1e1b00 */
[----:B--2---:R-:W-:Y:S04]  /*1690*/  STG.E.64 desc[UR4][R12.64+0xf8], R20 ;  /* 0x0000f8140c007986 */ /* 0x004fe8000c101b04 */
[----:B0-----:R-:W2:Y:S04]  /*16a0*/  LDG.E.64 R2, desc[UR4][R18.64+0xf0] ;  /* 0x0000f00412027981 */ /* 0x001ea8000c1e1b00 */
        /* <DEDUP_REMOVED lines=22> */
[----:B--2---:R1:W-:Y:S04]  /*1810*/  STG.E.64 desc[UR4][R16.64+0x2d8], R20 ;  /* 0x0002d81410007986 */ /* 0x0043e8000c101b04 */
[----:B0-----:R-:W2:Y:S01]  /*1820*/  LDG.E.64 R2, desc[UR4][R18.64+0x160] ;  /* 0x0001600412027981 */ /* 0x001ea2000c1e1b00 */
[----:B------:R-:W-:-:S03]  /*1830*/  IMAD.WIDE R4, R27, 0x28, R4 ;  /* 0x000000281b047825 */ /* 0x000fc600078e0204 */
[----:B--2---:R-:W-:Y:S04]  /*1840*/  STG.E.64 desc[UR4][R16.64+0x2e0], R2 ;  /* 0x0002e00210007986 */ /* 0x004fe8000c101b04 */
[----:B------:R-:W2:Y:S01]  /*1850*/  LDG.E.64 R6, desc[UR4][R6.64+0x18] ;  /* 0x0000180406067981 */ /* 0x000ea2000c1e1b00 */
[----:B------:R-:W-:-:S03]  /*1860*/  IMAD.WIDE R8, R27, 0x80, R8 ;  /* 0x000000801b087825 */ /* 0x000fc600078e0208 */
[----:B--2---:R-:W-:Y:S04]  /*1870*/  STG.E.64 desc[UR4][R4.64+0x18], R6 ;  /* 0x0000180604007986 */ /* 0x004fe8000c101b04 */
[----:B------:R-:W2:Y:S04]  /*1880*/  LDG.E.64 R14, desc[UR4][R10.64+0x10] ;  /* 0x000010040a0e7981 */ /* 0x000ea8000c1e1b00 */
[----:B--2---:R-:W-:Y:S04]  /*1890*/  STG.E.64 desc[UR4][R8.64+0x10], R14 ;  /* 0x0000100e08007986 */ /* 0x004fe8000c101b04 */
[----:B------:R-:W2:Y:S04]  /*18a0*/  LDG.E.64 R12, desc[UR4][R10.64+0x18] ;  /* 0x000018040a0c7981 */ /* 0x000ea8000c1e1b00 */
[----:B--2---:R-:W-:Y:S04]  /*18b0*/  STG.E.64 desc[UR4][R8.64+0x18], R12 ;  /* 0x0000180c08007986 */ /* 0x004fe8000c101b04 */
[----:B-1----:R-:W2:Y:S04]  /*18c0*/  LDG.E.64 R20, desc[UR4][R10.64+0x20] ;  /* 0x000020040a147981 */ /* 0x002ea8000c1e1b00 */
[----:B--2---:R-:W-:Y:S01]  /*18d0*/  STG.E.64 desc[UR4][R8.64+0x20], R20 ;  /* 0x0000201408007986 */ /* 0x004fe2000c101b04 */
[----:B------:R-:W-:Y:S05]  /*18e0*/  EXIT ;  /* 0x000000000000794d */ /* 0x000fea0003800000 */
.L_x_15:
[----:B0123--:R-:W2:Y:S01]  /*18f0*/  LDG.E.64 R20, desc[UR4][R14.64+0xb8] ;  /* 0x0000b8040e147981 */ /* 0x00fea2000c1e1b00 */
[----:B------:R-:W-:-:S04]  /*1900*/  IADD3 R27, PT, PT, R2, 0x4d00, R27 ;  /* 0x00004d00021b7810 */ /* 0x000fc80007ffe01b */
        /* <DEDUP_REMOVED lines=53> */
.L_x_16:
        /* <DEDUP_REMOVED lines=10> */
.L_x_789:


//--------------------- .text._Z7ComputeP3cruP4cru2P7cytosolP6cyt_buP5sl_budiddddidd --------------------------
	.section	.text._Z7ComputeP3cruP4cru2P7cytosolP6cyt_buP5sl_budiddddidd,"ax",@progbits
	.align	128
        .global         _Z7ComputeP3cruP4cru2P7cytosolP6cyt_buP5sl_budiddddidd
        .type           _Z7ComputeP3cruP4cru2P7cytosolP6cyt_buP5sl_budiddddidd,@function
        .size           _Z7ComputeP3cruP4cru2P7cytosolP6cyt_buP5sl_budiddddidd,(.L_x_784 - _Z7ComputeP3cruP4cru2P7cytosolP6cyt_buP5sl_budiddddidd)
        .other          _Z7ComputeP3cruP4cru2P7cytosolP6cyt_buP5sl_budiddddidd,@"STO_CUDA_ENTRY STV_DEFAULT"
_Z7ComputeP3cruP4cru2P7cytosolP6cyt_buP5sl_budiddddidd:
.text._Z7ComputeP3cruP4cru2P7cytosolP6cyt_buP5sl_budiddddidd:
        /* <DEDUP_REMOVED lines=21> */
[----:B------:R-:W1:Y:S01]  /*0150*/  LDCU.64 UR6, c[0x0][0x358] ;  /* 0x00006b00ff0677ac */ /* 0x000e620008000a00 */
[----:B------:R-:W-:-:S04]  /*0160*/  IMAD R147, R3, 0x1c, R0 ;  /* 0x0000001c03937824 */ /* 0x000fc800078e0200 */
[----:B------:R-:W-:Y:S02]  /*0170*/  IMAD.SHL.U32 R147, R147, 0x40, RZ ;  /* 0x0000004093937824 */ /* 0x000fe400078e00ff */
[----:B------:R-:W2:Y:S02]  /*0180*/  LDC.64 R16, c[0x0][0x3a8] ;  /* 0x0000ea00ff107b82 */ /* 0x000ea40000000a00 */
[----:B------:R-:W-:-:S04]  /*0190*/  IMAD.IADD R76, R144, 0x1, R147 ;  /* 0x00000001904c7824 */ /* 0x000fc800078e0293 */
[----:B0-----:R-:W-:-:S05]  /*01a0*/  IMAD.WIDE R126, R76, 0xc8, R126 ;  /* 0x000000c84c7e7825 */ /* 0x001fca00078e027e */
[----:B-1----:R0:W5:Y:S04]  /*01b0*/  LDG.E R0, desc[UR6][R126.64+0xb8] ;  /* 0x0000b8067e007981 */ /* 0x002168000c1e1900 */
[----:B------:R0:W5:Y:S04]  /*01c0*/  LDG.E.64 R124, desc[UR6][R126.64+0xc0] ;  /* 0x0000c0067e7c7981 */ /* 0x000168000c1e1b00 */
[----:B------:R0:W5:Y:S04]  /*01d0*/  LDG.E.64 R8, desc[UR6][R126.64+0x98] ;  /* 0x000098067e087981 */ /* 0x000168000c1e1b00 */
[----:B------:R0:W5:Y:S04]  /*01e0*/  LDG.E.64 R140, desc[UR6][R126.64+0xa0] ;  /* 0x0000a0067e8c7981 */ /* 0x000168000c1e1b00 */
[----:B------:R0:W5:Y:S04]  /*01f0*/  LDG.E.64 R128, desc[UR6][R126.64+0xa8] ;  /* 0x0000a8067e807981 */ /* 0x000168000c1e1b00 */
[----:B------:R0:W5:Y:S01]  /*0200*/  LDG.E.64 R130, desc[UR6][R126.64+0xb0] ;  /* 0x0000b0067e827981 */ /* 0x000162000c1e1b00 */
[C---:B--2---:R-:W-:Y:S01]  /*0210*/  DMUL R2, R16.reuse, -0.125 ;  /* 0xbfc0000010027828 */ /* 0x044fe20000000000 */
[----:B------:R-:W-:Y:S01]  /*0220*/  IMAD.MOV.U32 R4, RZ, RZ, 0x652b82fe ;  /* 0x652b82feff047424 */ /* 0x000fe200078e00ff */
[----:B------:R-:W-:Y:S01]  /*0230*/  UMOV UR4, 0xfefa39ef ;  /* 0xfefa39ef00047882 */ /* 0x000fe20000000000 */
[----:B------:R-:W-:Y:S01]  /*0240*/  IMAD.MOV.U32 R5, RZ, RZ, 0x3ff71547 ;  /* 0x3ff71547ff057424 */ /* 0x000fe200078e00ff */
[----:B------:R-:W-:Y:S01]  /*0250*/  UMOV UR5, 0x3fe62e42 ;  /* 0x3fe62e4200057882 */ /* 0x000fe20000000000 */
[----:B------:R-:W1:Y:S01]  /*0260*/  MUFU.RCP64H R13, -8.5 ;  /* 0xc0210000000d7908 */ /* 0x000e620000001800 */
[----:B------:R-:W-:Y:S01]  /*0270*/  IMAD.MOV.U32 R18, RZ, RZ, 0x0 ;  /* 0x00000000ff127424 */ /* 0x000fe200078e00ff */
[----:B------:R-:W-:Y:S01]  /*0280*/  DADD R134, R16, 28 ;  /* 0x403c000010867429 */ /* 0x000fe20000000000 */
[----:B------:R-:W-:Y:S01]  /*0290*/  IMAD.MOV.U32 R19, RZ, RZ, 0x40210000 ;  /* 0x40210000ff137424 */ /* 0x000fe200078e00ff */
[----:B------:R-:W-:Y:S01]  /*02a0*/  DFMA R4, R2, R4, 6.75539944105574400000e+15 ;  /* 0x433800000204742b */ /* 0x000fe20000000004 */
[----:B------:R-:W-:Y:S01]  /*02b0*/  IMAD.MOV.U32 R12, RZ, RZ, 0x1 ;  /* 0x00000001ff0c7424 */ /* 0x000fe200078e00ff */
[----:B------:R0:W-:Y:S01]  /*02c0*/  STG.E desc[UR6][R126.64+0x34], RZ ;  /* 0x000034ff7e007986 */ /* 0x0001e2000c101906 */
[----:B------:R-:W-:Y:S01]  /*02d0*/  FSETP.GEU.AND P1, PT, |R3|, 4.2275390625, PT ;  /* 0x408748000300780b */ /* 0x000fe20003f2e200 */
[----:B------:R-:W-:-:S04]  /*02e0*/  IMAD.MOV.U32 R25, RZ, RZ, RZ ;  /* 0x000000ffff197224 */ /* 0x000fc800078e00ff */
[----:B------:R-:W-:Y:S01]  /*02f0*/  DADD R6, R4, -6.75539944105574400000e+15 ;  /* 0xc338000004067429 */ /* 0x000fe20000000000 */
[----:B------:R-:W-:Y:S01]  /*0300*/  FSETP.GEU.AND P4, PT, |R135|, 6.5827683646048100446e-37, PT ;  /* 0x036000008700780b */ /* 0x000fe20003f8e200 */
[----:B-1----:R-:W-:-:S06]  /*0310*/  DFMA R14, R12, R18, 1 ;  /* 0x3ff000000c0e742b */ /* 0x002fcc0000000012 */
[----:B------:R-:W-:Y:S01]  /*0320*/  DFMA R10, R6, -UR4, R2 ;  /* 0x80000004060a7c2b */ /* 0x000fe20008000002 */
[----:B------:R-:W-:Y:S01]  /*0330*/  UMOV UR4, 0x3b39803f ;  /* 0x3b39803f00047882 */ /* 0x000fe20000000000 */
[----:B------:R-:W-:Y:S01]  /*0340*/  UMOV UR5, 0x3c7abc9e ;  /* 0x3c7abc9e00057882 */ /* 0x000fe20000000000 */
[----:B------:R-:W-:Y:S01]  /*0350*/  LEA.HI R2, R4, R4, RZ, 0x1 ;  /* 0x0000000404027211 */ /* 0x000fe200078f08ff */
[----:B------:R-:W-:-:S03]  /*0360*/  DFMA R14, R14, R14, R14 ;  /* 0x0000000e0e0e722b */ /* 0x000fc6000000000e */
[----:B------:R-:W-:Y:S01]  /*0370*/  SHF.R.S32.HI R5, RZ, 0x1, R2 ;  /* 0x00000001ff057819 */ /* 0x000fe20000011402 */
[----:B------:R-:W-:Y:S01]  /*0380*/  DFMA R10, R6, -UR4, R10 ;  /* 0x80000004060a7c2b */ /* 0x000fe2000800000a */
[----:B------:R-:W-:Y:S01]  /*0390*/  UMOV UR4, 0x69ce2bdf ;  /* 0x69ce2bdf00047882 */ /* 0x000fe20000000000 */
[----:B------:R-:W-:Y:S01]  /*03a0*/  IMAD.MOV.U32 R6, RZ, RZ, -0x35dec16 ;  /* 0xfca213eaff067424 */ /* 0x000fe200078e00ff */
[----:B------:R-:W-:Y:S01]  /*03b0*/  MOV R7, 0x3e928af3 ;  /* 0x3e928af300077802 */ /* 0x000fe20000000f00 */
[----:B------:R-:W-:Y:S01]  /*03c0*/  UMOV UR5, 0x3e5ade15 ;  /* 0x3e5ade1500057882 */ /* 0x000fe20000000000 */
[----:B------:R-:W-:-:S04]  /*03d0*/  DFMA R14, R12, R14, R12 ;  /* 0x0000000e0c0e722b */ /* 0x000fc8000000000c */
[----:B------:R-:W-:Y:S01]  /*03e0*/  DFMA R6, R10, UR4, R6 ;  /* 0x000000040a067c2b */ /* 0x000fe20008000006 */
[----:B------:R-:W-:Y:S01]  /*03f0*/  UMOV UR4, 0x62401315 ;  /* 0x6240131500047882 */ /* 0x000fe20000000000 */
[----:B------:R-:W-:Y:S02]  /*0400*/  UMOV UR5, 0x3ec71dee ;  /* 0x3ec71dee00057882 */ /* 0x000fe40000000000 */
[----:B------:R-:W-:-:S04]  /*0410*/  DFMA R12, R14, R18, 1 ;  /* 0x3ff000000e0c742b */ /* 0x000fc80000000012 */
[----:B------:R-:W-:Y:S01]  /*0420*/  DFMA R6, R10, R6, UR4 ;  /* 0x000000040a067e2b */ /* 0x000fe20008000006 */
[----:B------:R-:W-:Y:S01]  /*0430*/  UMOV UR4, 0x7c89eb71 ;  /* 0x7c89eb7100047882 */ /* 0x000fe20000000000 */
[----:B------:R-:W-:Y:S02]  /*0440*/  UMOV UR5, 0x3efa0199 ;  /* 0x3efa019900057882 */ /* 0x000fe40000000000 */
[----:B------:R-:W-:-:S04]  /*0450*/  DFMA R12, R14, R12, R14 ;  /* 0x0000000c0e0c722b */ /* 0x000fc8000000000e */
[----:B------:R-:W-:Y:S01]  /*0460*/  DFMA R6, R10, R6, UR4 ;  /* 0x000000040a067e2b */ /* 0x000fe20008000006 */
[----:B------:R-:W-:Y:S01]  /*0470*/  UMOV UR4, 0x14761f65 ;  /* 0x14761f6500047882 */ /* 0x000fe20000000000 */
[----:B------:R-:W-:Y:S02]  /*0480*/  UMOV UR5, 0x3f2a01a0 ;  /* 0x3f2a01a000057882 */ /* 0x000fe40000000000 */
[----:B------:R-:W-:-:S04]  /*0490*/  DMUL R50, R134, R12 ;  /* 0x0000000c86327228 */ /* 0x000fc80000000000 */
[----:B------:R-:W-:Y:S01]  /*04a0*/  DFMA R6, R10, R6, UR4 ;  /* 0x000000040a067e2b */ /* 0x000fe20008000006 */
[----:B------:R-:W-:Y:S01]  /*04b0*/  UMOV UR4, 0x1852b7af ;  /* 0x1852b7af00047882 */ /* 0x000fe20000000000 */
[----:B------:R-:W-:Y:S02]  /*04c0*/  UMOV UR5, 0x3f56c16c ;  /* 0x3f56c16c00057882 */ /* 0x000fe40000000000 */
[----:B------:R-:W-:-:S04]  /*04d0*/  DFMA R14, R50, 8.5, R134 ;  /* 0x40210000320e782b */ /* 0x000fc80000000086 */
[----:B------:R-:W-:Y:S01]  /*04e0*/  DFMA R6, R10, R6, UR4 ;  /* 0x000000040a067e2b */ /* 0x000fe20008000006 */
[----:B------:R-:W-:Y:S01]  /*04f0*/  UMOV UR4, 0x11122322 ;  /* 0x1112232200047882 */ /* 0x000fe20000000000 */
[----:B------:R-:W-:Y:S02]  /*0500*/  UMOV UR5, 0x3f811111 ;  /* 0x3f81111100057882 */ /* 0x000fe40000000000 */
[----:B------:R-:W-:Y:S01]  /*0510*/  DFMA R50, R12, R14, R50 ;  /* 0x0000000e0c32722b */ /* 0x000fe20000000032 */
[----:B------:R-:W-:-:S03]  /*0520*/  IMAD.IADD R12, R4, 0x1, -R5 ;  /* 0x00000001040c7824 */ /* 0x000fc600078e0a05 */
[C---:B------:R-:W-:Y:S01]  /*0530*/  DFMA R6, R10.reuse, R6, UR4 ;  /* 0x000000040a067e2b */ /* 0x040fe20008000006 */
[----:B------:R-:W-:Y:S01]  /*0540*/  UMOV UR4, 0x555502a1 ;  /* 0x555502a100047882 */ /* 0x000fe20000000000 */
[----:B------:R-:W-:Y:S01]  /*0550*/  UMOV UR5, 0x3fa55555 ;  /* 0x3fa5555500057882 */ /* 0x000fe20000000000 */
[----:B------:R-:W-:Y:S02]  /*0560*/  LEA R13, R12, 0x3ff00000, 0x14 ;  /* 0x3ff000000c0d7811 */ /* 0x000fe400078ea0ff */
[----:B------:R-:W-:Y:S01]  /*0570*/  MOV R12, RZ ;  /* 0x000000ff000c7202 */ /* 0x000fe20000000f00 */
[----:B------:R-:W-:Y:S02]  /*0580*/  FFMA R2, RZ, -2.515625, R51 ;  /* 0xc0210000ff027823 */ /* 0x000fe40000000033 */
[----:B------:R-:W-:Y:S01]  /*0590*/  DFMA R6, R10, R6, UR4 ;  /* 0x000000040a067e2b */ /* 0x000fe20008000006 */
[----:B------:R-:W-:Y:S01]  /*05a0*/  UMOV UR4, 0x55555511 ;  /* 0x5555551100047882 */ /* 0x000fe20000000000 */
[----:B------:R-:W-:Y:S01]  /*05b0*/  UMOV UR5, 0x3fc55555 ;  /* 0x3fc5555500057882 */ /* 0x000fe20000000000 */
[----:B------:R-:W-:-:S05]  /*05c0*/  FSETP.GT.AND P2, PT, |R2|, 1.469367938527859385e-39, PT ;  /* 0x001000000200780b */ /* 0x000fca0003f44200 */
[----:B------:R-:W-:Y:S01]  /*05d0*/  DFMA R6, R10, R6, UR4 ;  /* 0x000000040a067e2b */ /* 0x000fe20008000006 */
[----:B------:R-:W-:Y:S01]  /*05e0*/  UMOV UR4, 0xb ;  /* 0x0000000b00047882 */ /* 0x000fe20000000000 */
[----:B------:R-:W-:-:S06]  /*05f0*/  UMOV UR5, 0x3fe00000 ;  /* 0x3fe0000000057882 */ /* 0x000fcc0000000000 */
[----:B------:R-:W-:Y:S01]  /*0600*/  DFMA R6, R10, R6, UR4 ;  /* 0x000000040a067e2b */ /* 0x000fe20008000006 */
[----:B------:R-:W-:Y:S01]  /*0610*/  UMOV UR4, 0xeb1c432d ;  /* 0xeb1c432d00047882 */ /* 0x000fe20000000000 */
[----:B------:R-:W-:Y:S02]  /*0620*/  UMOV UR5, 0x3f1a36e2 ;  /* 0x3f1a36e200057882 */ /* 0x000fe40000000000 */
[----:B------:R-:W-:-:S04]  /*0630*/  DSETP.GEU.AND P0, PT, |R16|, UR4, PT ;  /* 0x0000000410007e2a */ /* 0x000fc8000bf0e200 */
[----:B------:R-:W-:Y:S02]  /*0640*/  DFMA R6, R10, R6, 1 ;  /* 0x3ff000000a06742b */ /* 0x000fe40000000006 */
[----:B------:R-:W-:Y:S02]  /*0650*/  P2R R24, PR, RZ, 0x1 ;  /* 0x00000001ff187803 */ /* 0x000fe40000000000 */
[----:B------:R-:W-:-:S04]  /*0660*/  FSETP.GEU.AND P0, PT, |R3|, 4.1917929649353027344, PT ;  /* 0x4086232b0300780b */ /* 0x000fc80003f0e200 */
[----:B------:R-:W-:Y:S01]  /*0670*/  DFMA R10, R10, R6, 1 ;  /* 0x3ff000000a0a742b */ /* 0x000fe20000000006 */
[----:B------:R-:W-:-:S05]  /*0680*/  IADD3 R6, P3, PT, R126, 0x20, RZ ;  /* 0x000000207e067810 */ /* 0x000fca0007f7e0ff */
[----:B------:R-:W-:-:S04]  /*0690*/  IMAD.X R7, RZ, RZ, R127, P3 ;  /* 0x000000ffff077224 */ /* 0x000fc800018e067f */
[--C-:B------:R-:W-:Y:S02]  /*06a0*/  IMAD R3, R5, 0x100000, R11.reuse ;  /* 0x0010000005037824 */ /* 0x100fe400078e020b */
[----:B------:R-:W-:Y:S02]  /*06b0*/  IMAD.MOV.U32 R2, RZ, RZ, R10 ;  /* 0x000000ffff027224 */ /* 0x000fe400078e000a */
[----:B------:R-:W-:-:S04]  /*06c0*/  IMAD R17, R4, 0x100000, R11 ;  /* 0x0010000004117824 */ /* 0x000fc800078e020b */
[----:B------:R-:W-:Y:S01]  /*06d0*/  DMUL R2, R2, R12 ;  /* 0x0000000c02027228 */ /* 0x000fe20000000000 */
[----:B0-----:R-:W-:Y:S10]  /*06e0*/  @P2 BRA P4, `(.L_x_17) ;  /* 0x0000000000142947 */ /* 0x001ff40002000000 */
[----:B------:R-:W-:Y:S01]  /*06f0*/  IMAD.MOV.U32 R58, RZ, RZ, RZ ;  /* 0x000000ffff3a7224 */ /* 0x000fe200078e00ff */
[----:B------:R-:W-:Y:S02]  /*0700*/  MOV R53, 0xc0210000 ;  /* 0xc021000000357802 */ /* 0x000fe40000000f00 */
[----:B------:R-:W-:-:S07]  /*0710*/  MOV R50, 0x730 ;  /* 0x0000073000327802 */ /* 0x000fce0000000f00 */
[----:B-----5:R-:W-:Y:S05]  /*0720*/  CALL.REL.NOINC `($__internal_1_$__cuda_sm20_div_rn_f64_full) ;  /* 0x00000328007c7944 */ /* 0x020fea0003c00000 */
[----:B------:R-:W-:-:S07]  /*0730*/  IMAD.MOV.U32 R50, RZ, RZ, R52 ;  /* 0x000000ffff327224 */ /* 0x000fce00078e0034 */
.L_x_17:
[----:B------:R-:W-:Y:S01]  /*0740*/  IMAD.MOV.U32 R4, RZ, RZ, 0x652b82fe ;  /* 0x652b82feff047424 */ /* 0x000fe200078e00ff */
[----:B------:R-:W-:Y:S01]  /*0750*/  UMOV UR4, 0xfefa39ef ;  /* 0xfefa39ef00047882 */ /* 0x000fe20000000000 */
[----:B------:R-:W-:Y:S01]  /*0760*/  IMAD.MOV.U32 R5, RZ, RZ, 0x3ff71547 ;  /* 0x3ff71547ff057424 */ /* 0x000fe200078e00ff */
[----:B------:R-:W-:Y:S01]  /*0770*/  UMOV UR5, 0x3fe62e42 ;  /* 0x3fe62e4200057882 */ /* 0x000fe20000000000 */
[----:B------:R-:W0:Y:S01]  /*0780*/  MUFU.RCP64H R19, 12 ;  /* 0x4028000000137908 */ /* 0x000e220000001800 */
[----:B------:R-:W-:Y:S01]  /*0790*/  MOV R22, 0x0 ;  /* 0x0000000000167802 */ /* 0x000fe20000000f00 */
[----:B------:R-:W-:Y:S01]  /*07a0*/  IMAD.MOV.U32 R23, RZ, RZ, 0x40280000 ;  /* 0x40280000ff177424 */ /* 0x000fe200078e00ff */
[----:B------:R-:W1:Y:S01]  /*07b0*/  LDC.64 R26, c[0x0][0x3a8] ;  /* 0x0000ea00ff1a7b82 */ /* 0x000e620000000a00 */
[C---:B------:R-:W-:Y:S01]  /*07c0*/  DFMA R4, R50.reuse, R4, 6.75539944105574400000e+15 ;  /* 0x433800003204742b */ /* 0x040fe20000000004 */
[----:B------:R-:W-:Y:S01]  /*07d0*/  IMAD.MOV.U32 R18, RZ, RZ, 0x1 ;  /* 0x00000001ff127424 */ /* 0x000fe200078e00ff */
[----:B------:R-:W-:Y:S01]  /*07e0*/  DSETP.GEU.AND P2, PT, R50, RZ, PT ;  /* 0x000000ff3200722a */ /* 0x000fe20003f4e000 */
[----:B------:R-:W-:-:S02]  /*07f0*/  FSETP.GEU.AND P5, PT, |R51|, 4.1917929649353027344, PT ;  /* 0x4086232b3300780b */ /* 0x000fc40003fae200 */
[----:B------:R-:W-:Y:S02]  /*0800*/  FSETP.GEU.AND P4, PT, |R51|, 4.2275390625, PT ;  /* 0x408748003300780b */ /* 0x000fe40003f8e200 */
[----:B------:R-:W-:Y:S01]  /*0810*/  P2R R28, PR, RZ, 0x20 ;  /* 0x00000020ff1c7803 */ /* 0x000fe20000000000 */
[----:B------:R-:W-:Y:S02]  /*0820*/  DADD R12, R4, -6.75539944105574400000e+15 ;  /* 0xc3380000040c7429 */ /* 0x000fe40000000000 */
[----:B------:R-:W-:Y:S01]  /*0830*/  LEA.HI R5, R4, R4, RZ, 0x1 ;  /* 0x0000000404057211 */ /* 0x000fe200078f08ff */
[----:B0-----:R-:W-:-:S03]  /*0840*/  DFMA R20, R18, -R22, 1 ;  /* 0x3ff000001214742b */ /* 0x001fc60000000816 */
[----:B------:R-:W-:Y:S02]  /*0850*/  SHF.R.S32.HI R5, RZ, 0x1, R5 ;  /* 0x00000001ff057819 */ /* 0x000fe40000011405 */
[----:B------:R-:W-:Y:S01]  /*0860*/  DFMA R14, R12, -UR4, R50 ;  /* 0x800000040c0e7c2b */ /* 0x000fe20008000032 */
[----:B------:R-:W-:Y:S01]  /*0870*/  UMOV UR4, 0x3b39803f ;  /* 0x3b39803f00047882 */ /* 0x000fe20000000000 */
[----:B------:R-:W-:Y:S01]  /*0880*/  UMOV UR5, 0x3c7abc9e ;  /* 0x3c7abc9e00057882 */ /* 0x000fe20000000000 */
[----:B------:R-:W-:Y:S02]  /*0890*/  DFMA R20, R20, R20, R20 ;  /* 0x000000141414722b */ /* 0x000fe40000000014 */
[----:B-1----:R-:W-:-:S03]  /*08a0*/  DADD R134, R26, -60 ;  /* 0xc04e00001a867429 */ /* 0x002fc60000000000 */
[----:B------:R-:W-:Y:S01]  /*08b0*/  DFMA R12, R12, -UR4, R14 ;  /* 0x800000040c0c7c2b */ /* 0x000fe2000800000e */
[----:B------:R-:W-:Y:S01]  /*08c0*/  UMOV UR4, 0x69ce2bdf ;  /* 0x69ce2bdf00047882 */ /* 0x000fe20000000000 */
[----:B------:R-:W-:Y:S01]  /*08d0*/  IMAD.MOV.U32 R14, RZ, RZ, -0x35dec16 ;  /* 0xfca213eaff0e7424 */ /* 0x000fe200078e00ff */
[----:B------:R-:W-:Y:S01]  /*08e0*/  UMOV UR5, 0x3e5ade15 ;  /* 0x3e5ade1500057882 */ /* 0x000fe20000000000 */
[----:B------:R-:W-:Y:S01]  /*08f0*/  IMAD.MOV.U32 R15, RZ, RZ, 0x3e928af3 ;  /* 0x3e928af3ff0f7424 */ /* 0x000fe200078e00ff */
[----:B------:R-:W-:Y:S02]  /*0900*/  DFMA R20, R18, R20, R18 ;  /* 0x000000141214722b */ /* 0x000fe40000000012 */
[----:B------:R-:W-:-:S03]  /*0910*/  DMUL R26, R26, -0.125 ;  /* 0xbfc000001a1a7828 */ /* 0x000fc60000000000 */
[----:B------:R-:W-:Y:S01]  /*0920*/  DFMA R14, R12, UR4, R14 ;  /* 0x000000040c0e7c2b */ /* 0x000fe2000800000e */
[----:B------:R-:W-:Y:S01]  /*0930*/  UMOV UR4, 0x62401315 ;  /* 0x6240131500047882 */ /* 0x000fe20000000000 */
[----:B------:R-:W-:Y:S01]  /*0940*/  UMOV UR5, 0x3ec71dee ;  /* 0x3ec71dee00057882 */ /* 0x000fe20000000000 */
[----:B------:R-:W-:Y:S02]  /*0950*/  DFMA R18, R20, -R22, 1 ;  /* 0x3ff000001412742b */ /* 0x000fe40000000816 */
[----:B------:R-:W-:Y:S01]  /*0960*/  DSETP.GEU.AND P3, PT, R26, RZ, PT ;  /* 0x000000ff1a00722a */ /* 0x000fe20003f6e000 */
[----:B------:R-:W-:Y:S02]  /*0970*/  IMAD.IADD R22, R4, 0x1, -R5 ;  /* 0x0000000104167824 */ /* 0x000fe400078e0a05 */
[----:B------:R-:W-:Y:S01]  /*0980*/  DFMA R14, R12, R14, UR4 ;  /* 0x000000040c0e7e2b */ /* 0x000fe2000800000e */
[----:B------:R-:W-:Y:S01]  /*0990*/  UMOV UR4, 0x7c89eb71 ;  /* 0x7c89eb7100047882 */ /* 0x000fe20000000000 */
[----:B------:R-:W-:Y:S01]  /*09a0*/  UMOV UR5, 0x3efa0199 ;  /* 0x3efa019900057882 */ /* 0x000fe20000000000 */
[----:B------:R-:W-:Y:S01]  /*09b0*/  DFMA R18, R20, R18, R20 ;  /* 0x000000121412722b */ /* 0x000fe20000000014 */
[----:B------:R-:W-:Y:S01]  /*09c0*/  LEA R23, R22, 0x3ff00000, 0x14 ;  /* 0x3ff0000016177811 */ /* 0x000fe200078ea0ff */
[----:B------:R-:W-:-:S03]  /*09d0*/  IMAD.MOV.U32 R22, RZ, RZ, RZ ;  /* 0x000000ffff167224 */ /* 0x000fc600078e00ff */
[----:B------:R-:W-:Y:S01]  /*09e0*/  DFMA R14, R12, R14, UR4 ;  /* 0x000000040c0e7e2b */ /* 0x000fe2000800000e */
[----:B------:R-:W-:Y:S01]  /*09f0*/  UMOV UR4, 0x14761f65 ;  /* 0x14761f6500047882 */ /* 0x000fe20000000000 */
[----:B------:R-:W-:Y:S01]  /*0a00*/  UMOV UR5, 0x3f2a01a0 ;  /* 0x3f2a01a000057882 */ /* 0x000fe20000000000 */
[----:B------:R-:W-:-:S05]  /*0a10*/  DMUL R52, R134, R18 ;  /* 0x0000001286347228 */ /* 0x000fca0000000000 */
[----:B------:R-:W-:Y:S01]  /*0a20*/  DFMA R14, R12, R14, UR4 ;  /* 0x000000040c0e7e2b */ /* 0x000fe2000800000e */
[----:B------:R-:W-:Y:S01]  /*0a30*/  UMOV UR4, 0x1852b7af ;  /* 0x1852b7af00047882 */ /* 0x000fe20000000000 */
[----:B------:R-:W-:Y:S01]  /*0a40*/  UMOV UR5, 0x3f56c16c ;  /* 0x3f56c16c00057882 */ /* 0x000fe20000000000 */
[----:B------:R-:W-:-:S05]  /*0a50*/  DFMA R20, R52, -12, R134 ;  /* 0xc02800003414782b */ /* 0x000fca0000000086 */
[----:B------:R-:W-:Y:S01]  /*0a60*/  DFMA R14, R12, R14, UR4 ;  /* 0x000000040c0e7e2b */ /* 0x000fe2000800000e */
[----:B------:R-:W-:Y:S01]  /*0a70*/  UMOV UR4, 0x11122322 ;  /* 0x1112232200047882 */ /* 0x000fe20000000000 */
[----:B------:R-:W-:Y:S01]  /*0a80*/  UMOV UR5, 0x3f811111 ;  /* 0x3f81111100057882 */ /* 0x000fe20000000000 */
[----:B------:R-:W-:Y:S02]  /*0a90*/  DFMA R52, R18, R20, R52 ;  /* 0x000000141234722b */ /* 0x000fe40000000034 */
[----:B------:R-:W-:Y:S01]  /*0aa0*/  DADD R18, R26, +INF ;  /* 0x7ff000001a127429 */ /* 0x000fe20000000000 */
[----:B------:R-:W-:Y:S02]  /*0ab0*/  P2R R26, PR, RZ, 0x10 ;  /* 0x00000010ff1a7803 */ /* 0x000fe40000000000 */
[----:B------:R-:W-:Y:S01]  /*0ac0*/  DFMA R14, R12, R14, UR4 ;  /* 0x000000040c0e7e2b */ /* 0x000fe2000800000e */
[----:B------:R-:W-:Y:S01]  /*0ad0*/  UMOV UR4, 0x555502a1 ;  /* 0x555502a100047882 */ /* 0x000fe20000000000 */
[----:B------:R-:W-:-:S05]  /*0ae0*/  UMOV UR5, 0x3fa55555 ;  /* 0x3fa5555500057882 */ /* 0x000fca0000000000 */
[----:B------:R-:W-:Y:S01]  /*0af0*/  FSEL R21, R18, RZ, P3 ;  /* 0x000000ff12157208 */ /* 0x000fe20001800000 */
[----:B------:R-:W-:Y:S01]  /*0b00*/  DFMA R14, R12, R14, UR4 ;  /* 0x000000040c0e7e2b */ /* 0x000fe2000800000e */
[----:B------:R-:W-:Y:S01]  /*0b10*/  UMOV UR4, 0x55555511 ;  /* 0x5555551100047882 */ /* 0x000fe20000000000 */
[----:B------:R-:W-:Y:S01]  /*0b20*/  UMOV UR5, 0x3fc55555 ;  /* 0x3fc5555500057882 */ /* 0x000fe20000000000 */
[----:B------:R-:W-:Y:S02]  /*0b30*/  FSEL R19, R19, RZ, P3 ;  /* 0x000000ff13137208 */ /* 0x000fe40001800000 */
[----:B------:R-:W-:-:S03]  /*0b40*/  FSETP.GEU.AND P3, PT, |R135|, 6.5827683646048100446e-37, PT ;  /* 0x036000008700780b */ /* 0x000fc60003f6e200 */
[----:B------:R-:W-:Y:S01]  /*0b50*/  DFMA R14, R12, R14, UR4 ;  /* 0x000000040c0e7e2b */ /* 0x000fe2000800000e */
[----:B------:R-:W-:Y:S01]  /*0b60*/  UMOV UR4, 0xb ;  /* 0x0000000b00047882 */ /* 0x000fe20000000000 */
[----:B------:R-:W-:-:S06]  /*0b70*/  UMOV UR5, 0x3fe00000 ;  /* 0x3fe0000000057882 */ /* 0x000fcc0000000000 */
[----:B------:R-:W-:-:S08]  /*0b80*/  DFMA R14, R12, R14, UR4 ;  /* 0x000000040c0e7e2b */ /* 0x000fd0000800000e */
[----:B------:R-:W-:-:S08]  /*0b90*/  DFMA R14, R12, R14, 1 ;  /* 0x3ff000000c0e742b */ /* 0x000fd0000000000e */
[----:B------:R-:W-:Y:S02]  /*0ba0*/  DFMA R12, R12, R14, 1 ;  /* 0x3ff000000c0c742b */ /* 0x000fe4000000000e */
[----:B------:R-:W-:-:S08]  /*0bb0*/  DADD R14, R50, +INF ;  /* 0x7ff00000320e7429 */ /* 0x000fd00000000000 */
[----:B------:R-:W-:Y:S02]  /*0bc0*/  IMAD R31, R4, 0x100000, R13 ;  /* 0x00100000041f7824 */ /* 0x000fe400078e020d */
[----:B------:R-:W-:Y:S01]  /*0bd0*/  FSEL R27, R14, RZ, P2 ;  /* 0x000000ff0e1b7208 */ /* 0x000fe20001000000 */
[----:B------:R-:W-:Y:S01]  /*0be0*/  FFMA R14, RZ, 2.625, R53 ;  /* 0x40280000ff0e7823 */ /* 0x000fe20000000035 */
[----:B------:R-:W-:Y:S01]  /*0bf0*/  FSEL R29, R15, RZ, P2 ;  /* 0x000000ff0f1d7208 */ /* 0x000fe20001000000 */
[----:B------:R-:W-:-:S03]  /*0c00*/  IMAD R15, R5, 0x100000, R13 ;  /* 0x00100000050f7824 */ /* 0x000fc600078e020d */
[----:B------:R-:W-:Y:S02]  /*0c10*/  FSETP.GT.AND P2, PT, |R14|, 1.469367938527859385e-39, PT ;  /* 0x001000000e00780b */ /* 0x000fe40003f44200 */
[----:B------:R-:W-:-:S06]  /*0c20*/  MOV R14, R12 ;  /* 0x0000000c000e7202 */ /* 0x000fcc0000000f00 */
[----:B------:R-:W-:-:S05]  /*0c30*/  DMUL R14, R14, R22 ;  /* 0x000000160e0e7228 */ /* 0x000fca0000000000 */
[----:B------:R-:W-:Y:S06]  /*0c40*/  @P2 BRA P3, `(.L_x_18) ;  /* 0x0000000000142947 */ /* 0x000fec0001800000 */
[----:B------:R-:W-:Y:S01]  /*0c50*/  IMAD.MOV.U32 R58, RZ, RZ, RZ ;  /* 0x000000ffff3a7224 */ /* 0x000fe200078e00ff */
[----:B------:R-:W-:Y:S01]  /*0c60*/  MOV R50, 0xc90 ;  /* 0x00000c9000327802 */ /* 0x000fe20000000f00 */
[----:B------:R-:W-:-:S07]  /*0c70*/  IMAD.MOV.U32 R53, RZ, RZ, 0x40280000 ;  /* 0x40280000ff357424 */ /* 0x000fce00078e00ff */
[----:B-----5:R-:W-:Y:S05]  /*0c80*/  CALL.REL.NOINC `($__internal_1_$__cuda_sm20_div_rn_f64_full) ;  /* 0x0000032400247944 */ /* 0x020fea0003c00000 */
[----:B------:R-:W-:-:S07]  /*0c90*/  IMAD.MOV.U32 R53, RZ, RZ, R51 ;  /* 0x000000ffff357224 */ /* 0x000fce00078e0033 */
.L_x_18:
[----:B------:R0:W5:Y:S01]  /*0ca0*/  LDG.E.64 R4, desc[UR6][R126.64] ;  /* 0x000000067e047981 */ /* 0x000162000c1e1b00 */
[----:B------:R-:W1:Y:S01]  /*0cb0*/  LDC.64 R40, c[0x0][0x3a8] ;  /* 0x0000ea00ff287b82 */ /* 0x000e620000000a00 */
[----:B------:R-:W-:Y:S01]  /*0cc0*/  UMOV UR4, 0x5bc01a37 ;  /* 0x5bc01a3700047882 */ /* 0x000fe20000000000 */
[----:B------:R-:W-:Y:S01]  /*0cd0*/  UMOV UR5, 0x3fa14120 ;  /* 0x3fa1412000057882 */ /* 0x000fe20000000000 */
[----:B------:R-:W-:Y:S01]  /*0ce0*/  UMOV UR8, 0x5bc01a37 ;  /* 0x5bc01a3700087882 */ /* 0x000fe20000000000 */
[----:B------:R-:W-:Y:S01]  /*0cf0*/  UMOV UR9, 0x3fa14120 ;  /* 0x3fa1412000097882 */ /* 0x000fe20000000000 */
[----:B------:R-:W-:Y:S01]  /*0d00*/  IMAD.MOV.U32 R36, RZ, RZ, 0x652b82fe ;  /* 0x652b82feff247424 */ /* 0x000fe200078e00ff */
[----:B------:R-:W-:Y:S01]  /*0d10*/  MOV R37, 0x3ff71547 ;  /* 0x3ff7154700257802 */ /* 0x000fe20000000f00 */
[----:B------:R-:W-:Y:S01]  /*0d20*/  IMAD.MOV.U32 R46, RZ, RZ, -0x35dec16 ;  /* 0xfca213eaff2e7424 */ /* 0x000fe200078e00ff */
[----:B------:R-:W-:Y:S01]  /*0d30*/  FSEL R11, R21, R2, P1 ;  /* 0x00000002150b7208 */ /* 0x000fe20000800000 */
[----:B------:R-:W-:Y:S01]  /*0d40*/  IMAD.MOV.U32 R47, RZ, RZ, 0x3e928af3 ;  /* 0x3e928af3ff2f7424 */ /* 0x000fe200078e00ff */
[----:B------:R-:W-:Y:S01]  /*0d50*/  @P0 FSEL R17, R19, R3, P1 ;  /* 0x0000000313110208 */ /* 0x000fe20000800000 */
[C---:B------:R-:W-:Y:S01]  /*0d60*/  DSETP.GEU.AND P2, PT, R52.reuse, RZ, PT ;  /* 0x000000ff3400722a */ /* 0x040fe20003f4e000 */
[----:B------:R-:W-:Y:S01]  /*0d70*/  FSETP.GEU.AND P1, PT, |R53|, 4.1917929649353027344, PT ;  /* 0x4086232b3500780b */ /* 0x000fe20003f2e200 */
[----:B------:R-:W-:Y:S01]  /*0d80*/  DFMA R32, R52, R36, 6.75539944105574400000e+15 ;  /* 0x433800003420742b */ /* 0x000fe20000000024 */
[----:B-----5:R-:W-:Y:S01]  /*0d90*/  VIADD R132, R8, 0x374db2 ;  /* 0x00374db208847836 */ /* 0x020fe20000000000 */
[----:B-1----:R-:W-:-:S08]  /*0da0*/  DADD R22, R40, 10.5 ;  /* 0x4025000028167429 */ /* 0x002fd00000000000 */
[C---:B------:R-:W-:Y:S01]  /*0db0*/  DMUL R42, R22.reuse, UR4 ;  /* 0x00000004162a7c28 */ /* 0x040fe20008000000 */
[----:B------:R-:W-:Y:S01]  /*0dc0*/  UMOV UR4, 0xfefa39ef ;  /* 0xfefa39ef00047882 */ /* 0x000fe20000000000 */
[----:B------:R-:W-:Y:S01]  /*0dd0*/  DMUL R22, R22, -UR8 ;  /* 0x8000000816167c28 */ /* 0x000fe20008000000 */
[----:B------:R-:W-:Y:S01]  /*0de0*/  UMOV UR5, 0x3fe62e42 ;  /* 0x3fe62e4200057882 */ /* 0x000fe20000000000 */
[----:B------:R-:W-:Y:S01]  /*0df0*/  UMOV UR8, 0x62401315 ;  /* 0x6240131500087882 */ /* 0x000fe20000000000 */
[----:B------:R-:W-:-:S05]  /*0e00*/  UMOV UR9, 0x3ec71dee ;  /* 0x3ec71dee00097882 */ /* 0x000fca0000000000 */
[----:B------:R-:W-:Y:S02]  /*0e10*/  DMUL R42, R42, R22 ;  /* 0x000000162a2a7228 */ /* 0x000fe40000000000 */
[----:B------:R-:W-:-:S06]  /*0e20*/  DADD R22, R32, -6.75539944105574400000e+15 ;  /* 0xc338000020167429 */ /* 0x000fcc0000000000 */
[----:B------:R-:W-:Y:S02]  /*0e30*/  DFMA R36, R42, R36, 6.75539944105574400000e+15 ;  /* 0x433800002a24742b */ /* 0x000fe40000000024 */
[----:B------:R-:W-:Y:S01]  /*0e40*/  DFMA R34, R22, -UR4, R52 ;  /* 0x8000000416227c2b */ /* 0x000fe20008000034 */
[C---:B------:R-:W-:Y:S02]  /*0e50*/  FSETP.GEU.AND P3, PT, |R43|.reuse, 4.1917929649353027344, PT ;  /* 0x4086232b2b00780b */ /* 0x040fe40003f6e200 */
[----:B------:R-:W-:-:S03]  /*0e60*/  FSETP.GEU.AND P4, PT, |R43|, 4.2275390625, PT ;  /* 0x408748002b00780b */ /* 0x000fc60003f8e200 */
[----:B------:R-:W-:-:S08]  /*0e70*/  DADD R38, R36, -6.75539944105574400000e+15 ;  /* 0xc338000024267429 */ /* 0x000fd00000000000 */
[----:B------:R-:W-:Y:S01]  /*0e80*/  DFMA R44, R38, -UR4, R42 ;  /* 0x80000004262c7c2b */ /* 0x000fe2000800002a */
[----:B------:R-:W-:Y:S01]  /*0e90*/  UMOV UR4, 0x3b39803f ;  /* 0x3b39803f00047882 */ /* 0x000fe20000000000 */
[----:B------:R-:W-:Y:S02]  /*0ea0*/  UMOV UR5, 0x3c7abc9e ;  /* 0x3c7abc9e00057882 */ /* 0x000fe40000000000 */
[----:B------:R-:W-:-:S04]  /*0eb0*/  DFMA R34, R22, -UR4, R34 ;  /* 0x8000000416227c2b */ /* 0x000fc80008000022 */
[----:B------:R-:W-:Y:S01]  /*0ec0*/  DFMA R44, R38, -UR4, R44 ;  /* 0x80000004262c7c2b */ /* 0x000fe2000800002c */
[----:B------:R-:W-:Y:S01]  /*0ed0*/  UMOV UR4, 0x69ce2bdf ;  /* 0x69ce2bdf00047882 */ /* 0x000fe20000000000 */
[----:B------:R-:W-:Y:S02]  /*0ee0*/  UMOV UR5, 0x3e5ade15 ;  /* 0x3e5ade1500057882 */ /* 0x000fe40000000000 */
[----:B------:R-:W-:-:S04]  /*0ef0*/  DFMA R22, R34, UR4, R46 ;  /* 0x0000000422167c2b */ /* 0x000fc8000800002e */
[----:B------:R-:W-:Y:S01]  /*0f00*/  DFMA R38, R44, UR4, R46 ;  /* 0x000000042c267c2b */ /* 0x000fe2000800002e */
[----:B------:R-:W-:Y:S01]  /*0f10*/  UMOV UR4, 0x7c89eb71 ;  /* 0x7c89eb7100047882 */ /* 0x000fe20000000000 */
[----:B------:R-:W-:Y:S02]  /*0f20*/  UMOV UR5, 0x3efa0199 ;  /* 0x3efa019900057882 */ /* 0x000fe40000000000 */
[----:B------:R-:W-:-:S04]  /*0f30*/  DFMA R22, R34, R22, UR8 ;  /* 0x0000000822167e2b */ /* 0x000fc80008000016 */
[----:B------:R-:W-:Y:S01]  /*0f40*/  DFMA R38, R44, R38, UR8 ;  /* 0x000000082c267e2b */ /* 0x000fe20008000026 */
[----:B------:R-:W-:Y:S01]  /*0f50*/  UMOV UR8, 0x14761f65 ;  /* 0x14761f6500087882 */ /* 0x000fe20000000000 */
[----:B------:R-:W-:Y:S02]  /*0f60*/  UMOV UR9, 0x3f2a01a0 ;  /* 0x3f2a01a000097882 */ /* 0x000fe40000000000 */
[----:B------:R-:W-:-:S04]  /*0f70*/  DFMA R22, R34, R22, UR4 ;  /* 0x0000000422167e2b */ /* 0x000fc80008000016 */
[----:B------:R-:W-:Y:S01]  /*0f80*/  DFMA R38, R44, R38, UR4 ;  /* 0x000000042c267e2b */ /* 0x000fe20008000026 */
[----:B------:R-:W-:Y:S01]  /*0f90*/  UMOV UR4, 0x1852b7af ;  /* 0x1852b7af00047882 */ /* 0x000fe20000000000 */
[----:B------:R-:W-:Y:S02]  /*0fa0*/  UMOV UR5, 0x3f56c16c ;  /* 0x3f56c16c00057882 */ /* 0x000fe40000000000 */
[----:B------:R-:W-:Y:S01]  /*0fb0*/  DFMA R20, R34, R22, UR8 ;  /* 0x0000000822147e2b */ /* 0x000fe20008000016 */
[----:B------:R-:W-:Y:S01]  /*0fc0*/  FSEL R22, R10, R11, !P0 ;  /* 0x0000000b0a167208 */ /* 0x000fe20004000000 */
[----:B------:R-:W-:Y:S02]  /*0fd0*/  IMAD.MOV.U32 R23, RZ, RZ, R17 ;  /* 0x000000ffff177224 */ /* 0x000fe400078e0011 */
[----:B------:R-:W-:Y:S01]  /*0fe0*/  DFMA R38, R44, R38, UR8 ;  /* 0x000000082c267e2b */ /* 0x000fe20008000026 */
[----:B------:R-:W-:Y:S01]  /*0ff0*/  UMOV UR8, 0x11122322 ;  /* 0x1112232200087882 */ /* 0x000fe20000000000 */
[----:B------:R-:W-:Y:S01]  /*1000*/  UMOV UR9, 0x3f811111 ;  /* 0x3f81111100097882 */ /* 0x000fe20000000000 */
[----:B------:R-:W-:Y:S01]  /*1010*/  FSETP.GEU.AND P0, PT, |R53|, 4.2275390625, PT ;  /* 0x408748003500780b */ /* 0x000fe20003f0e200 */
[----:B------:R-:W-:-:S02]  /*1020*/  DFMA R20, R34, R20, UR4 ;  /* 0x0000000422147e2b */ /* 0x000fc40008000014 */
[----:B------:R-:W-:Y:S02]  /*1030*/  DADD R48, R22, 1 ;  /* 0x3ff0000016307429 */ /* 0x000fe40000000000 */
[----:B------:R-:W-:Y:S01]  /*1040*/  DFMA R38, R44, R38, UR4 ;  /* 0x000000042c267e2b */ /* 0x000fe20008000026 */
[----:B------:R-:W-:Y:S01]  /*1050*/  UMOV UR4, 0x555502a1 ;  /* 0x555502a100047882 */ /* 0x000fe20000000000 */
[----:B------:R-:W-:Y:S02]  /*1060*/  UMOV UR5, 0x3fa55555 ;  /* 0x3fa5555500057882 */ /* 0x000fe40000000000 */
[----:B------:R-:W-:Y:S01]  /*1070*/  DFMA R20, R34, R20, UR8 ;  /* 0x0000000822147e2b */ /* 0x000fe20008000014 */
[----:B------:R-:W1:Y:S03]  /*1080*/  MUFU.RCP64H R11, R49 ;  /* 0x00000031000b7308 */ /* 0x000e660000001800 */
[----:B------:R-:W-:Y:S01]  /*1090*/  DFMA R38, R44, R38, UR8 ;  /* 0x000000082c267e2b */ /* 0x000fe20008000026 */
[----:B------:R-:W-:Y:S01]  /*10a0*/  VIADD R10, R49, 0x300402 ;  /* 0x00300402310a7836 */ /* 0x000fe20000000000 */
[----:B------:R-:W-:Y:S01]  /*10b0*/  UMOV UR8, 0x55555511 ;  /* 0x5555551100087882 */ /* 0x000fe20000000000 */
[----:B------:R-:W-:Y:S01]  /*10c0*/  UMOV UR9, 0x3fc55555 ;  /* 0x3fc5555500097882 */ /* 0x000fe20000000000 */
[----:B------:R-:W-:-:S04]  /*10d0*/  DFMA R20, R34, R20, UR4 ;  /* 0x0000000422147e2b */ /* 0x000fc80008000014 */
[----:B------:R-:W-:Y:S01]  /*10e0*/  DFMA R38, R44, R38, UR4 ;  /* 0x000000042c267e2b */ /* 0x000fe20008000026 */
[----:B------:R-:W-:Y:S01]  /*10f0*/  UMOV UR4, 0xb ;  /* 0x0000000b00047882 */ /* 0x000fe20000000000 */
[----:B------:R-:W-:Y:S02]  /*1100*/  UMOV UR5, 0x3fe00000 ;  /* 0x3fe0000000057882 */ /* 0x000fe40000000000 */
[----:B------:R-:W-:Y:S02]  /*1110*/  DFMA R20, R34, R20, UR8 ;  /* 0x0000000822147e2b */ /* 0x000fe40008000014 */
[----:B-1----:R-:W-:Y:S02]  /*1120*/  DFMA R2, -R48, R10, 1 ;  /* 0x3ff000003002742b */ /* 0x002fe4000000010a */
[----:B------:R-:W-:-:S04]  /*1130*/  DFMA R38, R44, R38, UR8 ;  /* 0x000000082c267e2b */ /* 0x000fc80008000026 */
[----:B------:R-:W-:Y:S02]  /*1140*/  DFMA R20, R34, R20, UR4 ;  /* 0x0000000422147e2b */ /* 0x000fe40008000014 */
[----:B------:R-:W-:Y:S02]  /*1150*/  DFMA R16, R2, R2, R2 ;  /* 0x000000020210722b */ /* 0x000fe40000000002 */
[----:B------:R-:W-:Y:S01]  /*1160*/  DFMA R38, R44, R38, UR4 ;  /* 0x000000042c267e2b */ /* 0x000fe20008000026 */
[----:B------:R-:W-:Y:S01]  /*1170*/  UMOV UR4, 0x1eb851ec ;  /* 0x1eb851ec00047882 */ /* 0x000fe20000000000 */
[----:B------:R-:W-:Y:S01]  /*1180*/  DADD R2, R52, +INF ;  /* 0x7ff0000034027429 */ /* 0x000fe20000000000 */
[----:B------:R-:W-:Y:S01]  /*1190*/  UMOV UR5, 0x3fa1eb85 ;  /* 0x3fa1eb8500057882 */ /* 0x000fe20000000000 */
[----:B------:R-:W-:Y:S02]  /*11a0*/  DFMA R18, R34, R20, 1 ;  /* 0x3ff000002212742b */ /* 0x000fe40000000014 */
[----:B------:R-:W-:Y:S01]  /*11b0*/  DFMA R20, R10, R16, R10 ;  /* 0x000000100a14722b */ /* 0x000fe2000000000a */
[----:B------:R-:W-:Y:S01]  /*11c0*/  LEA.HI R11, R32, R32, RZ, 0x1 ;  /* 0x00000020200b7211 */ /* 0x000fe200078f08ff */
[----:B------:R-:W-:-:S02]  /*11d0*/  DFMA R38, R44, R38, 1 ;  /* 0x3ff000002c26742b */ /* 0x000fc40000000026 */
[----:B------:R-:W-:Y:S01]  /*11e0*/  DMUL R58, R40, UR4 ;  /* 0x00000004283a7c28 */ /* 0x000fe20008000000 */
[----:B------:R-:W-:Y:S01]  /*11f0*/  SHF.R.S32.HI R37, RZ, 0x1, R11 ;  /* 0x00000001ff257819 */ /* 0x000fe2000001140b */
[----:B------:R-:W-:Y:S01]  /*1200*/  DFMA R18, R34, R18, 1 ;  /* 0x3ff000002212742b */ /* 0x000fe20000000012 */
[----:B------:R-:W-:Y:S01]  /*1210*/  LEA.HI R11, R36, R36, RZ, 0x1 ;  /* 0x00000024240b7211 */ /* 0x000fe200078f08ff */
[----:B------:R-:W-:Y:S01]  /*1220*/  DFMA R46, -R48, R20, 1 ;  /* 0x3ff00000302e742b */ /* 0x000fe20000000114 */
[----:B------:R-:W-:Y:S01]  /*1230*/  FSEL R33, R2, RZ, P2 ;  /* 0x000000ff02217208 */ /* 0x000fe20001000000 */
[----:B------:R-:W-:Y:S01]  /*1240*/  IMAD.IADD R16, R32, 0x1, -R37 ;  /* 0x0000000120107824 */ /* 0x000fe200078e0a25 */
[----:B------:R-:W-:Y:S01]  /*1250*/  FSEL R35, R3, RZ, P2 ;  /* 0x000000ff03237208 */ /* 0x000fe20001000000 */
[----:B------:R-:W-:Y:S01]  /*1260*/  DFMA R2, R44, R38, 1 ;  /* 0x3ff000002c02742b */ /* 0x000fe20000000026 */
[----:B------:R-:W-:Y:S02]  /*1270*/  FSETP.GEU.AND P2, PT, |R10|, 5.8789094863358348022e-39, PT ;  /* 0x004004020a00780b */ /* 0x000fe40003f4e200 */
[----:B------:R-:W-:Y:S01]  /*1280*/  SHF.R.S32.HI R45, RZ, 0x1, R11 ;  /* 0x00000001ff2d7819 */ /* 0x000fe2000001140b */
[----:B------:R-:W-:Y:S01]  /*1290*/  DFMA R10, R20, R46, R20 ;  /* 0x0000002e140a722b */ /* 0x000fe20000000014 */
[----:B------:R-:W-:Y:S01]  /*12a0*/  LEA R17, R16, 0x3ff00000, 0x14 ;  /* 0x3ff0000010117811 */ /* 0x000fe200078ea0ff */
[----:B------:R-:W-:Y:S01]  /*12b0*/  IMAD R21, R37, 0x100000, R19 ;  /* 0x0010000025157824 */ /* 0x000fe200078e0213 */
[----:B------:R-:W-:Y:S01]  /*12c0*/  IADD3 R46, PT, PT, R36, -R45, RZ ;  /* 0x8000002d242e7210 */ /* 0x000fe20007ffe0ff */
[----:B------:R-:W-:-:S02]  /*12d0*/  IMAD.MOV.U32 R16, RZ, RZ, RZ ;  /* 0x000000ffff107224 */ /* 0x000fc400078e00ff */
[----:B------:R-:W-:Y:S01]  /*12e0*/  IMAD.MOV.U32 R20, RZ, RZ, R18 ;  /* 0x000000ffff147224 */ /* 0x000fe200078e0012 */
[----:B------:R-:W-:Y:S01]  /*12f0*/  LEA R47, R46, 0x3ff00000, 0x14 ;  /* 0x3ff000002e2f7811 */ /* 0x000fe200078ea0ff */
[----:B------:R-:W-:Y:S01]  /*1300*/  IMAD R45, R45, 0x100000, R3 ;  /* 0x001000002d2d7824 */ /* 0x000fe200078e0203 */
[----:B------:R-:W-:Y:S01]  /*1310*/  LEA R39, R36, R3, 0x14 ;  /* 0x0000000324277211 */ /* 0x000fe200078ea0ff */
[----:B------:R-:W-:Y:S02]  /*1320*/  IMAD.MOV.U32 R46, RZ, RZ, RZ ;  /* 0x000000ffff2e7224 */ /* 0x000fe400078e00ff */
[----:B------:R-:W-:Y:S01]  /*1330*/  IMAD.MOV.U32 R44, RZ, RZ, R2 ;  /* 0x000000ffff2c7224 */ /* 0x000fe200078e0002 */
[----:B------:R-:W-:Y:S01]  /*1340*/  DMUL R20, R20, R16 ;  /* 0x0000001014147228 */ /* 0x000fe20000000000 */
[----:B------:R-:W-:-:S04]  /*1350*/  IMAD R37, R32, 0x100000, R19 ;  /* 0x0010000020257824 */ /* 0x000fc800078e0213 */
[----:B------:R-:W-:Y:S01]  /*1360*/  DMUL R16, R44, R46 ;  /* 0x0000002e2c107228 */ /* 0x000fe20000000000 */
[----:B0-----:R-:W-:Y:S10]  /*1370*/  @P2 BRA `(.L_x_19) ;  /* 0x0000000000202947 */ /* 0x001ff40003800000 */
[----:B------:R-:W-:Y:S01]  /*1380*/  LOP3.LUT R10, R49, 0x7fffffff, RZ, 0xc0, !PT ;  /* 0x7fffffff310a7812 */ /* 0x000fe200078ec0ff */
[----:B------:R-:W-:Y:S01]  /*1390*/  IMAD.MOV.U32 R52, RZ, RZ, R48 ;  /* 0x000000ffff347224 */ /* 0x000fe200078e0030 */
[----:B------:R-:W-:Y:S01]  /*13a0*/  MOV R30, 0x13e0 ;  /* 0x000013e0001e7802 */ /* 0x000fe20000000f00 */
[----:B------:R-:W-:Y:S01]  /*13b0*/  IMAD.MOV.U32 R53, RZ, RZ, R49 ;  /* 0x000000ffff357224 */ /* 0x000fe200078e0031 */
[----:B------:R-:W-:-:S07]  /*13c0*/  IADD3 R45, PT, PT, R10, -0x100000, RZ ;  /* 0xfff000000a2d7810 */ /* 0x000fce0007ffe0ff */
[----:B------:R-:W-:Y:S05]  /*13d0*/  CALL.REL.NOINC `($__internal_0_$__cuda_sm20_dblrcp_rn_slowpath_v3) ;  /* 0x00000318009c7944 */ /* 0x000fea0003c00000 */
[----:B------:R-:W-:Y:S02]  /*13e0*/  IMAD.MOV.U32 R10, RZ, RZ, R134 ;  /* 0x000000ffff0a7224 */ /* 0x000fe400078e0086 */
[----:B------:R-:W-:-:S07]  /*13f0*/  IMAD.MOV.U32 R11, RZ, RZ, R135 ;  /* 0x000000ffff0b7224 */ /* 0x000fce00078e0087 */
.L_x_19:
[----:B------:R-:W0:Y:S01]  /*1400*/  MUFU.RCP64H R41, R59 ;  /* 0x0000003b00297308 */ /* 0x000e220000001800 */
[----:B------:R-:W-:Y:S01]  /*1410*/  IMAD.MOV.U32 R40, RZ, RZ, 0x1 ;  /* 0x00000001ff287424 */ /* 0x000fe200078e00ff */
[----:B------:R-:W-:-:S10]  /*1420*/  DADD R134, -R22, 1 ;  /* 0x3ff0000016867429 */ /* 0x000fd40000000100 */
[----:B------:R-:W-:Y:S01]  /*1430*/  FSETP.GEU.AND P2, PT, |R135|, 6.5827683646048100446e-37, PT ;  /* 0x036000008700780b */ /* 0x000fe20003f4e200 */
[----:B0-----:R-:W-:-:S08]  /*1440*/  DFMA R42, R40, -R58, 1 ;  /* 0x3ff00000282a742b */ /* 0x001fd0000000083a */
[----:B------:R-:W-:-:S08]  /*1450*/  DFMA R42, R42, R42, R42 ;  /* 0x0000002a2a2a722b */ /* 0x000fd0000000002a */
[----:B------:R-:W-:-:S08]  /*1460*/  DFMA R42, R40, R42, R40 ;  /* 0x0000002a282a722b */ /* 0x000fd00000000028 */
[----:B------:R-:W-:-:S08]  /*1470*/  DFMA R40, R42, -R58, 1 ;  /* 0x3ff000002a28742b */ /* 0x000fd0000000083a */
[----:B------:R-:W-:-:S08]  /*1480*/  DFMA R40, R42, R40, R42 ;  /* 0x000000282a28722b */ /* 0x000fd0000000002a */
[----:B------:R-:W-:-:S08]  /*1490*/  DMUL R52, R134, R40 ;  /* 0x0000002886347228 */ /* 0x000fd00000000000 */
[----:B------:R-:W-:-:S08]  /*14a0*/  DFMA R22, R52, -R58, R134 ;  /* 0x8000003a3416722b */ /* 0x000fd00000000086 */
[----:B------:R-:W-:-:S10]  /*14b0*/  DFMA R52, R40, R22, R52 ;  /* 0x000000162834722b */ /* 0x000fd40000000034 */
[----:B------:R-:W-:-:S05]  /*14c0*/  FFMA R22, RZ, R59, R53 ;  /* 0x0000003bff167223 */ /* 0x000fca0000000035 */
[----:B------:R-:W-:-:S13]  /*14d0*/  FSETP.GT.AND P5, PT, |R22|, 1.469367938527859385e-39, PT ;  /* 0x001000001600780b */ /* 0x000fda0003fa4200 */
[----:B------:R-:W-:Y:S05]  /*14e0*/  @P5 BRA P2, `(.L_x_20) ;  /* 0x0000000000105947 */ /* 0x000fea0001000000 */
[----:B------:R-:W-:Y:S01]  /*14f0*/  IMAD.MOV.U32 R53, RZ, RZ, R59 ;  /* 0x000000ffff357224 */ /* 0x000fe200078e003b */
[----:B------:R-:W-:-:S07]  /*1500*/  MOV R50, 0x1520 ;  /* 0x0000152000327802 */ /* 0x000fce0000000f00 */
[----:B------:R-:W-:Y:S05]  /*1510*/  CALL.REL.NOINC `($__internal_1_$__cuda_sm20_div_rn_f64_full) ;  /* 0x0000031c00007944 */ /* 0x000fea0003c00000 */
[----:B------:R-:W-:-:S07]  /*1520*/  IMAD.MOV.U32 R53, RZ, RZ, R51 ;  /* 0x000000ffff357224 */ /* 0x000fce00078e0033 */
.L_x_20:
[----:B------:R-:W-:Y:S01]  /*1530*/  DMUL R52, R52, R10 ;  /* 0x0000000a34347228 */ /* 0x000fe20000000000 */
[----:B------:R-:W-:Y:S05]  /*1540*/  BSSY.RECONVERGENT B0, `(.L_x_21) ;  /* 0x0000010000007945 */ /* 0x000fea0003800200 */
[----:B------:R-:W0:Y:S04]  /*1550*/  MUFU.RCP64H R41, R53 ;  /* 0x0000003500297308 */ /* 0x000e280000001800 */
[----:B------:R-:W-:-:S04]  /*1560*/  IADD3 R40, PT, PT, R53, 0x300402, RZ ;  /* 0x0030040235287810 */ /* 0x000fc80007ffe0ff */
[----:B------:R-:W-:Y:S02]  /*1570*/  FSETP.GEU.AND P2, PT, |R40|, 5.8789094863358348022e-39, PT ;  /* 0x004004022800780b */ /* 0x000fe40003f4e200 */
[----:B0-----:R-:W-:-:S08]  /*1580*/  DFMA R22, -R52, R40, 1 ;  /* 0x3ff000003416742b */ /* 0x001fd00000000128 */
[----:B------:R-:W-:-:S08]  /*1590*/  DFMA R22, R22, R22, R22 ;  /* 0x000000161616722b */ /* 0x000fd00000000016 */
[----:B------:R-:W-:-:S08]  /*15a0*/  DFMA R22, R40, R22, R40 ;  /* 0x000000162816722b */ /* 0x000fd00000000028 */
[----:B------:R-:W-:-:S08]  /*15b0*/  DFMA R42, -R52, R22, 1 ;  /* 0x3ff00000342a742b */ /* 0x000fd00000000116 */
[----:B------:R-:W-:Y:S01]  /*15c0*/  DFMA R22, R22, R42, R22 ;  /* 0x0000002a1616722b */ /* 0x000fe20000000016 */
[----:B------:R-:W-:Y:S10]  /*15d0*/  @P2 BRA `(.L_x_22) ;  /* 0x0000000000182947 */ /* 0x000ff40003800000 */
[----:B------:R-:W-:Y:S02]  /*15e0*/  LOP3.LUT R22, R53, 0x7fffffff, RZ, 0xc0, !PT ;  /* 0x7fffffff35167812 */ /* 0x000fe400078ec0ff */
[----:B------:R-:W-:-:S03]  /*15f0*/  MOV R30, 0x1620 ;  /* 0x00001620001e7802 */ /* 0x000fc60000000f00 */
[----:B------:R-:W-:-:S07]  /*1600*/  VIADD R45, R22, 0xfff00000 ;  /* 0xfff00000162d7836 */ /* 0x000fce0000000000 */
[----:B------:R-:W-:Y:S05]  /*1610*/  CALL.REL.NOINC `($__internal_0_$__cuda_sm20_dblrcp_rn_slowpath_v3) ;  /* 0x00000318000c7944 */ /* 0x000fea0003c00000 */
[----:B------:R-:W-:Y:S02]  /*1620*/  IMAD.MOV.U32 R22, RZ, RZ, R134 ;  /* 0x000000ffff167224 */ /* 0x000fe400078e0086 */
[----:B------:R-:W-:-:S07]  /*1630*/  IMAD.MOV.U32 R23, RZ, RZ, R135 ;  /* 0x000000ffff177224 */ /* 0x000fce00078e0087 */
.L_x_22:
[----:B------:R-:W-:Y:S05]  /*1640*/  BSYNC.RECONVERGENT B0 ;  /* 0x0000000000007941 */ /* 0x000fea0003800200 */
.L_x_21:
[----:B------:R-:W0:Y:S01]  /*1650*/  MUFU.RCP64H R41, R11 ;  /* 0x0000000b00297308 */ /* 0x000e220000001800 */
[----:B------:R-:W-:Y:S01]  /*1660*/  IMAD.MOV.U32 R40, RZ, RZ, 0x1 ;  /* 0x00000001ff287424 */ /* 0x000fe200078e00ff */
[----:B------:R-:W-:Y:S01]  /*1670*/  UMOV UR4, 0x1eb851ec ;  /* 0x1eb851ec00047882 */ /* 0x000fe20000000000 */
[----:B------:R-:W-:Y:S01]  /*1680*/  UMOV UR5, 0x3fd1eb85 ;  /* 0x3fd1eb8500057882 */ /* 0x000fe20000000000 */
[----:B------:R-:W-:Y:S03]  /*1690*/  BSSY.RECONVERGENT B0, `(.L_x_23) ;  /* 0x0000013000007945 */ /* 0x000fe60003800200 */
[----:B0-----:R-:W-:-:S08]  /*16a0*/  DFMA R42, R40, -R10, 1 ;  /* 0x3ff00000282a742b */ /* 0x001fd0000000080a */
[----:B------:R-:W-:-:S08]  /*16b0*/  DFMA R42, R42, R42, R42 ;  /* 0x0000002a2a2a722b */ /* 0x000fd0000000002a */
[----:B------:R-:W-:-:S08]  /*16c0*/  DFMA R42, R40, R42, R40 ;  /* 0x0000002a282a722b */ /* 0x000fd00000000028 */
[----:B------:R-:W-:-:S08]  /*16d0*/  DFMA R40, R42, -R10, 1 ;  /* 0x3ff000002a28742b */ /* 0x000fd0000000080a */
[----:B------:R-:W-:-:S08]  /*16e0*/  DFMA R40, R42, R40, R42 ;  /* 0x000000282a28722b */ /* 0x000fd0000000002a */
[----:B------:R-:W-:-:S08]  /*16f0*/  DMUL R52, R40, UR4 ;  /* 0x0000000428347c28 */ /* 0x000fd00008000000 */
[----:B------:R-:W-:-:S08]  /*1700*/  DFMA R42, R52, -R10, UR4 ;  /* 0x00000004342a7e2b */ /* 0x000fd0000800080a */
[----:B------:R-:W-:-:S10]  /*1710*/  DFMA R52, R40, R42, R52 ;  /* 0x0000002a2834722b */ /* 0x000fd40000000034 */
[----:B------:R-:W-:-:S05]  /*1720*/  FFMA R30, RZ, R11, R53 ;  /* 0x0000000bff1e7223 */ /* 0x000fca0000000035 */
[----:B------:R-:W-:-:S13]  /*1730*/  FSETP.GT.AND P2, PT, |R30|, 1.469367938527859385e-39, PT ;  /* 0x001000001e00780b */ /* 0x000fda0003f44200 */
[----:B------:R-:W-:Y:S05]  /*1740*/  @P2 BRA `(.L_x_24) ;  /* 0x00000000001c2947 */ /* 0x000fea0003800000 */
[----:B------:R-:W-:Y:S01]  /*1750*/  IMAD.MOV.U32 R134, RZ, RZ, 0x1eb851ec ;  /* 0x1eb851ecff867424 */ /* 0x000fe200078e00ff */
[----:B------:R-:W-:Y:S01]  /*1760*/  MOV R135, 0x3fd1eb85 ;  /* 0x3fd1eb8500877802 */ /* 0x000fe20000000f00 */
[----:B------:R-:W-:Y:S01]  /*1770*/  IMAD.MOV.U32 R58, RZ, RZ, R10 ;  /* 0x000000ffff3a7224 */ /* 0x000fe200078e000a */
[----:B------:R-:W-:Y:S01]  /*1780*/  MOV R50, 0x17b0 ;  /* 0x000017b000327802 */ /* 0x000fe20000000f00 */
[----:B------:R-:W-:-:S07]  /*1790*/  IMAD.MOV.U32 R53, RZ, RZ, R11 ;  /* 0x000000ffff357224 */ /* 0x000fce00078e000b */
[----:B------:R-:W-:Y:S05]  /*17a0*/  CALL.REL.NOINC `($__internal_1_$__cuda_sm20_div_rn_f64_full) ;  /* 0x00000318005c7944 */ /* 0x000fea0003c00000 */
[----:B------:R-:W-:-:S07]  /*17b0*/  IMAD.MOV.U32 R53, RZ, RZ, R51 ;  /* 0x000000ffff357224 */ /* 0x000fce00078e0033 */
.L_x_24:
[----:B------:R-:W-:Y:S05]  /*17c0*/  BSYNC.RECONVERGENT B0 ;  /* 0x0000000000007941 */ /* 0x000fea0003800200 */
.L_x_23:
[----:B------:R-:W-:Y:S01]  /*17d0*/  ISETP.NE.AND P2, PT, R28, RZ, PT ;  /* 0x000000ff1c00720c */ /* 0x000fe20003f45270 */
[----:B------:R-:W-:Y:S01]  /*17e0*/  BSSY.RECONVERGENT B0, `(.L_x_25) ;  /* 0x0000018000007945 */ /* 0x000fe20003800200 */
[----:B------:R-:W-:Y:S02]  /*17f0*/  ISETP.NE.AND P6, PT, R26, RZ, PT ;  /* 0x000000ff1a00720c */ /* 0x000fe40003fc5270 */
[----:B------:R-:W-:Y:S02]  /*1800*/  ISETP.NE.AND P5, PT, R24, RZ, PT ;  /* 0x000000ff1800720c */ /* 0x000fe40003fa5270 */
[----:B------:R-:W-:-:S04]  /*1810*/  FSEL R27, R27, R14, P6 ;  /* 0x0000000e1b1b7208 */ /* 0x000fc80003000000 */
[----:B------:R-:W-:-:S03]  /*1820*/  FSEL R30, R12, R27, !P2 ;  /* 0x0000001b0c1e7208 */ /* 0x000fc60005000000 */
[----:B------:R-:W-:-:S06]  /*1830*/  @P2 FSEL R31, R29, R15, P6 ;  /* 0x0000000f1d1f2208 */ /* 0x000fcc0003000000 */
[----:B------:R-:W-:-:S06]  /*1840*/  DADD R30, R30, 1 ;  /* 0x3ff000001e1e7429 */ /* 0x000fcc0000000000 */
[----:B------:R-:W0:Y:S04]  /*1850*/  MUFU.RCP64H R13, R31 ;  /* 0x0000001f000d7308 */ /* 0x000e280000001800 */
[----:B------:R-:W-:-:S05]  /*1860*/  VIADD R12, R31, 0x300402 ;  /* 0x003004021f0c7836 */ /* 0x000fca0000000000 */
[----:B------:R-:W-:Y:S01]  /*1870*/  FSETP.GEU.AND P2, PT, |R12|, 5.8789094863358348022e-39, PT ;  /* 0x004004020c00780b */ /* 0x000fe20003f4e200 */
[----:B0-----:R-:W-:-:S08]  /*1880*/  DFMA R14, -R30, R12, 1 ;  /* 0x3ff000001e0e742b */ /* 0x001fd0000000010c */
[----:B------:R-:W-:-:S08]  /*1890*/  DFMA R14, R14, R14, R14 ;  /* 0x0000000e0e0e722b */ /* 0x000fd0000000000e */
[----:B------:R-:W-:Y:S01]  /*18a0*/  DFMA R14, R12, R14, R12 ;  /* 0x0000000e0c0e722b */ /* 0x000fe2000000000c */
[----:B------:R-:W-:Y:S02]  /*18b0*/  FSEL R12, R52, R22, !P5 ;  /* 0x00000016340c7208 */ /* 0x000fe40006800000 */
[----:B------:R-:W-:-:S05]  /*18c0*/  FSEL R13, R53, R23, !P5 ;  /* 0x00000017350d7208 */ /* 0x000fca0006800000 */
[----:B------:R-:W-:-:S08]  /*18d0*/  DFMA R26, -R30, R14, 1 ;  /* 0x3ff000001e1a742b */ /* 0x000fd0000000010e */
[----:B------:R-:W-:Y:S01]  /*18e0*/  DFMA R134, R14, R26, R14 ;  /* 0x0000001a0e86722b */ /* 0x000fe2000000000e */
[----:B------:R-:W-:Y:S10]  /*18f0*/  @P2 BRA `(.L_x_26) ;  /* 0x0000000000182947 */ /* 0x000ff40003800000 */
[----:B------:R-:W-:Y:S01]  /*1900*/  LOP3.LUT R14, R31, 0x7fffffff, RZ, 0xc0, !PT ;  /* 0x7fffffff1f0e7812 */ /* 0x000fe200078ec0ff */
[----:B------:R-:W-:Y:S01]  /*1910*/  IMAD.MOV.U32 R52, RZ, RZ, R30 ;  /* 0x000000ffff347224 */ /* 0x000fe200078e001e */
[----:B------:R-:W-:Y:S02]  /*1920*/  MOV R53, R31 ;  /* 0x0000001f00357202 */ /* 0x000fe40000000f00 */
[----:B------:R-:W-:Y:S01]  /*1930*/  MOV R30, 0x1960 ;  /* 0x00001960001e7802 */ /* 0x000fe20000000f00 */
[----:B------:R-:W-:-:S07]  /*1940*/  VIADD R45, R14, 0xfff00000 ;  /* 0xfff000000e2d7836 */ /* 0x000fce0000000000 */
[----:B------:R-:W-:Y:S05]  /*1950*/  CALL.REL.NOINC `($__internal_0_$__cuda_sm20_dblrcp_rn_slowpath_v3) ;  /* 0x00000314003c7944 */ /* 0x000fea0003c00000 */
.L_x_26:
[----:B------:R-:W-:Y:S05]  /*1960*/  BSYNC.RECONVERGENT B0 ;  /* 0x0000000000007941 */ /* 0x000fea0003800200 */
.L_x_25:
[----:B------:R-:W-:Y:S01]  /*1970*/  FSEL R33, R33, R20, P0 ;  /* 0x0000001421217208 */ /* 0x000fe20000000000 */
[----:B------:R-:W-:Y:S01]  /*1980*/  IMAD.MOV.U32 R14, RZ, RZ, 0x1 ;  /* 0x00000001ff0e7424 */ /* 0x000fe200078e00ff */
[----:B------:R-:W-:Y:S01]  /*1990*/  @P1 FSEL R37, R35, R21, P0 ;  /* 0x0000001523251208 */ /* 0x000fe20000000000 */
[----:B------:R-:W-:Y:S01]  /*19a0*/  UMOV UR4, 0x5bc01a37 ;  /* 0x5bc01a3700047882 */ /* 0x000fe20000000000 */
[----:B------:R-:W-:Y:S01]  /*19b0*/  FSEL R36, R18, R33, !P1 ;  /* 0x0000002112247208 */ /* 0x000fe20004800000 */
[----:B------:R-:W0:Y:S01]  /*19c0*/  LDC.64 R20, c[0x0][0x3a8] ;  /* 0x0000ea00ff147b82 */ /* 0x000e220000000a00 */
[----:B------:R-:W-:Y:S01]  /*19d0*/  UMOV UR5, 0x3fa14120 ;  /* 0x3fa1412000057882 */ /* 0x000fe20000000000 */
[----:B------:R-:W-:Y:S01]  /*19e0*/  UMOV UR8, 0x5bc01a37 ;  /* 0x5bc01a3700087882 */ /* 0x000fe20000000000 */
[----:B------:R-:W-:Y:S01]  /*19f0*/  UMOV UR9, 0x3fa14120 ;  /* 0x3fa1412000097882 */ /* 0x000fe20000000000 */
[----:B------:R-:W-:Y:S01]  /*1a00*/  FSETP.GEU.AND P2, PT, |R135|, 6.5827683646048100446e-37, PT ;  /* 0x036000008700780b */ /* 0x000fe20003f4e200 */
[----:B------:R-:W-:Y:S01]  /*1a10*/  DADD R58, R36, 1 ;  /* 0x3ff00000243a7429 */ /* 0x000fe20000000000 */
[----:B------:R-:W-:Y:S05]  /*1a20*/  BSSY.RECONVERGENT B0, `(.L_x_27) ;  /* 0x0000019000007945 */ /* 0x000fea0003800200 */
[----:B------:R-:W1:Y:S01]  /*1a30*/  MUFU.RCP64H R15, R59 ;  /* 0x0000003b000f7308 */ /* 0x000e620000001800 */
[----:B0-----:R-:W-:-:S02]  /*1a40*/  DADD R20, R20, 10.5 ;  /* 0x4025000014147429 */ /* 0x001fc40000000000 */
[----:B-1----:R-:W-:-:S06]  /*1a50*/  DFMA R18, -R58, R14, 1 ;  /* 0x3ff000003a12742b */ /* 0x002fcc000000010e */
[C---:B------:R-:W-:Y:S02]  /*1a60*/  DMUL R22, R20.reuse, UR4 ;  /* 0x0000000414167c28 */ /* 0x040fe40008000000 */
[----:B------:R-:W-:Y:S02]  /*1a70*/  DMUL R20, R20, -UR8 ;  /* 0x8000000814147c28 */ /* 0x000fe40008000000 */
[----:B------:R-:W-:-:S06]  /*1a80*/  DFMA R18, R18, R18, R18 ;  /* 0x000000121212722b */ /* 0x000fcc0000000012 */
[----:B------:R-:W-:Y:S02]  /*1a90*/  DMUL R20, R22, R20 ;  /* 0x0000001416147228 */ /* 0x000fe40000000000 */
[----:B------:R-:W-:-:S06]  /*1aa0*/  DFMA R18, R14, R18, R14 ;  /* 0x000000120e12722b */ /* 0x000fcc000000000e */
[----:B------:R-:W-:Y:S02]  /*1ab0*/  DSETP.GEU.AND P0, PT, R20, RZ, PT ;  /* 0x000000ff1400722a */ /* 0x000fe40003f0e000 */
[----:B------:R-:W-:-:S08]  /*1ac0*/  DFMA R14, -R58, R18, 1 ;  /* 0x3ff000003a0e742b */ /* 0x000fd00000000112 */
[----:B------:R-:W-:-:S08]  /*1ad0*/  DFMA R14, R18, R14, R18 ;  /* 0x0000000e120e722b */ /* 0x000fd00000000012 */
[----:B------:R-:W-:-:S08]  /*1ae0*/  DMUL R52, R14, R134 ;  /* 0x000000860e347228 */ /* 0x000fd00000000000 */
[----:B------:R-:W-:-:S08]  /*1af0*/  DFMA R18, -R58, R52, R134 ;  /* 0x000000343a12722b */ /* 0x000fd00000000186 */
[----:B------:R-:W-:Y:S02]  /*1b00*/  DFMA R52, R14, R18, R52 ;  /* 0x000000120e34722b */ /* 0x000fe40000000034 */
[----:B------:R-:W-:-:S08]  /*1b10*/  DADD R14, R20, +INF ;  /* 0x7ff00000140e7429 */ /* 0x000fd00000000000 */
[----:B------:R-:W-:Y:S02]  /*1b20*/  FFMA R18, RZ, R59, R53 ;  /* 0x0000003bff127223 */ /* 0x000fe40000000035 */
[----:B------:R-:W-:Y:S02]  /*1b30*/  FSEL R21, R14, RZ, P0 ;  /* 0x000000ff0e157208 */ /* 0x000fe40000000000 */
[----:B------:R-:W-:Y:S02]  /*1b40*/  FSEL R23, R15, RZ, P0 ;  /* 0x000000ff0f177208 */ /* 0x000fe40000000000 */
[----:B------:R-:W-:-:S13]  /*1b50*/  FSETP.GT.AND P1, PT, |R18|, 1.469367938527859385e-39, PT ;  /* 0x001000001200780b */ /* 0x000fda0003f24200 */
[----:B------:R-:W-:Y:S05]  /*1b60*/  @P1 BRA P2, `(.L_x_28) ;  /* 0x0000000000101947 */ /* 0x000fea0001000000 */
[----:B------:R-:W-:Y:S01]  /*1b70*/  IMAD.MOV.U32 R53, RZ, RZ, R59 ;  /* 0x000000ffff357224 */ /* 0x000fe200078e003b */
[----:B------:R-:W-:-:S07]  /*1b80*/  MOV R50, 0x1ba0 ;  /* 0x00001ba000327802 */ /* 0x000fce0000000f00 */
[----:B------:R-:W-:Y:S05]  /*1b90*/  CALL.REL.NOINC `($__internal_1_$__cuda_sm20_div_rn_f64_full) ;  /* 0x0000031400607944 */ /* 0x000fea0003c00000 */
[----:B------:R-:W-:-:S07]  /*1ba0*/  IMAD.MOV.U32 R53, RZ, RZ, R51 ;  /* 0x000000ffff357224 */ /* 0x000fce00078e0033 */
.L_x_28:
[----:B------:R-:W-:Y:S05]  /*1bb0*/  BSYNC.RECONVERGENT B0 ;  /* 0x0000000000007941 */ /* 0x000fea0003800200 */
.L_x_27:
[----:B------:R-:W0:Y:S01]  /*1bc0*/  MUFU.RCP64H R15, R5 ;  /* 0x00000005000f7308 */ /* 0x000e220000001800 */
[----:B------:R-:W-:Y:S01]  /*1bd0*/  IMAD.MOV.U32 R14, RZ, RZ, 0x1 ;  /* 0x00000001ff0e7424 */ /* 0x000fe200078e00ff */
[----:B------:R-:W-:Y:S01]  /*1be0*/  FSEL R21, R21, R16, P4 ;  /* 0x0000001015157208 */ /* 0x000fe20002000000 */
[----:B------:R-:W-:Y:S01]  /*1bf0*/  UMOV UR4, 0x3126e979 ;  /* 0x3126e97900047882 */ /* 0x000fe20000000000 */
[----:B------:R-:W-:Y:S01]  /*1c00*/  @P3 FSEL R39, R23, R17, P4 ;  /* 0x0000001117273208 */ /* 0x000fe20002000000 */
[----:B------:R-:W-:Y:S01]  /*1c10*/  IMAD.MOV.U32 R17, RZ, RZ, 0x3f947ae1 ;  /* 0x3f947ae1ff117424 */ /* 0x000fe200078e00ff */
[----:B------:R-:W-:Y:S01]  /*1c20*/  FSEL R38, R2, R21, !P3 ;  /* 0x0000001502267208 */ /* 0x000fe20005800000 */
[----:B------:R-:W-:Y:S01]  /*1c30*/  UMOV UR5, 0x3f7cac08 ;  /* 0x3f7cac0800057882 */ /* 0x000fe20000000000 */
[----:B------:R-:W-:Y:S01]  /*1c40*/  MOV R16, 0x47ae147b ;  /* 0x47ae147b00107802 */ /* 0x000fe20000000f00 */
[----:B------:R-:W-:Y:S01]  /*1c50*/  DADD R2, -R10, 1 ;  /* 0x3ff000000a027429 */ /* 0x000fe20000000100 */
[----:B------:R-:W-:Y:S01]  /*1c60*/  BSSY.RECONVERGENT B0, `(.L_x_29) ;  /* 0x000001a000007945 */ /* 0x000fe20003800200 */
[----:B------:R-:W-:-:S03]  /*1c70*/  DMUL R10, R12, R10 ;  /* 0x0000000a0c0a7228 */ /* 0x000fc60000000000 */
[----:B------:R-:W-:Y:S02]  /*1c80*/  DFMA R16, R38, -UR4, R16 ;  /* 0x8000000426107c2b */ /* 0x000fe40008000010 */
[----:B0-----:R-:W-:Y:S02]  /*1c90*/  DFMA R18, -R4, R14, 1 ;  /* 0x3ff000000412742b */ /* 0x001fe4000000010e */
[----:B------:R-:W-:-:S06]  /*1ca0*/  DMUL R12, R12, R2 ;  /* 0x000000020c0c7228 */ /* 0x000fcc0000000000 */
[----:B------:R-:W-:-:S08]  /*1cb0*/  DFMA R18, R18, R18, R18 ;  /* 0x000000121212722b */ /* 0x000fd00000000012 */
[----:B------:R-:W-:-:S08]  /*1cc0*/  DFMA R18, R14, R18, R14 ;  /* 0x000000120e12722b */ /* 0x000fd0000000000e */
[----:B------:R-:W-:-:S08]  /*1cd0*/  DFMA R14, -R4, R18, 1 ;  /* 0x3ff00000040e742b */ /* 0x000fd00000000112 */
[----:B------:R-:W-:-:S08]  /*1ce0*/  DFMA R14, R18, R14, R18 ;  /* 0x0000000e120e722b */ /* 0x000fd00000000012 */
[----:B------:R-:W-:-:S08]  /*1cf0*/  DMUL R50, R14, 60 ;  /* 0x404e00000e327828 */ /* 0x000fd00000000000 */
[----:B------:R-:W-:-:S08]  /*1d00*/  DFMA R18, -R4, R50, 60 ;  /* 0x404e00000412742b */ /* 0x000fd00000000132 */
[----:B------:R-:W-:Y:S02]  /*1d10*/  DFMA R50, R14, R18, R50 ;  /* 0x000000120e32722b */ /* 0x000fe40000000032 */
[----:B------:R-:W-:-:S08]  /*1d20*/  DADD R14, -R52, 1 ;  /* 0x3ff00000340e7429 */ /* 0x000fd00000000100 */
[----:B------:R-:W-:Y:S01]  /*1d30*/  FFMA R20, RZ, R5, R51 ;  /* 0x00000005ff147223 */ /* 0x000fe20000000033 */
[C---:B------:R-:W-:Y:S02]  /*1d40*/  DADD R18, -R14.reuse, 1 ;  /* 0x3ff000000e127429 */ /* 0x040fe40000000100 */
[----:B------:R-:W-:Y:S02]  /*1d50*/  DMUL R14, R14, R16 ;  /* 0x000000100e0e7228 */ /* 0x000fe40000000000 */
[----:B------:R-:W-:-:S04]  /*1d60*/  FSETP.GT.AND P0, PT, |R20|, 1.469367938527859385e-39, PT ;  /* 0x001000001400780b */ /* 0x000fc80003f04200 */
[----:B------:R-:W-:-:S09]  /*1d70*/  DMUL R16, R16, R18 ;  /* 0x0000001210107228 */ /* 0x000fd20000000000 */
[----:B------:R-:W-:Y:S05]  /*1d80*/  @P0 BRA `(.L_x_30) ;  /* 0x00000000001c0947 */ /* 0x000fea0003800000 */
[----:B------:R-:W-:Y:S01]  /*1d90*/  IMAD.MOV.U32 R134, RZ, RZ, RZ ;  /* 0x000000ffff867224 */ /* 0x000fe200078e00ff */
[----:B------:R-:W-:Y:S01]  /*1da0*/  MOV R50, 0x1df0 ;  /* 0x00001df000327802 */ /* 0x000fe20000000f00 */
[----:B------:R-:W-:Y:S02]  /*1db0*/  IMAD.MOV.U32 R135, RZ, RZ, 0x404e0000 ;  /* 0x404e0000ff877424 */ /* 0x000fe400078e00ff */
[----:B------:R-:W-:Y:S02]  /*1dc0*/  IMAD.MOV.U32 R58, RZ, RZ, R4 ;  /* 0x000000ffff3a7224 */ /* 0x000fe400078e0004 */
[----:B------:R-:W-:-:S07]  /*1dd0*/  IMAD.MOV.U32 R53, RZ, RZ, R5 ;  /* 0x000000ffff357224 */ /* 0x000fce00078e0005 */
[----:B------:R-:W-:Y:S05]  /*1de0*/  CALL.REL.NOINC `($__internal_1_$__cuda_sm20_div_rn_f64_full) ;  /* 0x0000031000cc7944 */ /* 0x000fea0003c00000 */
[----:B------:R-:W-:-:S07]  /*1df0*/  MOV R50, R52 ;  /* 0x0000003400327202 */ /* 0x000fce0000000f00 */
.L_x_30:
[----:B------:R-:W-:Y:S05]  /*1e00*/  BSYNC.RECONVERGENT B0 ;  /* 0x0000000000007941 */ /* 0x000fea0003800200 */
.L_x_29:
[----:B------:R-:W-:Y:S01]  /*1e10*/  DFMA R52, R50, R50, 1 ;  /* 0x3ff000003234742b */ /* 0x000fe20000000032 */
[----:B------:R-:W-:Y:S01]  /*1e20*/  IMAD.MOV.U32 R2, RZ, RZ, 0x1 ;  /* 0x00000001ff027424 */ /* 0x000fe200078e00ff */
[----:B------:R-:W-:Y:S01]  /*1e30*/  UMOV UR4, 0x66666666 ;  /* 0x6666666600047882 */ /* 0x000fe20000000000 */
[----:B------:R-:W-:Y:S01]  /*1e40*/  UMOV UR5, 0x3fc66666 ;  /* 0x3fc6666600057882 */ /* 0x000fe20000000000 */
[----:B------:R-:W-:Y:S02]  /*1e50*/  BSSY.RECONVERGENT B0, `(.L_x_31) ;  /* 0x0000014000007945 */ /* 0x000fe40003800200 */
[----:B------:R-:W0:Y:S02]  /*1e60*/  MUFU.RCP64H R3, R53 ;  /* 0x0000003500037308 */ /* 0x000e240000001800 */
[----:B0-----:R-:W-:-:S08]  /*1e70*/  DFMA R18, -R52, R2, 1 ;  /* 0x3ff000003412742b */ /* 0x001fd00000000102 */
[----:B------:R-:W-:-:S08]  /*1e80*/  DFMA R18, R18, R18, R18 ;  /* 0x000000121212722b */ /* 0x000fd00000000012 */
[----:B------:R-:W-:-:S08]  /*1e90*/  DFMA R18, R2, R18, R2 ;  /* 0x000000120212722b */ /* 0x000fd00000000002 */
[----:B------:R-:W-:-:S08]  /*1ea0*/  DFMA R2, -R52, R18, 1 ;  /* 0x3ff000003402742b */ /* 0x000fd00000000112 */
[----:B------:R-:W-:-:S08]  /*1eb0*/  DFMA R2, R18, R2, R18 ;  /* 0x000000021202722b */ /* 0x000fd00000000012 */
[----:B------:R-:W-:-:S08]  /*1ec0*/  DMUL R18, R2, UR4 ;  /* 0x0000000402127c28 */ /* 0x000fd00008000000 */
[----:B------:R-:W-:-:S08]  /*1ed0*/  DFMA R20, -R52, R18, UR4 ;  /* 0x0000000434147e2b */ /* 0x000fd00008000112 */
[----:B------:R-:W-:-:S10]  /*1ee0*/  DFMA R2, R2, R20, R18 ;  /* 0x000000140202722b */ /* 0x000fd40000000012 */
[----:B------:R-:W-:-:S05]  /*1ef0*/  FFMA R18, RZ, R53, R3 ;  /* 0x00000035ff127223 */ /* 0x000fca0000000003 */
[----:B------:R-:W-:-:S13]  /*1f00*/  FSETP.GT.AND P0, PT, |R18|, 1.469367938527859385e-39, PT ;  /* 0x001000001200780b */ /* 0x000fda0003f04200 */
[----:B------:R-:W-:Y:S05]  /*1f10*/  @P0 BRA `(.L_x_32) ;  /* 0x00000000001c0947 */ /* 0x000fea0003800000 */
[----:B------:R-:W-:Y:S01]  /*1f20*/  IMAD.MOV.U32 R58, RZ, RZ, R52 ;  /* 0x000000ffff3a7224 */ /* 0x000fe200078e0034 */
[----:B------:R-:W-:Y:S01]  /*1f30*/  MOV R50, 0x1f70 ;  /* 0x00001f7000327802 */ /* 0x000fe20000000f00 */
[----:B------:R-:W-:Y:S02]  /*1f40*/  IMAD.MOV.U32 R134, RZ, RZ, 0x66666666 ;  /* 0x66666666ff867424 */ /* 0x000fe400078e00ff */
[----:B------:R-:W-:-:S07]  /*1f50*/  IMAD.MOV.U32 R135, RZ, RZ, 0x3fc66666 ;  /* 0x3fc66666ff877424 */ /* 0x000fce00078e00ff */
[----:B------:R-:W-:Y:S05]  /*1f60*/  CALL.REL.NOINC `($__internal_1_$__cuda_sm20_div_rn_f64_full) ;  /* 0x00000310006c7944 */ /* 0x000fea0003c00000 */
[----:B------:R-:W-:Y:S01]  /*1f70*/  IMAD.MOV.U32 R2, RZ, RZ, R52 ;  /* 0x000000ffff027224 */ /* 0x000fe200078e0034 */
[----:B------:R-:W-:-:S07]  /*1f80*/  MOV R3, R51 ;  /* 0x0000003300037202 */ /* 0x000fce0000000f00 */
.L_x_32:
[----:B------:R-:W-:Y:S05]  /*1f90*/  BSYNC.RECONVERGENT B0 ;  /* 0x0000000000007941 */ /* 0x000fea0003800200 */
.L_x_31:
[----:B------:R-:W-:-:S05]  /*1fa0*/  IMAD.WIDE.U32 R18, R25, 0x4, R6 ;  /* 0x0000000419127825 */ /* 0x000fca00078e0006 */
[----:B------:R0:W5:Y:S01]  /*1fb0*/  LDG.E R21, desc[UR6][R18.64] ;  /* 0x0000000612157981 */ /* 0x000162000c1e1900 */
[----:B------:R-:W-:Y:S01]  /*1fc0*/  SHF.R.U32.HI R20, RZ, 0x2, R9 ;  /* 0x00000002ff147819 */ /* 0x000fe20000011609 */
[----:B------:R-:W-:Y:S01]  /*1fd0*/  IMAD.SHL.U32 R22, R129, 0x10, RZ ;  /* 0x0000001081167824 */ /* 0x000fe200078e00ff */
[----:B------:R-:W-:Y:S01]  /*1fe0*/  SHF.R.U32.HI R23, RZ, 0x2, R140 ;  /* 0x00000002ff177819 */ /* 0x000fe2000001168c */
[----:B------:R-:W1:Y:S01]  /*1ff0*/  MUFU.RCP64H R27, 0.019999995827674865723 ;  /* 0x3f947ae1001b7908 */ /* 0x000e620000001800 */
[----:B------:R-:W-:Y:S01]  /*2000*/  LOP3.LUT R20, R20, R9, RZ, 0x3c, !PT ;  /* 0x0000000914147212 */ /* 0x000fe200078e3cff */
[----:B------:R-:W-:Y:S01]  /*2010*/  HFMA2 R35, -RZ, RZ, 1.89453125, 56352 ;  /* 0x3f947ae1ff237431 */ /* 0x000fe200000001ff */
[----:B------:R-:W-:Y:S01]  /*2020*/  LOP3.LUT R23, R23, R140, RZ, 0x3c, !PT ;  /* 0x0000008c17177212 */ /* 0x000fe200078e3cff */
[----:B------:R-:W-:Y:S01]  /*2030*/  IMAD.MOV.U32 R34, RZ, RZ, 0x47ae147b ;  /* 0x47ae147bff227424 */ /* 0x000fe200078e00ff */
[----:B------:R-:W-:Y:S01]  /*2040*/  MOV R33, 0x3ca00000 ;  /* 0x3ca0000000217802 */ /* 0x000fe20000000f00 */
[----:B------:R-:W-:Y:S01]  /*2050*/  IMAD.SHL.U32 R9, R20, 0x2, RZ ;  /* 0x0000000214097824 */ /* 0x000fe200078e00ff */
[----:B------:R-:W-:Y:S01]  /*2060*/  BSSY.RECONVERGENT B0, `(.L_x_33) ;  /* 0x0000027000007945 */ /* 0x000fe20003800200 */
[----:B------:R-:W-:-:S02]  /*2070*/  IMAD.MOV.U32 R26, RZ, RZ, 0x1 ;  /* 0x00000001ff1a7424 */ /* 0x000fc400078e00ff */
[----:B------:R-:W-:Y:S01]  /*2080*/  IMAD.MOV.U32 R32, RZ, RZ, 0x0 ;  /* 0x00000000ff207424 */ /* 0x000fe200078e00ff */
[----:B------:R-:W-:Y:S01]  /*2090*/  LOP3.LUT R9, R129, R22, R9, 0x96, !PT ;  /* 0x0000001681097212 */ /* 0x000fe200078e9609 */
[----:B------:R-:W-:Y:S02]  /*20a0*/  IMAD.SHL.U32 R22, R23, 0x2, RZ ;  /* 0x0000000217167824 */ /* 0x000fe400078e00ff */
[----:B------:R-:W-:Y:S01]  /*20b0*/  IMAD.MOV.U32 R133, RZ, RZ, R141 ;  /* 0x000000ffff857224 */ /* 0x000fe200078e008d */
[----:B------:R-:W-:Y:S01]  /*20c0*/  LOP3.LUT R9, R9, R20, RZ, 0x3c, !PT ;  /* 0x0000001409097212 */ /* 0x000fe200078e3cff */
[----:B------:R-:W-:Y:S01]  /*20d0*/  IMAD.MOV.U32 R140, RZ, RZ, R128 ;  /* 0x000000ffff8c7224 */ /* 0x000fe200078e0080 */
[----:B-1----:R-:W-:Y:S01]  /*20e0*/  DFMA R28, R26, -R34, 1 ;  /* 0x3ff000001a1c742b */ /* 0x002fe20000000822 */
[----:B------:R-:W-:Y:S01]  /*20f0*/  IMAD.MOV.U32 R141, RZ, RZ, R129 ;  /* 0x000000ffff8d7224 */ /* 0x000fe200078e0081 */
[----:B------:R-:W-:Y:S01]  /*2100*/  IADD3 R31, PT, PT, R8, 0x587c5, R9 ;  /* 0x000587c5081f7810 */ /* 0x000fe20007ffe009 */
[----:B------:R-:W-:-:S02]  /*2110*/  IMAD.SHL.U32 R20, R9, 0x10, RZ ;  /* 0x0000001009147824 */ /* 0x000fc400078e00ff */
[----:B------:R-:W-:Y:S02]  /*2120*/  VIADD R8, R8, 0xb0f8a ;  /* 0x000b0f8a08087836 */ /* 0x000fe40000000000 */
[----:B------:R-:W-:Y:S01]  /*2130*/  IMAD.MOV.U32 R128, RZ, RZ, R9 ;  /* 0x000000ffff807224 */ /* 0x000fe200078e0009 */
[----:B------:R-:W-:Y:S01]  /*2140*/  LOP3.LUT R20, R23, R22, R20, 0x96, !PT ;  /* 0x0000001617147212 */ /* 0x000fe200078e9614 */
[----:B------:R-:W-:-:S03]  /*2150*/  DFMA R28, R28, R28, R28 ;  /* 0x0000001c1c1c722b */ /* 0x000fc6000000001c */
[----:B------:R-:W-:-:S05]  /*2160*/  LOP3.LUT R37, R20, R9, RZ, 0x3c, !PT ;  /* 0x0000000914257212 */ /* 0x000fca00078e3cff */
[----:B------:R-:W-:Y:S01]  /*2170*/  IMAD.IADD R22, R37, 0x1, R8 ;  /* 0x0000000125167824 */ /* 0x000fe200078e0208 */
[----:B------:R-:W-:Y:S01]  /*2180*/  DFMA R28, R26, R28, R26 ;  /* 0x0000001c1a1c722b */ /* 0x000fe2000000001a */
[----:B------:R-:W-:Y:S02]  /*2190*/  IMAD.MOV.U32 R129, RZ, RZ, R37 ;  /* 0x000000ffff817224 */ /* 0x000fe400078e0025 */
[----:B------:R-:W-:-:S03]  /*21a0*/  IMAD.WIDE.U32 R22, R22, 0x200000, RZ ;  /* 0x0020000016167825 */ /* 0x000fc600078e00ff */
[----:B------:R-:W-:Y:S01]  /*21b0*/  LOP3.LUT R30, R22, R31, RZ, 0x3c, !PT ;  /* 0x0000001f161e7212 */ /* 0x000fe200078e3cff */
[----:B------:R-:W-:Y:S01]  /*21c0*/  IMAD.MOV.U32 R31, RZ, RZ, R23 ;  /* 0x000000ffff1f7224 */ /* 0x000fe200078e0017 */
[----:B------:R-:W-:-:S03]  /*21d0*/  DFMA R26, R28, -R34, 1 ;  /* 0x3ff000001c1a742b */ /* 0x000fc60000000822 */
[----:B------:R-:W1:Y:S05]  /*21e0*/  I2F.F64.U64 R22, R30 ;  /* 0x0000001e00167312 */ /* 0x000e6a0000301800 */
[----:B------:R-:W-:Y:S02]  /*21f0*/  DFMA R26, R28, R26, R28 ;  /* 0x0000001a1c1a722b */ /* 0x000fe4000000001c */
[----:B-1----:R-:W-:-:S08]  /*2200*/  DFMA R134, R22, R32, 5.5511151231257827021e-17 ;  /* 0x3c9000001686742b */ /* 0x002fd00000000020 */
[----:B------:R-:W-:Y:S02]  /*2210*/  DMUL R50, R134, R26 ;  /* 0x0000001a86327228 */ /* 0x000fe40000000000 */
[----:B------:R-:W-:-:S06]  /*2220*/  FSETP.GEU.AND P1, PT, |R135|, 6.5827683646048100446e-37, PT ;  /* 0x036000008700780b */ /* 0x000fcc0003f2e200 */
[----:B------:R-:W-:-:S08]  /*2230*/  DFMA R22, R50, -R34, R134 ;  /* 0x800000223216722b */ /* 0x000fd00000000086 */
[----:B------:R-:W-:-:S10]  /*2240*/  DFMA R50, R26, R22, R50 ;  /* 0x000000161a32722b */ /* 0x000fd40000000032 */
[----:B------:R-:W-:-:S05]  /*2250*/  FFMA R20, RZ, 1.1599999666213989258, R51 ;  /* 0x3f947ae1ff147823 */ /* 0x000fca0000000033 */
[----:B------:R-:W-:-:S13]  /*2260*/  FSETP.GT.AND P0, PT, |R20|, 1.469367938527859385e-39, PT ;  /* 0x001000001400780b */ /* 0x000fda0003f04200 */
[----:B0-----:R-:W-:Y:S05]  /*2270*/  @P0 BRA P1, `(.L_x_34) ;  /* 0x0000000000140947 */ /* 0x001fea0000800000 */
[----:B------:R-:W-:Y:S01]  /*2280*/  MOV R58, 0x47ae147b ;  /* 0x47ae147b003a7802 */ /* 0x000fe20000000f00 */
[----:B------:R-:W-:Y:S01]  /*2290*/  IMAD.MOV.U32 R53, RZ, RZ, 0x3f947ae1 ;  /* 0x3f947ae1ff357424 */ /* 0x000fe200078e00ff */
[----:B------:R-:W-:-:S07]  /*22a0*/  MOV R50, 0x22c0 ;  /* 0x000022c000327802 */ /* 0x000fce0000000f00 */
[----:B-----5:R-:W-:Y:S05]  /*22b0*/  CALL.REL.NOINC `($__internal_1_$__cuda_sm20_div_rn_f64_full) ;  /* 0x0000030c00987944 */ /* 0x020fea0003c00000 */
[----:B------:R-:W-:-:S07]  /*22c0*/  IMAD.MOV.U32 R50, RZ, RZ, R52 ;  /* 0x000000ffff327224 */ /* 0x000fce00078e0034 */
.L_x_34:
[----:B------:R-:W-:Y:S05]  /*22d0*/  BSYNC.RECONVERGENT B0 ;  /* 0x0000000000007941 */ /* 0x000fea0003800200 */
.L_x_33:
[----:B-----5:R-:W-:Y:S01]  /*22e0*/  LOP3.LUT R9, R21, 0x1, RZ, 0xc0, !PT ;  /* 0x0000000115097812 */ /* 0x020fe200078ec0ff */
[----:B------:R-:W-:Y:S04]  /*22f0*/  BSSY.RECONVERGENT B1, `(.L_x_35) ;  /* 0x000004c000017945 */ /* 0x000fe80003800200 */
[----:B------:R-:W-:Y:S01]  /*2300*/  BSSY.RELIABLE B0, `(.L_x_36) ;  /* 0x0000012000007945 */ /* 0x000fe20003800100 */
[----:B------:R-:W-:-:S13]  /*2310*/  ISETP.NE.U32.AND P0, PT, R9, 0x1, PT ;  /* 0x000000010900780c */ /* 0x000fda0003f05070 */
[----:B------:R-:W-:Y:S05]  /*2320*/  @P0 BRA `(.L_x_37) ;  /* 0x0000000000280947 */ /* 0x000fea0003800000 */
[----:B------:R-:W-:Y:S01]  /*2330*/  UMOV UR4, 0xc28f5c29 ;  /* 0xc28f5c2900047882 */ /* 0x000fe20000000000 */
[----:B------:R-:W-:Y:S02]  /*2340*/  UMOV UR5, 0x3fcc28f5 ;  /* 0x3fcc28f500057882 */ /* 0x000fe40000000000 */
[----:B------:R-:W-:-:S14]  /*2350*/  DSETP.GEU.AND P0, PT, R50, UR4, PT ;  /* 0x0000000432007e2a */ /* 0x000fdc000bf0e000 */
[----:B------:R-:W-:Y:S05]  /*2360*/  @!P0 BREAK.RELIABLE B0 ;  /* 0x0000000000008942 */ /* 0x000fea0003800100 */
[----:B------:R-:W-:Y:S01]  /*2370*/  @!P0 VIADD R21, R21, 0xffffffff ;  /* 0xffffffff15158836 */ /* 0x000fe20000000000 */
[----:B------:R-:W-:Y:S06]  /*2380*/  @!P0 BRA `(.L_x_38) ;  /* 0x0000000400088947 */ /* 0x000fec0003800000 */
[----:B------:R-:W-:Y:S01]  /*2390*/  UMOV UR4, 0xc28f5c29 ;  /* 0xc28f5c2900047882 */ /* 0x000fe20000000000 */
[----:B------:R-:W-:Y:S02]  /*23a0*/  UMOV UR5, 0x3fcc28f5 ;  /* 0x3fcc28f500057882 */ /* 0x000fe40000000000 */
[----:B------:R-:W-:Y:S01]  /*23b0*/  DADD R50, R50, -UR4 ;  /* 0x8000000432327e29 */ /* 0x000fe20008000000 */
[----:B------:R-:W-:Y:S10]  /*23c0*/  BRA `(.L_x_39) ;  /* 0x0000000000147947 */ /* 0x000ff40003800000 */
.L_x_37:
[----:B------:R-:W-:-:S14]  /*23d0*/  DSETP.GEU.AND P0, PT, R50, 2, PT ;  /* 0x400000003200742a */ /* 0x000fdc0003f0e000 */
[----:B------:R-:W-:Y:S05]  /*23e0*/  @!P0 BREAK.RELIABLE B0 ;  /* 0x0000000000008942 */ /* 0x000fea0003800100 */
[----:B------:R-:W-:Y:S01]  /*23f0*/  @!P0 VIADD R21, R21, 0x1 ;  /* 0x0000000115158836 */ /* 0x000fe20000000000 */
[----:B------:R-:W-:Y:S06]  /*2400*/  @!P0 BRA `(.L_x_38) ;  /* 0x0000000000e88947 */ /* 0x000fec0003800000 */
[----:B------:R-:W-:-:S11]  /*2410*/  DADD R50, R50, -2 ;  /* 0xc000000032327429 */ /* 0x000fd60000000000 */
.L_x_39:
[----:B------:R-:W-:Y:S05]  /*2420*/  BSYNC.RELIABLE B0 ;  /* 0x0000000000007941 */ /* 0x000fea0003800100 */
.L_x_36:
[----:B------:R-:W-:Y:S01]  /*2430*/  LEA.HI R9, R21, R21, RZ, 0x1 ;  /* 0x0000001515097211 */ /* 0x000fe200078f08ff */
[----:B------:R-:W-:Y:S03]  /*2440*/  BSSY.RELIABLE B2, `(.L_x_40) ;  /* 0x0000012000027945 */ /* 0x000fe60003800100 */
[----:B------:R-:W-:-:S04]  /*2450*/  SHF.R.U32.HI R9, RZ, 0x1, R9 ;  /* 0x00000001ff097819 */ /* 0x000fc80000011609 */
[----:B------:R-:W-:-:S04]  /*2460*/  LOP3.LUT R9, R9, 0x1, RZ, 0xc0, !PT ;  /* 0x0000000109097812 */ /* 0x000fc800078ec0ff */
[----:B------:R-:W-:-:S13]  /*2470*/  ISETP.NE.U32.AND P0, PT, R9, 0x1, PT ;  /* 0x000000010900780c */ /* 0x000fda0003f05070 */
[----:B------:R-:W-:Y:S05]  /*2480*/  @P0 BRA `(.L_x_41) ;  /* 0x00000000001c0947 */ /* 0x000fea0003800000 */
[----:B------:R-:W-:Y:S01]  /*2490*/  DSETP.GEU.AND P0, PT, R50, R10, PT ;  /* 0x0000000a3200722a */ /* 0x000fe20003f0e000 */
[----:B------:R-:W-:Y:S01]  /*24a0*/  IMAD.MOV.U32 R22, RZ, RZ, R10 ;  /* 0x000000ffff167224 */ /* 0x000fe200078e000a */
[----:B------:R-:W-:-:S12]  /*24b0*/  MOV R23, R11 ;  /* 0x0000000b00177202 */ /* 0x000fd80000000f00 */
[----:B------:R-:W-:Y:S05]  /*24c0*/  @!P0 BREAK.RELIABLE B2 ;  /* 0x0000000000028942 */ /* 0x000fea0003800100 */
[----:B------:R-:W-:Y:S05]  /*24d0*/  @P0 BRA `(.L_x_42) ;  /* 0x0000000000200947 */ /* 0x000fea0003800000 */
[----:B------:R-:W-:Y:S01]  /*24e0*/  VIADD R21, R21, 0xfffffffe ;  /* 0xfffffffe15157836 */ /* 0x000fe20000000000 */
[----:B------:R-:W-:Y:S06]  /*24f0*/  BRA `(.L_x_38) ;  /* 0x0000000000ac7947 */ /* 0x000fec0003800000 */
.L_x_41:
[----:B------:R-:W-:-:S14]  /*2500*/  DSETP.GEU.AND P0, PT, R50, R12, PT ;  /* 0x0000000c3200722a */ /* 0x000fdc0003f0e000 */
[----:B------:R-:W-:Y:S05]  /*2510*/  @!P0 BREAK.RELIABLE B2 ;  /* 0x0000000000028942 */ /* 0x000fea0003800100 */
[----:B------:R-:W-:Y:S01]  /*2520*/  @!P0 VIADD R21, R21, 0x2 ;  /* 0x0000000215158836 */ /* 0x000fe20000000000 */
[----:B------:R-:W-:Y:S06]  /*2530*/  @!P0 BRA `(.L_x_38) ;  /* 0x00000000009c8947 */ /* 0x000fec0003800000 */
[----:B------:R-:W-:Y:S02]  /*2540*/  IMAD.MOV.U32 R22, RZ, RZ, R12 ;  /* 0x000000ffff167224 */ /* 0x000fe400078e000c */
[----:B------:R-:W-:-:S07]  /*2550*/  IMAD.MOV.U32 R23, RZ, RZ, R13 ;  /* 0x000000ffff177224 */ /* 0x000fce00078e000d */
.L_x_42:
[----:B------:R-:W-:Y:S05]  /*2560*/  BSYNC.RELIABLE B2 ;  /* 0x0000000000027941 */ /* 0x000fea0003800100 */
.L_x_40:
[----:B------:R-:W-:Y:S01]  /*2570*/  SHF.R.S32.HI R20, RZ, 0x1f, R21 ;  /* 0x0000001fff147819 */ /* 0x000fe20000011415 */
[----:B------:R-:W-:Y:S01]  /*2580*/  BSSY.RELIABLE B2, `(.L_x_43) ;  /* 0x0000014000027945 */ /* 0x000fe20003800100 */
[----:B------:R-:W-:Y:S02]  /*2590*/  DADD R50, -R22, R50 ;  /* 0x0000000016327229 */ /* 0x000fe40000000132 */
[----:B------:R-:W-:-:S04]  /*25a0*/  LEA.HI R9, R20, R21, RZ, 0x2 ;  /* 0x0000001514097211 */ /* 0x000fc800078f10ff */
        /* <DEDUP_REMOVED lines=11> */
.L_x_44:
[----:B------:R-:W-:-:S14]  /*2660*/  DSETP.GEU.AND P0, PT, R50, R16, PT ;  /* 0x000000103200722a */ /* 0x000fdc0003f0e000 */
[----:B------:R-:W-:Y:S05]  /*2670*/  @!P0 BREAK.RELIABLE B2 ;  /* 0x0000000000028942 */ /* 0x000fea0003800100 */
[----:B------:R-:W-:Y:S01]  /*2680*/  @!P0 VIADD R21, R21, 0x4 ;  /* 0x0000000415158836 */ /* 0x000fe20000000000 */
[----:B------:R-:W-:Y:S06]  /*2690*/  @!P0 BRA `(.L_x_38) ;  /* 0x0000000000448947 */ /* 0x000fec0003800000 */
[----:B------:R-:W-:Y:S02]  /*26a0*/  IMAD.MOV.U32 R22, RZ, RZ, R16 ;  /* 0x000000ffff167224 */ /* 0x000fe400078e0010 */
[----:B------:R-:W-:-:S07]  /*26b0*/  IMAD.MOV.U32 R23, RZ, RZ, R17 ;  /* 0x000000ffff177224 */ /* 0x000fce00078e0011 */
.L_x_45:
[----:B------:R-:W-:Y:S05]  /*26c0*/  BSYNC.RELIABLE B2 ;  /* 0x0000000000027941 */ /* 0x000fea0003800100 */
.L_x_43:
[----:B------:R-:W-:Y:S01]  /*26d0*/  LEA.HI R9, R20, R21, RZ, 0x3 ;  /* 0x0000001514097211 */ /* 0x000fe200078f18ff */
[----:B------:R-:W-:-:S03]  /*26e0*/  DADD R50, R50, -R22 ;  /* 0x0000000032327229 */ /* 0x000fc60000000816 */
[----:B------:R-:W-:-:S04]  /*26f0*/  SHF.R.U32.HI R9, RZ, 0x3, R9 ;  /* 0x00000003ff097819 */ /* 0x000fc80000011609 */
[----:B------:R-:W-:-:S04]  /*2700*/  LOP3.LUT R9, R9, 0x1, RZ, 0xc0, !PT ;  /* 0x0000000109097812 */ /* 0x000fc800078ec0ff */
[----:B------:R-:W-:-:S13]  /*2710*/  ISETP.NE.U32.AND P0, PT, R9, 0x1, PT ;  /* 0x000000010900780c */ /* 0x000fda0003f05070 */
[----:B------:R-:W-:Y:S05]  /*2720*/  @P0 BRA `(.L_x_46) ;  /* 0x0000000000180947 */ /* 0x000fea0003800000 */
[----:B------:R-:W-:Y:S01]  /*2730*/  UMOV UR4, 0xbc6a7efa ;  /* 0xbc6a7efa00047882 */ /* 0x000fe20000000000 */
[----:B------:R-:W-:Y:S02]  /*2740*/  UMOV UR5, 0x3f789374 ;  /* 0x3f78937400057882 */ /* 0x000fe40000000000 */
[----:B------:R-:W-:-:S14]  /*2750*/  DSETP.GEU.AND P0, PT, R50, UR4, PT ;  /* 0x0000000432007e2a */ /* 0x000fdc000bf0e000 */
[----:B------:R-:W-:Y:S05]  /*2760*/  @P0 BRA `(.L_x_38) ;  /* 0x0000000000100947 */ /* 0x000fea0003800000 */
[----:B------:R-:W-:Y:S01]  /*2770*/  VIADD R21, R21, 0xfffffff8 ;  /* 0xfffffff815157836 */ /* 0x000fe20000000000 */
[----:B------:R-:W-:Y:S06]  /*2780*/  BRA `(.L_x_38) ;  /* 0x0000000000087947 */ /* 0x000fec0003800000 */
.L_x_46:
[----:B------:R-:W-:-:S14]  /*2790*/  DSETP.GEU.AND P0, PT, R50, R2, PT ;  /* 0x000000023200722a */ /* 0x000fdc0003f0e000 */
[----:B------:R-:W-:-:S07]  /*27a0*/  @!P0 IADD3 R21, PT, PT, R21, 0x8, RZ ;  /* 0x0000000815158810 */ /* 0x000fce0007ffe0ff */
.L_x_38:
[----:B------:R-:W-:Y:S05]  /*27b0*/  BSYNC.RECONVERGENT B1 ;  /* 0x0000000000017941 */ /* 0x000fea0003800200 */
.L_x_35:
[----:B------:R-:W-:Y:S05]  /*27c0*/  WARPSYNC.ALL ;  /* 0x0000000000007948 */ /* 0x000fea0003800000 */
[----:B------:R-:W-:Y:S01]  /*27d0*/  ISETP.NE.AND P0, PT, R21, RZ, PT ;  /* 0x000000ff1500720c */ /* 0x000fe20003f05270 */
[----:B------:R0:W-:-:S12]  /*27e0*/  STG.E desc[UR6][R18.64], R21 ;  /* 0x0000001512007986 */ /* 0x0001d8000c101906 */
[----:B------:R-:W2:Y:S01]  /*27f0*/  @!P0 LDG.E R9, desc[UR6][R126.64+0x34] ;  /* 0x000034067e098981 */ /* 0x000ea2000c1e1900 */
[----:B------:R-:W-:Y:S02]  /*2800*/  VIADD R25, R25, 0x1 ;  /* 0x0000000119197836 */ /* 0x000fe40000000000 */
[----:B--2---:R-:W-:Y:S02]  /*2810*/  @!P0 VIADD R23, R9, 0x1 ;  /* 0x0000000109178836 */ /* 0x004fe40000000000 */
[----:B------:R-:W-:-:S03]  /*2820*/  IMAD.MOV.U32 R9, RZ, RZ, R133 ;  /* 0x000000ffff097224 */ /* 0x000fc600078e0085 */
[----:B------:R0:W-:Y:S01]  /*2830*/  @!P0 STG.E desc[UR6][R126.64+0x34], R23 ;  /* 0x000034177e008986 */ /* 0x0001e2000c101906 */
[----:B------:R-:W-:-:S13]  /*2840*/  ISETP.NE.AND P0, PT, R25, 0x5, PT ;  /* 0x000000051900780c */ /* 0x000fda0003f05270 */
[----:B0-----:R-:W-:Y:S05]  /*2850*/  @P0 BRA `(.L_x_31) ;  /* 0xfffffff400d00947 */ /* 0x001fea000383ffff */
[----:B------:R-:W0:Y:S01]  /*2860*/  MUFU.RCP64H R3, 1000 ;  /* 0x408f400000037908 */ /* 0x000e220000001800 */
[----:B------:R-:W-:Y:S01]  /*2870*/  IMAD.MOV.U32 R8, RZ, RZ, 0x0 ;  /* 0x00000000ff087424 */ /* 0x000fe200078e00ff */
[----:B------:R-:W-:Y:S01]  /*2880*/  MOV R2, 0x1 ;  /* 0x0000000100027802 */ /* 0x000fe20000000f00 */
[----:B------:R-:W-:Y:S01]  /*2890*/  IMAD.MOV.U32 R9, RZ, RZ, 0x408f4000 ;  /* 0x408f4000ff097424 */ /* 0x000fe200078e00ff */
[----:B------:R-:W-:Y:S01]  /*28a0*/  FSETP.GEU.AND P1, PT, |R5|, 6.5827683646048100446e-37, PT ;  /* 0x036000000500780b */ /* 0x000fe20003f2e200 */
[----:B------:R-:W-:Y:S04]  /*28b0*/  BSSY.RECONVERGENT B2, `(.L_x_47) ;  /* 0x0000014000027945 */ /* 0x000fe80003800200 */
[----:B0-----:R-:W-:-:S08]  /*28c0*/  DFMA R6, R2, -R8, 1 ;  /* 0x3ff000000206742b */ /* 0x001fd00000000808 */
[----:B------:R-:W-:-:S08]  /*28d0*/  DFMA R6, R6, R6, R6 ;  /* 0x000000060606722b */ /* 0x000fd00000000006 */
[----:B------:R-:W-:-:S08]  /*28e0*/  DFMA R6, R2, R6, R2 ;  /* 0x000000060206722b */ /* 0x000fd00000000002 */
[----:B------:R-:W-:-:S08]  /*28f0*/  DFMA R2, R6, -R8, 1 ;  /* 0x3ff000000602742b */ /* 0x000fd00000000808 */
[----:B------:R-:W-:-:S08]  /*2900*/  DFMA R2, R6, R2, R6 ;  /* 0x000000020602722b */ /* 0x000fd00000000006 */
[----:B------:R-:W-:-:S08]  /*2910*/  DMUL R6, R4, R2 ;  /* 0x0000000204067228 */ /* 0x000fd00000000000 */
[----:B------:R-:W-:-:S08]  /*2920*/  DFMA R8, R6, -1000, R4 ;  /* 0xc08f40000608782b */ /* 0x000fd00000000004 */
[----:B------:R-:W-:-:S10]  /*2930*/  DFMA R2, R2, R8, R6 ;  /* 0x000000080202722b */ /* 0x000fd40000000006 */
[----:B------:R-:W-:-:S05]  /*2940*/  FFMA R6, RZ, 4.4765625, R3 ;  /* 0x408f4000ff067823 */ /* 0x000fca0000000003 */
[----:B------:R-:W-:-:S13]  /*2950*/  FSETP.GT.AND P0, PT, |R6|, 1.469367938527859385e-39, PT ;  /* 0x001000000600780b */ /* 0x000fda0003f04200 */
[----:B------:R-:W-:Y:S05]  /*2960*/  @P0 BRA P1, `(.L_x_48) ;  /* 0x0000000000200947 */ /* 0x000fea0000800000 */
[----:B------:R-:W-:Y:S01]  /*2970*/  IMAD.MOV.U32 R134, RZ, RZ, R4 ;  /* 0x000000ffff867224 */ /* 0x000fe200078e0004 */
[----:B------:R-:W-:Y:S01]  /*2980*/  MOV R50, 0x29d0 ;  /* 0x000029d000327802 */ /* 0x000fe20000000f00 */
[----:B------:R-:W-:Y:S02]  /*2990*/  IMAD.MOV.U32 R135, RZ, RZ, R5 ;  /* 0x000000ffff877224 */ /* 0x000fe400078e0005 */
[----:B------:R-:W-:Y:S02]  /*29a0*/  IMAD.MOV.U32 R58, RZ, RZ, RZ ;  /* 0x000000ffff3a7224 */ /* 0x000fe400078e00ff */
[----:B------:R-:W-:-:S07]  /*29b0*/  IMAD.MOV.U32 R53, RZ, RZ, 0x408f4000 ;  /* 0x408f4000ff357424 */ /* 0x000fce00078e00ff */
[----:B------:R-:W-:Y:S05]  /*29c0*/  CALL.REL.NOINC `($__internal_1_$__cuda_sm20_div_rn_f64_full) ;  /* 0x0000030400d47944 */ /* 0x000fea0003c00000 */
[----:B------:R-:W-:Y:S01]  /*29d0*/  IMAD.MOV.U32 R2, RZ, RZ, R52 ;  /* 0x000000ffff027224 */ /* 0x000fe200078e0034 */
[----:B------:R-:W-:-:S07]  /*29e0*/  MOV R3, R51 ;  /* 0x0000003300037202 */ /* 0x000fce0000000f00 */
.L_x_48:
[----:B------:R-:W-:Y:S05]  /*29f0*/  BSYNC.RECONVERGENT B2 ;  /* 0x0000000000027941 */ /* 0x000fea0003800200 */
.L_x_47:
[----:B------:R-:W0:Y:S01]  /*2a00*/  MUFU.RCP64H R5, 8.313995361328125 ;  /* 0x4020a0c400057908 */ /* 0x000e220000001800 */
[----:B------:R-:W-:Y:S01]  /*2a10*/  IMAD.MOV.U32 R10, RZ, RZ, -0x645a1cac ;  /* 0x9ba5e354ff0a7424 */ /* 0x000fe200078e00ff */
[----:B------:R-:W1:Y:S01]  /*2a20*/  LDCU.64 UR4, c[0x0][0x3a8] ;  /* 0x00007500ff0477ac */ /* 0x000e620008000a00 */
[----:B------:R-:W-:Y:S02]  /*2a30*/  IMAD.MOV.U32 R11, RZ, RZ, 0x4020a0c4 ;  /* 0x4020a0c4ff0b7424 */ /* 0x000fe400078e00ff */
[----:B------:R-:W-:-:S06]  /*2a40*/  IMAD.MOV.U32 R4, RZ, RZ, 0x1 ;  /* 0x00000001ff047424 */ /* 0x000fcc00078e00ff */
[----:B0-----:R-:W-:-:S08]  /*2a50*/  DFMA R6, R4, -R10, 1 ;  /* 0x3ff000000406742b */ /* 0x001fd0000000080a */
[----:B------:R-:W-:-:S08]  /*2a60*/  DFMA R6, R6, R6, R6 ;  /* 0x000000060606722b */ /* 0x000fd00000000006 */
[----:B------:R-:W-:Y:S01]  /*2a70*/  DFMA R6, R4, R6, R4 ;  /* 0x000000060406722b */ /* 0x000fe20000000004 */
[----:B------:R-:W-:Y:S02]  /*2a80*/  IMAD.MOV.U32 R4, RZ, RZ, 0x3d70a3d7 ;  /* 0x3d70a3d7ff047424 */ /* 0x000fe400078e00ff */
[----:B------:R-:W-:-:S05]  /*2a90*/  IMAD.MOV.U32 R5, RZ, RZ, 0x40581f0a ;  /* 0x40581f0aff057424 */ /* 0x000fca00078e00ff */
[----:B------:R-:W-:Y:S02]  /*2aa0*/  DFMA R8, R6, -R10, 1 ;  /* 0x3ff000000608742b */ /* 0x000fe4000000080a */
[----:B-1----:R-:W-:-:S06]  /*2ab0*/  DMUL R4, R4, UR4 ;  /* 0x0000000404047c28 */ /* 0x002fcc0008000000 */
[----:B------:R-:W-:-:S04]  /*2ac0*/  DFMA R8, R6, R8, R6 ;  /* 0x000000080608722b */ /* 0x000fc80000000006 */
[----:B------:R-:W-:-:S04]  /*2ad0*/  FSETP.GEU.AND P1, PT, |R5|, 6.5827683646048100446e-37, PT ;  /* 0x036000000500780b */ /* 0x000fc80003f2e200 */
[----:B------:R-:W-:-:S08]  /*2ae0*/  DMUL R134, R4, R8 ;  /* 0x0000000804867228 */ /* 0x000fd00000000000 */
[----:B------:R-:W-:-:S08]  /*2af0*/  DFMA R6, R134, -R10, R4 ;  /* 0x8000000a8606722b */ /* 0x000fd00000000004 */
[----:B------:R-:W-:-:S10]  /*2b00*/  DFMA R134, R8, R6, R134 ;  /* 0x000000060886722b */ /* 0x000fd40000000086 */
[----:B------:R-:W-:-:S05]  /*2b10*/  FFMA R6, RZ, 2.5098123550415039062, R135 ;  /* 0x4020a0c4ff067823 */ /* 0x000fca0000000087 */
[----:B------:R-:W-:-:S13]  /*2b20*/  FSETP.GT.AND P0, PT, |R6|, 1.469367938527859385e-39, PT ;  /* 0x001000000600780b */ /* 0x000fda0003f04200 */
[----:B------:R-:W-:Y:S05]  /*2b30*/  @P0 BRA P1, `(.L_x_49) ;  /* 0x0000000000200947 */ /* 0x000fea0000800000 */
[----:B------:R-:W-:Y:S01]  /*2b40*/  MOV R134, R4 ;  /* 0x0000000400867202 */ /* 0x000fe20000000f00 */
[----:B------:R-:W-:Y:S01]  /*2b50*/  IMAD.MOV.U32 R135, RZ, RZ, R5 ;  /* 0x000000ffff877224 */ /* 0x000fe200078e0005 */
[----:B------:R-:W-:Y:S01]  /*2b60*/  MOV R50, 0x2ba0 ;  /* 0x00002ba000327802 */ /* 0x000fe20000000f00 */
[----:B------:R-:W-:Y:S02]  /*2b70*/  IMAD.MOV.U32 R58, RZ, RZ, -0x645a1cac ;  /* 0x9ba5e354ff3a7424 */ /* 0x000fe400078e00ff */
[----:B------:R-:W-:-:S07]  /*2b80*/  IMAD.MOV.U32 R53, RZ, RZ, 0x4020a0c4 ;  /* 0x4020a0c4ff357424 */ /* 0x000fce00078e00ff */
[----:B------:R-:W-:Y:S05]  /*2b90*/  CALL.REL.NOINC `($__internal_1_$__cuda_sm20_div_rn_f64_full) ;  /* 0x0000030400607944 */ /* 0x000fea0003c00000 */
[----:B------:R-:W-:Y:S02]  /*2ba0*/  IMAD.MOV.U32 R134, RZ, RZ, R52 ;  /* 0x000000ffff867224 */ /* 0x000fe400078e0034 */
[----:B------:R-:W-:-:S07]  /*2bb0*/  IMAD.MOV.U32 R135, RZ, RZ, R51 ;  /* 0x000000ffff877224 */ /* 0x000fce00078e0033 */
.L_x_49:
[----:B------:R-:W0:Y:S01]  /*2bc0*/  MUFU.RCP64H R5, 308 ;  /* 0x4073400000057908 */ /* 0x000e220000001800 */
[----:B------:R-:W-:Y:S01]  /*2bd0*/  MOV R8, 0x0 ;  /* 0x0000000000087802 */ /* 0x000fe20000000f00 */
[----:B------:R-:W-:Y:S01]  /*2be0*/  IMAD.MOV.U32 R9, RZ, RZ, 0x40734000 ;  /* 0x40734000ff097424 */ /* 0x000fe200078e00ff */
[----:B------:R-:W-:Y:S01]  /*2bf0*/  FSETP.GEU.AND P1, PT, |R135|, 6.5827683646048100446e-37, PT ;  /* 0x036000008700780b */ /* 0x000fe20003f2e200 */
[----:B------:R-:W-:Y:S01]  /*2c00*/  IMAD.MOV.U32 R4, RZ, RZ, 0x1 ;  /* 0x00000001ff047424 */ /* 0x000fe200078e00ff */
[----:B------:R-:W-:Y:S05]  /*2c10*/  BSSY.RECONVERGENT B2, `(.L_x_50) ;  /* 0x0000012000027945 */ /* 0x000fea0003800200 */
        /* <DEDUP_REMOVED lines=8> */
[----:B------:R-:W-:-:S05]  /*2ca0*/  FFMA R6, RZ, 3.80078125, R5 ;  /* 0x40734000ff067823 */ /* 0x000fca0000000005 */
[----:B------:R-:W-:-:S13]  /*2cb0*/  FSETP.GT.AND P0, PT, |R6|, 1.469367938527859385e-39, PT ;  /* 0x001000000600780b */ /* 0x000fda0003f04200 */
[----:B------:R-:W-:Y:S05]  /*2cc0*/  @P0 BRA P1, `(.L_x_51) ;  /* 0x0000000000180947 */ /* 0x000fea0000800000 */
[----:B------:R-:W-:Y:S01]  /*2cd0*/  IMAD.MOV.U32 R58, RZ, RZ, RZ ;  /* 0x000000ffff3a7224 */ /* 0x000fe200078e00ff */
[----:B------:R-:W-:Y:S01]  /*2ce0*/  MOV R50, 0x2d10 ;  /* 0x00002d1000327802 */ /* 0x000fe20000000f00 */
[----:B------:R-:W-:-:S07]  /*2cf0*/  IMAD.MOV.U32 R53, RZ, RZ, 0x40734000 ;  /* 0x40734000ff357424 */ /* 0x000fce00078e00ff */
[----:B------:R-:W-:Y:S05]  /*2d00*/  CALL.REL.NOINC `($__internal_1_$__cuda_sm20_div_rn_f64_full) ;  /* 0x0000030400047944 */ /* 0x000fea0003c00000 */
[----:B------:R-:W-:Y:S01]  /*2d10*/  IMAD.MOV.U32 R4, RZ, RZ, R52 ;  /* 0x000000ffff047224 */ /* 0x000fe200078e0034 */
[----:B------:R-:W-:-:S07]  /*2d20*/  MOV R5, R51 ;  /* 0x0000003300057202 */ /* 0x000fce0000000f00 */
.L_x_51:
[----:B------:R-:W-:Y:S05]  /*2d30*/  BSYNC.RECONVERGENT B2 ;  /* 0x0000000000027941 */ /* 0x000fea0003800200 */
.L_x_50:
[----:B------:R-:W-:Y:S01]  /*2d40*/  UMOV UR4, 0xd2f1a9fc ;  /* 0xd2f1a9fc00047882 */ /* 0x000fe20000000000 */
[----:B------:R-:W-:Y:S01]  /*2d50*/  UMOV UR5, 0x3f50624d ;  /* 0x3f50624d00057882 */ /* 0x000fe20000000000 */
[----:B------:R-:W-:Y:S01]  /*2d60*/  BSSY.RECONVERGENT B2, `(.L_x_52) ;  /* 0x00000a4000027945 */ /* 0x000fe20003800200 */
[----:B------:R-:W-:-:S14]  /*2d70*/  DSETP.GEU.AND P0, PT, |R4|, UR4, PT ;  /* 0x0000000404007e2a */ /* 0x000fdc000bf0e200 */
[----:B------:R-:W-:Y:S05]  /*2d80*/  @P0 BRA `(.L_x_53) ;  /* 0x00000004000c0947 */ /* 0x000fea0003800000 */
[----:B------:R-:W-:Y:S01]  /*2d90*/  DADD R10, R4, R4 ;  /* 0x00000000040a7229 */ /* 0x000fe20000000004 */
[----:B------:R-:W-:Y:S01]  /*2da0*/  IMAD.MOV.U32 R12, RZ, RZ, 0x652b82fe ;  /* 0x652b82feff0c7424 */ /* 0x000fe200078e00ff */
[----:B------:R-:W-:Y:S01]  /*2db0*/  UMOV UR4, 0xfefa39ef ;  /* 0xfefa39ef00047882 */ /* 0x000fe20000000000 */
[----:B------:R-:W-:Y:S01]  /*2dc0*/  IMAD.MOV.U32 R13, RZ, RZ, 0x3ff71547 ;  /* 0x3ff71547ff0d7424 */ /* 0x000fe200078e00ff */
[----:B------:R-:W-:Y:S01]  /*2dd0*/  UMOV UR5, 0x3fe62e42 ;  /* 0x3fe62e4200057882 */ /* 0x000fe20000000000 */
[----:B------:R-:W-:Y:S04]  /*2de0*/  BSSY.RECONVERGENT B1, `(.L_x_54) ;  /* 0x0000036000017945 */ /* 0x000fe80003800200 */
[----:B------:R-:W-:Y:S01]  /*2df0*/  DFMA R12, R10, R12, 6.75539944105574400000e+15 ;  /* 0x433800000a0c742b */ /* 0x000fe2000000000c */
[----:B------:R-:W-:-:S07]  /*2e00*/  FSETP.GEU.AND P0, PT, |R11|, 4.1917929649353027344, PT ;  /* 0x4086232b0b00780b */ /* 0x000fce0003f0e200 */
[----:B------:R-:W-:-:S08]  /*2e10*/  DADD R6, R12, -6.75539944105574400000e+15 ;  /* 0xc33800000c067429 */ /* 0x000fd00000000000 */
[----:B------:R-:W-:Y:S01]  /*2e20*/  DFMA R8, R6, -UR4, R10 ;  /* 0x8000000406087c2b */ /* 0x000fe2000800000a */
[----:B------:R-:W-:Y:S01]  /*2e30*/  UMOV UR4, 0x3b39803f ;  /* 0x3b39803f00047882 */ /* 0x000fe20000000000 */
[----:B------:R-:W-:-:S06]  /*2e40*/  UMOV UR5, 0x3c7abc9e ;  /* 0x3c7abc9e00057882 */ /* 0x000fcc0000000000 */
[----:B------:R-:W-:Y:S01]  /*2e50*/  DFMA R8, R6, -UR4, R8 ;  /* 0x8000000406087c2b */ /* 0x000fe20008000008 */
[----:B------:R-:W-:Y:S01]  /*2e60*/  UMOV UR4, 0x69ce2bdf ;  /* 0x69ce2bdf00047882 */ /* 0x000fe20000000000 */
[----:B------:R-:W-:Y:S01]  /*2e70*/  IMAD.MOV.U32 R6, RZ, RZ, -0x35dec16 ;  /* 0xfca213eaff067424 */ /* 0x000fe200078e00ff */
[----:B------:R-:W-:Y:S01]  /*2e80*/  UMOV UR5, 0x3e5ade15 ;  /* 0x3e5ade1500057882 */ /* 0x000fe20000000000 */
[----:B------:R-:W-:-:S06]  /*2e90*/  IMAD.MOV.U32 R7, RZ, RZ, 0x3e928af3 ;  /* 0x3e928af3ff077424 */ /* 0x000fcc00078e00ff */
[----:B------:R-:W-:Y:S01]  /*2ea0*/  DFMA R6, R8, UR4, R6 ;  /* 0x0000000408067c2b */ /* 0x000fe20008000006 */
[----:B------:R-:W-:Y:S01]  /*2eb0*/  UMOV UR4, 0x62401315 ;  /* 0x6240131500047882 */ /* 0x000fe20000000000 */
[----:B------:R-:W-:-:S06]  /*2ec0*/  UMOV UR5, 0x3ec71dee ;  /* 0x3ec71dee00057882 */ /* 0x000fcc0000000000 */
[----:B------:R-:W-:Y:S01]  /*2ed0*/  DFMA R6, R8, R6, UR4 ;  /* 0x0000000408067e2b */ /* 0x000fe20008000006 */
        /* <DEDUP_REMOVED lines=20> */
[----:B------:R-:W-:-:S08]  /*3020*/  DFMA R6, R8, R6, UR4 ;  /* 0x0000000408067e2b */ /* 0x000fd00008000006 */
[----:B------:R-:W-:-:S08]  /*3030*/  DFMA R6, R8, R6, 1 ;  /* 0x3ff000000806742b */ /* 0x000fd00000000006 */
[----:B------:R-:W-:-:S10]  /*3040*/  DFMA R8, R8, R6, 1 ;  /* 0x3ff000000808742b */ /* 0x000fd40000000006 */
[----:B------:R-:W-:Y:S01]  /*3050*/  IMAD R7, R12, 0x100000, R9 ;  /* 0x001000000c077824 */ /* 0x000fe200078e0209 */
[----:B------:R-:W-:Y:S01]  /*3060*/  MOV R6, R8 ;  /* 0x0000000800067202 */ /* 0x000fe20000000f00 */
[----:B------:R-:W-:Y:S06]  /*3070*/  @!P0 BRA `(.L_x_55) ;  /* 0x0000000000308947 */ /* 0x000fec0003800000 */
[----:B------:R-:W-:Y:S01]  /*3080*/  FSETP.GEU.AND P1, PT, |R11|, 4.2275390625, PT ;  /* 0x408748000b00780b */ /* 0x000fe20003f2e200 */
[C---:B------:R-:W-:Y:S02]  /*3090*/  DADD R14, R10.reuse, +INF ;  /* 0x7ff000000a0e7429 */ /* 0x040fe40000000000 */
[----:B------:R-:W-:-:S08]  /*30a0*/  DSETP.GEU.AND P0, PT, R10, RZ, PT ;  /* 0x000000ff0a00722a */ /* 0x000fd00003f0e000 */
[----:B------:R-:W-:Y:S02]  /*30b0*/  FSEL R7, R15, RZ, P0 ;  /* 0x000000ff0f077208 */ /* 0x000fe40000000000 */
[----:B------:R-:W-:-:S04]  /*30c0*/  @!P1 LEA.HI R6, R12, R12, RZ, 0x1 ;  /* 0x0000000c0c069211 */ /* 0x000fc800078f08ff */
[----:B------:R-:W-:Y:S02]  /*30d0*/  @!P1 SHF.R.S32.HI R11, RZ, 0x1, R6 ;  /* 0x00000001ff0b9819 */ /* 0x000fe40000011406 */
[----:B------:R-:W-:-:S03]  /*30e0*/  FSEL R6, R14, RZ, P0 ;  /* 0x000000ff0e067208 */ /* 0x000fc60000000000 */
[----:B------:R-:W-:Y:S02]  /*30f0*/  @!P1 IMAD.IADD R10, R12, 0x1, -R11 ;  /* 0x000000010c0a9824 */ /* 0x000fe400078e0a0b */
[----:B------:R-:W-:-:S03]  /*3100*/  @!P1 IMAD R9, R11, 0x100000, R9 ;  /* 0x001000000b099824 */ /* 0x000fc600078e0209 */
[----:B------:R-:W-:Y:S01]  /*3110*/  @!P1 LEA R11, R10, 0x3ff00000, 0x14 ;  /* 0x3ff000000a0b9811 */ /* 0x000fe200078ea0ff */
[----:B------:R-:W-:-:S06]  /*3120*/  @!P1 IMAD.MOV.U32 R10, RZ, RZ, RZ ;  /* 0x000000ffff0a9224 */ /* 0x000fcc00078e00ff */
[----:B------:R-:W-:-:S11]  /*3130*/  @!P1 DMUL R6, R8, R10 ;  /* 0x0000000a08069228 */ /* 0x000fd60000000000 */
.L_x_55:
[----:B------:R-:W-:Y:S05]  /*3140*/  BSYNC.RECONVERGENT B1 ;  /* 0x0000000000017941 */ /* 0x000fea0003800200 */
.L_x_54:
[----:B------:R-:W-:Y:S01]  /*3150*/  UMOV UR4, 0xcccccccd ;  /* 0xcccccccd00047882 */ /* 0x000fe20000000000 */
[----:B------:R-:W-:Y:S02]  /*3160*/  UMOV UR5, 0x3ffccccc ;  /* 0x3ffccccc00057882 */ /* 0x000fe40000000000 */
[----:B------:R-:W-:Y:S01]  /*3170*/  DFMA R2, R6, R2, -UR4 ;  /* 0x8000000406027e2b */ /* 0x000fe20008000002 */
[----:B------:R-:W-:Y:S01]  /*3180*/  UMOV UR4, 0x77dd872f ;  /* 0x77dd872f00047882 */ /* 0x000fe20000000000 */
[----:B------:R-:W-:-:S06]  /*3190*/  UMOV UR5, 0x4088786c ;  /* 0x4088786c00057882 */ /* 0x000fcc0000000000 */
[----:B------:R-:W-:Y:S01]  /*31a0*/  DMUL R50, R2, UR4 ;  /* 0x0000000402327c28 */ /* 0x000fe20008000000 */
[----:B------:R-:W-:Y:S10]  /*31b0*/  BRA `(.L_x_56) ;  /* 0x0000000400787947 */ /* 0x000ff40003800000 */
.L_x_53:
        /* <DEDUP_REMOVED lines=14> */
[----:B------:R-:W-:Y:S01]  /*32a0*/  MOV R6, 0xfca213ea ;  /* 0xfca213ea00067802 */ /* 0x000fe20000000f00 */
[----:B------:R-:W-:Y:S01]  /*32b0*/  IMAD.MOV.U32 R7, RZ, RZ, 0x3e928af3 ;  /* 0x3e928af3ff077424 */ /* 0x000fe200078e00ff */
[----:B------:R-:W-:-:S05]  /*32c0*/  UMOV UR5, 0x3e5ade15 ;  /* 0x3e5ade1500057882 */ /* 0x000fca0000000000 */
        /* <DEDUP_REMOVED lines=27> */
[----:B------:R-:W-:Y:S02]  /*3480*/  IMAD R7, R10, 0x100000, R9 ;  /* 0x001000000a077824 */ /* 0x000fe400078e0209 */
[----:B------:R-:W-:Y:S01]  /*3490*/  IMAD.MOV.U32 R6, RZ, RZ, R8 ;  /* 0x000000ffff067224 */ /* 0x000fe200078e0008 */
        /* <DEDUP_REMOVED lines=10> */
[----:B------:R-:W-:Y:S02]  /*3540*/  @!P1 LEA R11, R10, 0x3ff00000, 0x14 ;  /* 0x3ff000000a0b9811 */ /* 0x000fe400078ea0ff */
[----:B------:R-:W-:-:S06]  /*3550*/  @!P1 MOV R10, RZ ;  /* 0x000000ff000a9202 */ /* 0x000fcc0000000f00 */
[----:B------:R-:W-:-:S11]  /*3560*/  @!P1 DMUL R6, R8, R10 ;  /* 0x0000000a08069228 */ /* 0x000fd60000000000 */
.L_x_58:
[----:B------:R-:W-:Y:S05]  /*3570*/  BSYNC.RECONVERGENT B1 ;  /* 0x0000000000017941 */ /* 0x000fea0003800200 */
.L_x_57:
[----:B------:R-:W-:Y:S01]  /*3580*/  DADD R52, R6, -1 ;  /* 0xbff0000006347429 */ /* 0x000fe20000000000 */
[----:B------:R-:W-:Y:S01]  /*3590*/  IMAD.MOV.U32 R10, RZ, RZ, 0x1 ;  /* 0x00000001ff0a7424 */ /* 0x000fe200078e00ff */
[----:B------:R-:W-:Y:S01]  /*35a0*/  UMOV UR4, 0xcccccccd ;  /* 0xcccccccd00047882 */ /* 0x000fe20000000000 */
[----:B------:R-:W-:Y:S01]  /*35b0*/  UMOV UR5, 0x4047cccc ;  /* 0x4047cccc00057882 */ /* 0x000fe20000000000 */
[----:B------:R-:W-:Y:S01]  /*35c0*/  BSSY.RECONVERGENT B3, `(.L_x_56) ;  /* 0x000001d000037945 */ /* 0x000fe20003800200 */
[----:B------:R-:W-:Y:S01]  /*35d0*/  DMUL R8, R4, UR4 ;  /* 0x0000000404087c28 */ /* 0x000fe20008000000 */
[----:B------:R-:W0:Y:S01]  /*35e0*/  MUFU.RCP64H R11, R53 ;  /* 0x00000035000b7308 */ /* 0x000e220000001800 */
[----:B------:R-:W-:Y:S01]  /*35f0*/  UMOV UR4, 0x3d70a3d7 ;  /* 0x3d70a3d700047882 */ /* 0x000fe20000000000 */
[----:B------:R-:W-:-:S05]  /*3600*/  UMOV UR5, 0x40581f0a ;  /* 0x40581f0a00057882 */ /* 0x000fca0000000000 */
[----:B------:R-:W-:Y:S01]  /*3610*/  DMUL R8, R8, UR4 ;  /* 0x0000000408087c28 */ /* 0x000fe20008000000 */
[----:B------:R-:W-:Y:S01]  /*3620*/  UMOV UR4, 0xcccccccd ;  /* 0xcccccccd00047882 */ /* 0x000fe20000000000 */
[----:B------:R-:W-:Y:S02]  /*3630*/  UMOV UR5, 0x3ffccccc ;  /* 0x3ffccccc00057882 */ /* 0x000fe40000000000 */
[----:B------:R-:W-:Y:S01]  /*3640*/  DFMA R2, R6, R2, -UR4 ;  /* 0x8000000406027e2b */ /* 0x000fe20008000002 */
[----:B------:R-:W-:Y:S01]  /*3650*/  UMOV UR4, 0xa9fbe76d ;  /* 0xa9fbe76d00047882 */ /* 0x000fe20000000000 */
[----:B------:R-:W-:Y:S02]  /*3660*/  UMOV UR5, 0x3fd5d2f1 ;  /* 0x3fd5d2f100057882 */ /* 0x000fe40000000000 */
[----:B------:R-:W-:Y:S02]  /*3670*/  DMUL R8, R8, UR4 ;  /* 0x0000000408087c28 */ /* 0x000fe40008000000 */
[----:B0-----:R-:W-:-:S06]  /*3680*/  DFMA R12, -R52, R10, 1 ;  /* 0x3ff00000340c742b */ /* 0x001fcc000000010a */
[----:B------:R-:W-:Y:S02]  /*3690*/  DMUL R134, R2, R8 ;  /* 0x0000000802867228 */ /* 0x000fe40000000000 */
[----:B------:R-:W-:-:S08]  /*36a0*/  DFMA R12, R12, R12, R12 ;  /* 0x0000000c0c0c722b */ /* 0x000fd0000000000c */
[----:B------:R-:W-:Y:S01]  /*36b0*/  DFMA R12, R10, R12, R10 ;  /* 0x0000000c0a0c722b */ /* 0x000fe2000000000a */
[----:B------:R-:W-:-:S07]  /*36c0*/  FSETP.GEU.AND P1, PT, |R135|, 6.5827683646048100446e-37, PT ;  /* 0x036000008700780b */ /* 0x000fce0003f2e200 */
[----:B------:R-:W-:-:S08]  /*36d0*/  DFMA R6, -R52, R12, 1 ;  /* 0x3ff000003406742b */ /* 0x000fd0000000010c */
[----:B------:R-:W-:-:S08]  /*36e0*/  DFMA R6, R12, R6, R12 ;  /* 0x000000060c06722b */ /* 0x000fd0000000000c */
[----:B------:R-:W-:-:S08]  /*36f0*/  DMUL R50, R134, R6 ;  /* 0x0000000686327228 */ /* 0x000fd00000000000 */
[----:B------:R-:W-:-:S08]  /*3700*/  DFMA R2, -R52, R50, R134 ;  /* 0x000000323402722b */ /* 0x000fd00000000186 */
        /* <DEDUP_REMOVED lines=8> */
.L_x_59:
[----:B------:R-:W-:Y:S05]  /*3790*/  BSYNC.RECONVERGENT B3 ;  /* 0x0000000000037941 */ /* 0x000fea0003800200 */
.L_x_56:
[----:B------:R-:W-:Y:S05]  /*37a0*/  BSYNC.RECONVERGENT B2 ;  /* 0x0000000000027941 */ /* 0x000fea0003800200 */
.L_x_52:
[----:B------:R-:W0:Y:S01]  /*37b0*/  LDC.64 R70, c[0x0][0x380] ;  /* 0x0000e000ff467b82 */ /* 0x000e220000000a00 */
[----:B------:R-:W2:Y:S01]  /*37c0*/  LDG.E R14, desc[UR6][R126.64+0x34] ;  /* 0x000034067e0e7981 */ /* 0x000ea2000c1e1900 */
[----:B0-----:R-:W-:-:S05]  /*37d0*/  IMAD.WIDE R70, R76, 0x28, R70 ;  /* 0x000000284c467825 */ /* 0x001fca00078e0246 */
[----:B------:R-:W3:Y:S01]  /*37e0*/  LDG.E.64 R134, desc[UR6][R70.64+0x18] ;  /* 0x0000180646867981 */ /* 0x000ee2000c1e1b00 */
[----:B------:R-:W0:Y:S01]  /*37f0*/  MUFU.RCP64H R3, 1000 ;  /* 0x408f400000037908 */ /* 0x000e220000001800 */
[----:B------:R-:W-:Y:S01]  /*3800*/  IMAD.MOV.U32 R6, RZ, RZ, 0x0 ;  /* 0x00000000ff067424 */ /* 0x000fe200078e00ff */
[----:B------:R-:W-:Y:S01]  /*3810*/  MOV R2, 0x1 ;  /* 0x0000000100027802 */ /* 0x000fe20000000f00 */
[----:B------:R-:W-:-:S06]  /*3820*/  IMAD.MOV.U32 R7, RZ, RZ, 0x408f4000 ;  /* 0x408f4000ff077424 */ /* 0x000fcc00078e00ff */
[----:B0-----:R-:W-:-:S08]  /*3830*/  DFMA R8, R2, -R6, 1 ;  /* 0x3ff000000208742b */ /* 0x001fd00000000806 */
[----:B------:R-:W-:-:S08]  /*3840*/  DFMA R8, R8, R8, R8 ;  /* 0x000000080808722b */ /* 0x000fd00000000008 */
[----:B------:R-:W-:-:S08]  /*3850*/  DFMA R8, R2, R8, R2 ;  /* 0x000000080208722b */ /* 0x000fd00000000002 */
[----:B------:R-:W-:-:S08]  /*3860*/  DFMA R6, R8, -R6, 1 ;  /* 0x3ff000000806742b */ /* 0x000fd00000000806 */
[----:B------:R-:W-:Y:S02]  /*3870*/  DFMA R12, R8, R6, R8 ;  /* 0x00000006080c722b */ /* 0x000fe40000000008 */
[----:B------:R-:W-:-:S06]  /*3880*/  DSETP.GT.AND P0, PT, R50, RZ, PT ;  /* 0x000000ff3200722a */ /* 0x000fcc0003f04000 */
[----:B------:R-:W-:Y:S02]  /*3890*/  FSEL R6, R50, RZ, !P0 ;  /* 0x000000ff32067208 */ /* 0x000fe40004000000 */
[----:B------:R-:W-:Y:S01]  /*38a0*/  FSEL R7, R51, RZ, !P0 ;  /* 0x000000ff33077208 */ /* 0x000fe20004000000 */
[----:B------:R-:W-:Y:S01]  /*38b0*/  BSSY.RECONVERGENT B2, `(.L_x_60) ;  /* 0x0000011000027945 */ /* 0x000fe20003800200 */
[----:B--2---:R-:W0:Y:S01]  /*38c0*/  I2F.F64 R2, R14 ;  /* 0x0000000e00027312 */ /* 0x004e220000201c00 */
[----:B---3--:R-:W-:-:S08]  /*38d0*/  DMUL R8, R12, R134 ;  /* 0x000000860c087228 */ /* 0x008fd00000000000 */
[----:B------:R-:W-:Y:S02]  /*38e0*/  DFMA R10, R8, -1000, R134 ;  /* 0xc08f4000080a782b */ /* 0x000fe40000000086 */
[----:B0-----:R-:W-:-:S06]  /*38f0*/  DMUL R6, R2, R6 ;  /* 0x0000000602067228 */ /* 0x001fcc0000000000 */
[----:B------:R-:W-:Y:S01]  /*3900*/  DFMA R2, R12, R10, R8 ;  /* 0x0000000a0c02722b */ /* 0x000fe20000000008 */
[----:B------:R0:W-:Y:S01]  /*3910*/  STG.E.64 desc[UR6][R70.64+0x8], R6 ;  /* 0x0000080646007986 */ /* 0x0001e2000c101b06 */
[----:B------:R-:W-:-:S08]  /*3920*/  FSETP.GEU.AND P1, PT, |R135|, 6.5827683646048100446e-37, PT ;  /* 0x036000008700780b */ /* 0x000fd00003f2e200 */
[----:B------:R-:W-:-:S05]  /*3930*/  FFMA R8, RZ, 4.4765625, R3 ;  /* 0x408f4000ff087823 */ /* 0x000fca0000000003 */
[----:B------:R-:W-:-:S13]  /*3940*/  FSETP.GT.AND P0, PT, |R8|, 1.469367938527859385e-39, PT ;  /* 0x001000000800780b */ /* 0x000fda0003f04200 */
[----:B0-----:R-:W-:Y:S05]  /*3950*/  @P0 BRA P1, `(.L_x_61) ;  /* 0x0000000000180947 */ /* 0x001fea0000800000 */
[----:B------:R-:W-:Y:S01]  /*3960*/  IMAD.MOV.U32 R58, RZ, RZ, RZ ;  /* 0x000000ffff3a7224 */ /* 0x000fe200078e00ff */
[----:B------:R-:W-:Y:S01]  /*3970*/  MOV R50, 0x39a0 ;  /* 0x000039a000327802 */ /* 0x000fe20000000f00 */
[----:B------:R-:W-:-:S07]  /*3980*/  IMAD.MOV.U32 R53, RZ, RZ, 0x408f4000 ;  /* 0x408f4000ff357424 */ /* 0x000fce00078e00ff */
[----:B------:R-:W-:Y:S05]  /*3990*/  CALL.REL.NOINC `($__internal_1_$__cuda_sm20_div_rn_f64_full) ;  /* 0x000002f400e07944 */ /* 0x000fea0003c00000 */
[----:B------:R-:W-:Y:S02]  /*39a0*/  IMAD.MOV.U32 R2, RZ, RZ, R52 ;  /* 0x000000ffff027224 */ /* 0x000fe400078e0034 */
[----:B------:R-:W-:-:S07]  /*39b0*/  IMAD.MOV.U32 R3, RZ, RZ, R51 ;  /* 0x000000ffff037224 */ /* 0x000fce00078e0033 */
.L_x_61:
[----:B------:R-:W-:Y:S05]  /*39c0*/  BSYNC.RECONVERGENT B2 ;  /* 0x0000000000027941 */ /* 0x000fea0003800200 */
.L_x_60:
[----:B------:R-:W0:Y:S01]  /*39d0*/  MUFU.RCP64H R7, 12.29999542236328125 ;  /* 0x4028999900077908 */ /* 0x000e220000001800 */
[----:B------:R-:W-:Y:S01]  /*39e0*/  IMAD.MOV.U32 R10, RZ, RZ, -0x66666666 ;  /* 0x9999999aff0a7424 */ /* 0x000fe200078e00ff */
[----:B------:R-:W-:Y:S01]  /*39f0*/  MOV R11, 0x40289999 ;  /* 0x40289999000b7802 */ /* 0x000fe20000000f00 */
[----:B------:R-:W-:Y:S01]  /*3a00*/  IMAD.MOV.U32 R6, RZ, RZ, 0x1 ;  /* 0x00000001ff067424 */ /* 0x000fe200078e00ff */
[----:B------:R-:W1:Y:S01]  /*3a10*/  LDCU.64 UR4, c[0x0][0x3b8] ;  /* 0x00007700ff0477ac */ /* 0x000e620008000a00 */
[----:B------:R-:W2:Y:S04]  /*3a20*/  LDC R12, c[0x0][0x3bc] ;  /* 0x0000ef00ff0c7b82 */ /* 0x000ea80000000800 */
[----:B0-----:R-:W-:-:S08]  /*3a30*/  DFMA R8, R6, -R10, 1 ;  /* 0x3ff000000608742b */ /* 0x001fd0000000080a */
[----:B------:R-:W-:Y:S01]  /*3a40*/  DFMA R8, R8, R8, R8 ;  /* 0x000000080808722b */ /* 0x000fe20000000008 */
[----:B--2---:R-:W-:-:S07]  /*3a50*/  FSETP.GEU.AND P1, PT, |R12|, 6.5827683646048100446e-37, PT ;  /* 0x036000000c00780b */ /* 0x004fce0003f2e200 */
[----:B------:R-:W-:-:S08]  /*3a60*/  DFMA R8, R6, R8, R6 ;  /* 0x000000080608722b */ /* 0x000fd00000000006 */
[----:B------:R-:W-:-:S08]  /*3a70*/  DFMA R6, R8, -R10, 1 ;  /* 0x3ff000000806742b */ /* 0x000fd0000000080a */
[----:B------:R-:W-:-:S08]  /*3a80*/  DFMA R6, R8, R6, R8 ;  /* 0x000000060806722b */ /* 0x000fd00000000008 */
[----:B-1----:R-:W-:-:S08]  /*3a90*/  DMUL R50, R6, UR4 ;  /* 0x0000000406327c28 */ /* 0x002fd00008000000 */
[----:B------:R-:W-:-:S08]  /*3aa0*/  DFMA R8, R50, -R10, UR4 ;  /* 0x0000000432087e2b */ /* 0x000fd0000800080a */
[----:B------:R-:W-:-:S10]  /*3ab0*/  DFMA R50, R6, R8, R50 ;  /* 0x000000080632722b */ /* 0x000fd40000000032 */
[----:B------:R-:W-:-:S05]  /*3ac0*/  FFMA R6, RZ, 2.6343748569488525391, R51 ;  /* 0x40289999ff067823 */ /* 0x000fca0000000033 */
[----:B------:R-:W-:-:S13]  /*3ad0*/  FSETP.GT.AND P0, PT, |R6|, 1.469367938527859385e-39, PT ;  /* 0x001000000600780b */ /* 0x000fda0003f04200 */
[----:B------:R-:W-:Y:S05]  /*3ae0*/  @P0 BRA P1, `(.L_x_62) ;  /* 0x0000000000200947 */ /* 0x000fea0000800000 */
[----:B------:R-:W0:Y:S01]  /*3af0*/  LDCU.64 UR4, c[0x0][0x3b8] ;  /* 0x00007700ff0477ac */ /* 0x000e220008000a00 */
[----:B------:R-:W-:Y:S01]  /*3b00*/  IMAD.MOV.U32 R58, RZ, RZ, -0x66666666 ;  /* 0x9999999aff3a7424 */ /* 0x000fe200078e00ff */
[----:B------:R-:W-:Y:S01]  /*3b10*/  MOV R50, 0x3b60 ;  /* 0x00003b6000327802 */ /* 0x000fe20000000f00 */
[----:B------:R-:W-:Y:S02]  /*3b20*/  IMAD.MOV.U32 R53, RZ, RZ, 0x40289999 ;  /* 0x40289999ff357424 */ /* 0x000fe400078e00ff */
[----:B0-----:R-:W-:Y:S02]  /*3b30*/  IMAD.U32 R134, RZ, RZ, UR4 ;  /* 0x00000004ff867e24 */ /* 0x001fe4000f8e00ff */
[----:B------:R-:W-:-:S07]  /*3b40*/  IMAD.U32 R135, RZ, RZ, UR5 ;  /* 0x00000005ff877e24 */ /* 0x000fce000f8e00ff */
[----:B------:R-:W-:Y:S05]  /*3b50*/  CALL.REL.NOINC `($__internal_1_$__cuda_sm20_div_rn_f64_full) ;  /* 0x000002f400707944 */ /* 0x000fea0003c00000 */
[----:B------:R-:W-:-:S07]  /*3b60*/  MOV R50, R52 ;  /* 0x0000003400327202 */ /* 0x000fce0000000f00 */
.L_x_62:
[----:B------:R-:W0:Y:S01]  /*3b70*/  MUFU.RCP64H R7, R3 ;  /* 0x0000000300077308 */ /* 0x000e220000001800 */
[----:B------:R-:W-:Y:S01]  /*3b80*/  IMAD.MOV.U32 R6, RZ, RZ, 0x1 ;  /* 0x00000001ff067424 */ /* 0x000fe200078e00ff */
[----:B------:R-:W1:Y:S01]  /*3b90*/  LDC.64 R12, c[0x0][0x3b8] ;  /* 0x0000ee00ff0c7b82 */ /* 0x000e620000000a00 */
[----:B------:R-:W-:Y:S01]  /*3ba0*/  UMOV UR4, 0x8db8bac7 ;  /* 0x8db8bac700047882 */ /* 0x000fe20000000000 */
[----:B------:R-:W-:Y:S01]  /*3bb0*/  UMOV UR5, 0x3f46f006 ;  /* 0x3f46f00600057882 */ /* 0x000fe20000000000 */
[----:B------:R-:W-:Y:S02]  /*3bc0*/  BSSY.RECONVERGENT B2, `(.L_x_63) ;  /* 0x000001b000027945 */ /* 0x000fe40003800200 */
[----:B0-----:R-:W-:-:S08]  /*3bd0*/  DFMA R8, R6, -R2, 1 ;  /* 0x3ff000000608742b */ /* 0x001fd00000000802 */
[----:B------:R-:W-:-:S08]  /*3be0*/  DFMA R8, R8, R8, R8 ;  /* 0x000000080808722b */ /* 0x000fd00000000008 */
[----:B------:R-:W-:-:S08]  /*3bf0*/  DFMA R8, R6, R8, R6 ;  /* 0x000000080608722b */ /* 0x000fd00000000006 */
[----:B------:R-:W-:-:S08]  /*3c00*/  DFMA R6, R8, -R2, 1 ;  /* 0x3ff000000806742b */ /* 0x000fd00000000802 */
[----:B------:R-:W-:Y:S02]  /*3c10*/  DFMA R8, R8, R6, R8 ;  /* 0x000000060808722b */ /* 0x000fe40000000008 */
[----:B-1----:R-:W-:-:S06]  /*3c20*/  DMUL R6, R12, R12 ;  /* 0x0000000c0c067228 */ /* 0x002fcc0000000000 */
[----:B------:R-:W-:Y:S02]  /*3c30*/  DMUL R52, R8, UR4 ;  /* 0x0000000408347c28 */ /* 0x000fe40008000000 */
[----:B------:R-:W-:-:S06]  /*3c40*/  DMUL R6, R6, R12 ;  /* 0x0000000c06067228 */ /* 0x000fcc0000000000 */
[----:B------:R-:W-:Y:S01]  /*3c50*/  DFMA R10, R52, -R2, UR4 ;  /* 0x00000004340a7e2b */ /* 0x000fe20008000802 */
[----:B------:R-:W-:Y:S01]  /*3c60*/  UMOV UR4, 0xcccccccd ;  /* 0xcccccccd00047882 */ /* 0x000fe20000000000 */
[----:B------:R-:W-:-:S06]  /*3c70*/  UMOV UR5, 0x4008cccc ;  /* 0x4008cccc00057882 */ /* 0x000fcc0000000000 */
[----:B------:R-:W-:Y:S02]  /*3c80*/  DFMA R52, R8, R10, R52 ;  /* 0x0000000a0834722b */ /* 0x000fe40000000034 */
[----:B------:R-:W-:Y:S02]  /*3c90*/  DMUL R10, R2, 2515456 ;  /* 0x41433100020a7828 */ /* 0x000fe40000000000 */
[----:B------:R-:W-:-:S06]  /*3ca0*/  DMUL R8, R50, R50 ;  /* 0x0000003232087228 */ /* 0x000fcc0000000000 */
[----:B------:R-:W-:Y:S01]  /*3cb0*/  FFMA R12, RZ, R3, R53 ;  /* 0x00000003ff0c7223 */ /* 0x000fe20000000035 */
[----:B------:R-:W-:Y:S02]  /*3cc0*/  DFMA R10, R6, UR4, R10 ;  /* 0x00000004060a7c2b */ /* 0x000fe4000800000a */
[----:B------:R-:W-:Y:S02]  /*3cd0*/  DFMA R8, R8, R50, 1 ;  /* 0x3ff000000808742b */ /* 0x000fe40000000032 */
[----:B------:R-:W-:-:S13]  /*3ce0*/  FSETP.GT.AND P0, PT, |R12|, 1.469367938527859385e-39, PT ;  /* 0x001000000c00780b */ /* 0x000fda0003f04200 */
[----:B------:R-:W-:Y:S05]  /*3cf0*/  @P0 BRA `(.L_x_64) ;  /* 0x00000000001c0947 */ /* 0x000fea0003800000 */
[----:B------:R-:W-:Y:S01]  /*3d00*/  IMAD.MOV.U32 R134, RZ, RZ, -0x72474539 ;  /* 0x8db8bac7ff867424 */ /* 0x000fe200078e00ff */
[----:B------:R-:W-:Y:S01]  /*3d10*/  MOV R50, 0x3d60 ;  /* 0x00003d6000327802 */ /* 0x000fe20000000f00 */
[----:B------:R-:W-:Y:S02]  /*3d20*/  IMAD.MOV.U32 R135, RZ, RZ, 0x3f46f006 ;  /* 0x3f46f006ff877424 */ /* 0x000fe400078e00ff */
[----:B------:R-:W-:Y:S02]  /*3d30*/  IMAD.MOV.U32 R58, RZ, RZ, R2 ;  /* 0x000000ffff3a7224 */ /* 0x000fe400078e0002 */
[----:B------:R-:W-:-:S07]  /*3d40*/  IMAD.MOV.U32 R53, RZ, RZ, R3 ;  /* 0x000000ffff357224 */ /* 0x000fce00078e0003 */
[----:B------:R-:W-:Y:S05]  /*3d50*/  CALL.REL.NOINC `($__internal_1_$__cuda_sm20_div_rn_f64_full) ;  /* 0x000002f000f07944 */ /* 0x000fea0003c00000 */
[----:B------:R-:W-:-:S07]  /*3d60*/  MOV R53, R51 ;  /* 0x0000003300357202 */ /* 0x000fce0000000f00 */
.L_x_64:
[----:B------:R-:W-:Y:S05]  /*3d70*/  BSYNC.RECONVERGENT B2 ;  /* 0x0000000000027941 */ /* 0x000fea0003800200 */
.L_x_63:
[-C--:B------:R-:W-:Y:S01]  /*3d80*/  DMUL R12, R52, R52.reuse ;  /* 0x00000034340c7228 */ /* 0x080fe20000000000 */
[----:B------:R-:W-:Y:S07]  /*3d90*/  BSSY.RECONVERGENT B2, `(.L_x_65) ;  /* 0x0000011000027945 */ /* 0x000fee0003800200 */
[----:B------:R-:W-:-:S06]  /*3da0*/  DFMA R52, R12, R52, 1 ;  /* 0x3ff000000c34742b */ /* 0x000fcc0000000034 */
[----:B------:R-:W0:Y:S04]  /*3db0*/  MUFU.RCP64H R13, R53 ;  /* 0x00000035000d7308 */ /* 0x000e280000001800 */
[----:B------:R-:W-:-:S05]  /*3dc0*/  VIADD R12, R53, 0x300402 ;  /* 0x00300402350c7836 */ /* 0x000fca0000000000 */
[----:B------:R-:W-:Y:S01]  /*3dd0*/  FSETP.GEU.AND P0, PT, |R12|, 5.8789094863358348022e-39, PT ;  /* 0x004004020c00780b */ /* 0x000fe20003f0e200 */
        /* <DEDUP_REMOVED lines=12> */
.L_x_66:
[----:B------:R-:W-:Y:S05]  /*3ea0*/  BSYNC.RECONVERGENT B2 ;  /* 0x0000000000027941 */ /* 0x000fea0003800200 */
.L_x_65:
[----:B------:R-:W-:Y:S01]  /*3eb0*/  UMOV UR4, 0x66666666 ;  /* 0x6666666600047882 */ /* 0x000fe20000000000 */
[----:B------:R-:W-:Y:S01]  /*3ec0*/  UMOV UR5, 0x3fd66666 ;  /* 0x3fd6666600057882 */ /* 0x000fe20000000000 */
[----:B------:R-:W-:Y:S01]  /*3ed0*/  IMAD.MOV.U32 R26, RZ, RZ, 0x652b82fe ;  /* 0x652b82feff1a7424 */ /* 0x000fe200078e00ff */
[----:B------:R-:W-:Y:S01]  /*3ee0*/  DMUL R18, R4, UR4 ;  /* 0x0000000404127c28 */ /* 0x000fe20008000000 */
[----:B------:R-:W-:Y:S01]  /*3ef0*/  MOV R27, 0x3ff71547 ;  /* 0x3ff71547001b7802 */ /* 0x000fe20000000f00 */
[----:B------:R-:W-:Y:S01]  /*3f00*/  UMOV UR8, 0xfefa39ef ;  /* 0xfefa39ef00087882 */ /* 0x000fe20000000000 */
[----:B------:R-:W-:Y:S01]  /*3f10*/  UMOV UR9, 0x3fe62e42 ;  /* 0x3fe62e4200097882 */ /* 0x000fe20000000000 */
[----:B------:R-:W-:Y:S01]  /*3f20*/  UMOV UR10, 0x3b39803f ;  /* 0x3b39803f000a7882 */ /* 0x000fe20000000000 */
[----:B------:R-:W-:Y:S01]  /*3f30*/  UMOV UR11, 0x3c7abc9e ;  /* 0x3c7abc9e000b7882 */ /* 0x000fe20000000000 */
[----:B------:R-:W-:Y:S01]  /*3f40*/  IMAD.MOV.U32 R22, RZ, RZ, -0x35dec16 ;  /* 0xfca213eaff167424 */ /* 0x000fe200078e00ff */
[----:B------:R-:W-:Y:S01]  /*3f50*/  UMOV UR12, 0x69ce2bdf ;  /* 0x69ce2bdf000c7882 */ /* 0x000fe20000000000 */
[----:B------:R-:W-:Y:S01]  /*3f60*/  DFMA R20, R18, R26, 6.75539944105574400000e+15 ;  /* 0x433800001214742b */ /* 0x000fe2000000001a */
[----:B------:R-:W-:Y:S01]  /*3f70*/  IMAD.MOV.U32 R23, RZ, RZ, 0x3e928af3 ;  /* 0x3e928af3ff177424 */ /* 0x000fe200078e00ff */
[----:B------:R-:W-:Y:S01]  /*3f80*/  UMOV UR13, 0x3e5ade15 ;  /* 0x3e5ade15000d7882 */ /* 0x000fe20000000000 */
[----:B------:R-:W-:Y:S01]  /*3f90*/  UMOV UR14, 0x62401315 ;  /* 0x62401315000e7882 */ /* 0x000fe20000000000 */
[----:B------:R-:W-:Y:S01]  /*3fa0*/  UMOV UR15, 0x3ec71dee ;  /* 0x3ec71dee000f7882 */ /* 0x000fe20000000000 */
[----:B------:R-:W-:Y:S01]  /*3fb0*/  UMOV UR16, 0x7c89eb71 ;  /* 0x7c89eb7100107882 */ /* 0x000fe20000000000 */
[----:B------:R-:W-:Y:S01]  /*3fc0*/  UMOV UR17, 0x3efa0199 ;  /* 0x3efa019900117882 */ /* 0x000fe20000000000 */
[----:B------:R-:W-:Y:S01]  /*3fd0*/  UMOV UR18, 0x14761f65 ;  /* 0x14761f6500127882 */ /* 0x000fe20000000000 */
[----:B------:R-:W-:Y:S01]  /*3fe0*/  DADD R12, R20, -6.75539944105574400000e+15 ;  /* 0xc3380000140c7429 */ /* 0x000fe20000000000 */
[----:B------:R-:W-:Y:S01]  /*3ff0*/  UMOV UR19, 0x3f2a01a0 ;  /* 0x3f2a01a000137882 */ /* 0x000fe20000000000 */
[----:B------:R-:W-:Y:S01]  /*4000*/  UMOV UR20, 0x1852b7af ;  /* 0x1852b7af00147882 */ /* 0x000fe20000000000 */
[----:B------:R-:W-:Y:S01]  /*4010*/  UMOV UR21, 0x3f56c16c ;  /* 0x3f56c16c00157882 */ /* 0x000fe20000000000 */
[----:B------:R-:W-:Y:S01]  /*4020*/  UMOV UR22, 0x11122322 ;  /* 0x1112232200167882 */ /* 0x000fe20000000000 */
[----:B------:R-:W-:Y:S01]  /*4030*/  UMOV UR23, 0x3f811111 ;  /* 0x3f81111100177882 */ /* 0x000fe20000000000 */
[----:B------:R-:W-:Y:S01]  /*4040*/  UMOV UR24, 0x555502a1 ;  /* 0x555502a100187882 */ /* 0x000fe20000000000 */
[----:B------:R-:W-:Y:S01]  /*4050*/  UMOV UR25, 0x3fa55555 ;  /* 0x3fa5555500197882 */ /* 0x000fe20000000000 */
[C---:B------:R-:W-:Y:S01]  /*4060*/  DFMA R16, R12.reuse, -UR8, R18 ;  /* 0x800000080c107c2b */ /* 0x040fe20008000012 */
[----:B------:R-:W-:Y:S01]  /*4070*/  UMOV UR26, 0x55555511 ;  /* 0x55555511001a7882 */ /* 0x000fe20000000000 */
[----:B------:R-:W-:Y:S01]  /*4080*/  UMOV UR27, 0x3fc55555 ;  /* 0x3fc55555001b7882 */ /* 0x000fe20000000000 */
[----:B------:R-:W-:Y:S01]  /*4090*/  UMOV UR28, 0xb ;  /* 0x0000000b001c7882 */ /* 0x000fe20000000000 */
[----:B------:R-:W-:Y:S01]  /*40a0*/  UMOV UR29, 0x3fe00000 ;  /* 0x3fe00000001d7882 */ /* 0x000fe20000000000 */
[----:B------:R-:W-:Y:S01]  /*40b0*/  FSETP.GEU.AND P0, PT, |R19|, 4.1917929649353027344, PT ;  /* 0x4086232b1300780b */ /* 0x000fe20003f0e200 */
[----:B------:R-:W-:Y:S02]  /*40c0*/  BSSY.RECONVERGENT B1, `(.L_x_67) ;  /* 0x000001c000017945 */ /* 0x000fe40003800200 */
[----:B------:R-:W-:-:S08]  /*40d0*/  DFMA R16, R12, -UR10, R16 ;  /* 0x8000000a0c107c2b */ /* 0x000fd00008000010 */
[----:B------:R-:W-:-:S08]  /*40e0*/  DFMA R12, R16, UR12, R22 ;  /* 0x0000000c100c7c2b */ /* 0x000fd00008000016 */
[----:B------:R-:W-:-:S08]  /*40f0*/  DFMA R12, R16, R12, UR14 ;  /* 0x0000000e100c7e2b */ /* 0x000fd0000800000c */
[----:B------:R-:W-:-:S08]  /*4100*/  DFMA R12, R16, R12, UR16 ;  /* 0x00000010100c7e2b */ /* 0x000fd0000800000c */
[----:B------:R-:W-:-:S08]  /*4110*/  DFMA R12, R16, R12, UR18 ;  /* 0x00000012100c7e2b */ /* 0x000fd0000800000c */
[----:B------:R-:W-:-:S08]  /*4120*/  DFMA R12, R16, R12, UR20 ;  /* 0x00000014100c7e2b */ /* 0x000fd0000800000c */
[----:B------:R-:W-:-:S08]  /*4130*/  DFMA R12, R16, R12, UR22 ;  /* 0x00000016100c7e2b */ /* 0x000fd0000800000c */
[----:B------:R-:W-:-:S08]  /*4140*/  DFMA R12, R16, R12, UR24 ;  /* 0x00000018100c7e2b */ /* 0x000fd0000800000c */
[----:B------:R-:W-:-:S08]  /*4150*/  DFMA R12, R16, R12, UR26 ;  /* 0x0000001a100c7e2b */ /* 0x000fd0000800000c */
        /* <DEDUP_REMOVED lines=12> */
[----:B------:R-:W-:Y:S02]  /*4220*/  FSEL R12, R24, RZ, P0 ;  /* 0x000000ff180c7208 */ /* 0x000fe40000000000 */
[----:B------:R-:W-:Y:S01]  /*4230*/  @!P1 LEA R17, R19, R17, 0x14 ;  /* 0x0000001113119211 */ /* 0x000fe200078ea0ff */
[----:B------:R-:W-:-:S05]  /*4240*/  @!P1 IMAD.IADD R18, R20, 0x1, -R19 ;  /* 0x0000000114129824 */ /* 0x000fca00078e0a13 */
[----:B------:R-:W-:Y:S01]  /*4250*/  @!P1 LEA R19, R18, 0x3ff00000, 0x14 ;  /* 0x3ff0000012139811 */ /* 0x000fe200078ea0ff */
[----:B------:R-:W-:-:S06]  /*4260*/  @!P1 IMAD.MOV.U32 R18, RZ, RZ, RZ ;  /* 0x000000ffff129224 */ /* 0x000fcc00078e00ff */
[----:B------:R-:W-:-:S11]  /*4270*/  @!P1 DMUL R12, R16, R18 ;  /* 0x00000012100c9228 */ /* 0x000fd60000000000 */
.L_x_68:
[----:B------:R-:W-:Y:S05]  /*4280*/  BSYNC.RECONVERGENT B1 ;  /* 0x0000000000017941 */ /* 0x000fea0003800200 */
.L_x_67:
[----:B------:R-:W-:Y:S01]  /*4290*/  UMOV UR4, 0xcccccccd ;  /* 0xcccccccd00047882 */ /* 0x000fe20000000000 */
[----:B------:R-:W-:Y:S01]  /*42a0*/  UMOV UR5, 0x3fe4cccc ;  /* 0x3fe4cccc00057882 */ /* 0x000fe20000000000 */
[----:B------:R-:W0:Y:S01]  /*42b0*/  MUFU.RCP64H R19, 0.0035899989306926727295 ;  /* 0x3f6d68c600137908 */ /* 0x000e220000001800 */
[----:B------:R-:W-:Y:S01]  /*42c0*/  DMUL R24, R4, -UR4 ;  /* 0x8000000404187c28 */ /* 0x000fe20008000000 */
[----:B------:R-:W-:Y:S01]  /*42d0*/  IMAD.MOV.U32 R18, RZ, RZ, 0x1 ;  /* 0x00000001ff127424 */ /* 0x000fe200078e00ff */
[----:B------:R-:W-:Y:S06]  /*42e0*/  BSSY.RECONVERGENT B1, `(.L_x_69) ;  /* 0x0000029000017945 */ /* 0x000fec0003800200 */
[----:B------:R-:W-:-:S02]  /*42f0*/  DFMA R26, R24, R26, 6.75539944105574400000e+15 ;  /* 0x43380000181a742b */ /* 0x000fc4000000001a */
[----:B------:R-:W-:-:S06]  /*4300*/  FSETP.GEU.AND P0, PT, |R25|, 4.1917929649353027344, PT ;  /* 0x4086232b1900780b */ /* 0x000fcc0003f0e200 */
[----:B------:R-:W-:-:S08]  /*4310*/  DADD R4, R26, -6.75539944105574400000e+15 ;  /* 0xc33800001a047429 */ /* 0x000fd00000000000 */
[----:B------:R-:W-:-:S08]  /*4320*/  DFMA R16, R4, -UR8, R24 ;  /* 0x8000000804107c2b */ /* 0x000fd00008000018 */
[----:B------:R-:W-:-:S08]  /*4330*/  DFMA R16, R4, -UR10, R16 ;  /* 0x8000000a04107c2b */ /* 0x000fd00008000010 */
[----:B------:R-:W-:Y:S01]  /*4340*/  DFMA R4, R16, UR12, R22 ;  /* 0x0000000c10047c2b */ /* 0x000fe20008000016 */
[----:B------:R-:W-:Y:S02]  /*4350*/  IMAD.MOV.U32 R22, RZ, RZ, -0x6d0917d7 ;  /* 0x92f6e829ff167424 */ /* 0x000fe400078e00ff */
[----:B------:R-:W-:-:S05]  /*4360*/  IMAD.MOV.U32 R23, RZ, RZ, 0x3f6d68c6 ;  /* 0x3f6d68c6ff177424 */ /* 0x000fca00078e00ff */
[----:B------:R-:W-:Y:S02]  /*4370*/  DFMA R4, R16, R4, UR14 ;  /* 0x0000000e10047e2b */ /* 0x000fe40008000004 */
[----:B0-----:R-:W-:-:S06]  /*4380*/  DFMA R20, R18, -R22, 1 ;  /* 0x3ff000001214742b */ /* 0x001fcc0000000816 */
[----:B------:R-:W-:Y:S02]  /*4390*/  DFMA R4, R16, R4, UR16 ;  /* 0x0000001010047e2b */ /* 0x000fe40008000004 */
[----:B------:R-:W-:-:S06]  /*43a0*/  DFMA R20, R20, R20, R20 ;  /* 0x000000141414722b */ /* 0x000fcc0000000014 */
[----:B------:R-:W-:Y:S02]  /*43b0*/  DFMA R4, R16, R4, UR18 ;  /* 0x0000001210047e2b */ /* 0x000fe40008000004 */
[----:B------:R-:W-:-:S06]  /*43c0*/  DFMA R20, R18, R20, R18 ;  /* 0x000000141214722b */ /* 0x000fcc0000000012 */
[----:B------:R-:W-:Y:S02]  /*43d0*/  DFMA R4, R16, R4, UR20 ;  /* 0x0000001410047e2b */ /* 0x000fe40008000004 */
[----:B------:R-:W-:-:S06]  /*43e0*/  DFMA R18, R20, -R22, 1 ;  /* 0x3ff000001412742b */ /* 0x000fcc0000000816 */
[----:B------:R-:W-:Y:S02]  /*43f0*/  DFMA R4, R16, R4, UR22 ;  /* 0x0000001610047e2b */ /* 0x000fe40008000004 */
[----:B------:R-:W-:-:S06]  /*4400*/  DFMA R20, R20, R18, R20 ;  /* 0x000000121414722b */ /* 0x000fcc0000000014 */
[----:B------:R-:W-:Y:S02]  /*4410*/  DFMA R4, R16, R4, UR24 ;  /* 0x0000001810047e2b */ /* 0x000fe40008000004 */
[----:B------:R-:W-:-:S06]  /*4420*/  DMUL R50, R20, R2 ;  /* 0x0000000214327228 */ /* 0x000fcc0000000000 */
[----:B------:R-:W-:Y:S02]  /*4430*/  DFMA R4, R16, R4, UR26 ;  /* 0x0000001a10047e2b */ /* 0x000fe40008000004 */
[----:B------:R-:W-:-:S06]  /*4440*/  DFMA R22, R50, -R22, R2 ;  /* 0x800000163216722b */ /* 0x000fcc0000000002 */
        /* <DEDUP_REMOVED lines=18> */
.L_x_70:
[----:B------:R-:W-:Y:S05]  /*4570*/  BSYNC.RECONVERGENT B1 ;  /* 0x0000000000017941 */ /* 0x000fea0003800200 */
.L_x_69:
[----:B------:R-:W-:Y:S01]  /*4580*/  DMUL R16, R4, -2515456 ;  /* 0xc143310004107828 */ /* 0x000fe20000000000 */
[----:B------:R-:W-:Y:S01]  /*4590*/  UMOV UR4, 0xcccccccd ;  /* 0xcccccccd00047882 */ /* 0x000fe20000000000 */
[----:B------:R-:W-:Y:S01]  /*45a0*/  DFMA R50, R20, R22, R50 ;  /* 0x000000161432722b */ /* 0x000fe20000000032 */
[----:B------:R-:W-:Y:S01]  /*45b0*/  UMOV UR5, 0x3ffccccc ;  /* 0x3ffccccc00057882 */ /* 0x000fe20000000000 */
[----:B------:R-:W-:Y:S01]  /*45c0*/  DMUL R6, R6, R12 ;  /* 0x0000000c06067228 */ /* 0x000fe20000000000 */
[----:B------:R0:W-:Y:S01]  /*45d0*/  STG.E.64 desc[UR6][R126.64+0x68], R14 ;  /* 0x0000680e7e007986 */ /* 0x0001e2000c101b06 */
[----:B------:R-:W-:Y:S01]  /*45e0*/  FSETP.GEU.AND P1, PT, |R3|, 6.5827683646048100446e-37, PT ;  /* 0x036000000300780b */ /* 0x000fe20003f2e200 */
[----:B------:R-:W-:Y:S01]  /*45f0*/  DMUL R12, R14, 25 ;  /* 0x403900000e0c7828 */ /* 0x000fe20000000000 */
[----:B------:R-:W-:Y:S01]  /*4600*/  BSSY.RECONVERGENT B2, `(.L_x_71) ;  /* 0x000000e000027945 */ /* 0x000fe20003800200 */
[----:B------:R-:W-:-:S08]  /*4610*/  DMUL R16, R16, R2 ;  /* 0x0000000210107228 */ /* 0x000fd00000000000 */
[----:B------:R-:W-:Y:S01]  /*4620*/  DFMA R6, R6, UR4, R16 ;  /* 0x0000000406067c2b */ /* 0x000fe20008000010 */
[----:B------:R-:W-:-:S05]  /*4630*/  FFMA R16, RZ, 0.92737996578216552734, R51 ;  /* 0x3f6d68c6ff107823 */ /* 0x000fca0000000033 */
[----:B------:R-:W-:Y:S02]  /*4640*/  FSETP.GT.AND P0, PT, |R16|, 1.469367938527859385e-39, PT ;  /* 0x001000001000780b */ /* 0x000fe40003f04200 */
[----:B------:R-:W-:-:S11]  /*4650*/  DMUL R6, R6, R12 ;  /* 0x0000000c06067228 */ /* 0x000fd60000000000 */
[----:B0-----:R-:W-:Y:S05]  /*4660*/  @P0 BRA P1, `(.L_x_72) ;  /* 0x00000000001c0947 */ /* 0x001fea0000800000 */
[----:B------:R-:W-:Y:S01]  /*4670*/  IMAD.MOV.U32 R134, RZ, RZ, R2 ;  /* 0x000000ffff867224 */ /* 0x000fe200078e0002 */
[----:B------:R-:W-:Y:S01]  /*4680*/  MOV R58, 0x92f6e829 ;  /* 0x92f6e829003a7802 */ /* 0x000fe20000000f00 */
[----:B------:R-:W-:Y:S01]  /*4690*/  IMAD.MOV.U32 R135, RZ, RZ, R3 ;  /* 0x000000ffff877224 */ /* 0x000fe200078e0003 */
[----:B------:R-:W-:Y:S01]  /*46a0*/  MOV R50, 0x46d0 ;  /* 0x000046d000327802 */ /* 0x000fe20000000f00 */
[----:B------:R-:W-:-:S07]  /*46b0*/  IMAD.MOV.U32 R53, RZ, RZ, 0x3f6d68c6 ;  /* 0x3f6d68c6ff357424 */ /* 0x000fce00078e00ff */
[----:B------:R-:W-:Y:S05]  /*46c0*/  CALL.REL.NOINC `($__internal_1_$__cuda_sm20_div_rn_f64_full) ;  /* 0x000002e800947944 */ /* 0x000fea0003c00000 */
[----:B------:R-:W-:-:S07]  /*46d0*/  IMAD.MOV.U32 R50, RZ, RZ, R52 ;  /* 0x000000ffff327224 */ /* 0x000fce00078e0034 */
.L_x_72:
[----:B------:R-:W-:Y:S05]  /*46e0*/  BSYNC.RECONVERGENT B2 ;  /* 0x0000000000027941 */ /* 0x000fea0003800200 */
.L_x_71:
[----:B------:R-:W-:Y:S01]  /*46f0*/  UMOV UR4, 0xc0000000 ;  /* 0xc000000000047882 */ /* 0x000fe20000000000 */
[----:B------:R-:W-:Y:S01]  /*4700*/  UMOV UR5, 0x412471c3 ;  /* 0x412471c300057882 */ /* 0x000fe20000000000 */
[----:B------:R-:W-:Y:S01]  /*4710*/  DADD R50, R50, 1 ;  /* 0x3ff0000032327429 */ /* 0x000fe20000000000 */
[----:B------:R-:W-:Y:S01]  /*4720*/  FSETP.GEU.AND P1, PT, |R7|, 6.5827683646048100446e-37, PT ;  /* 0x036000000700780b */ /* 0x000fe20003f2e200 */
[----:B------:R-:W-:Y:S01]  /*4730*/  DMUL R2, R2, UR4 ;  /* 0x0000000402027c28 */ /* 0x000fe20008000000 */
[----:B------:R-:W-:Y:S01]  /*4740*/  UMOV UR4, 0x5753a3ec ;  /* 0x5753a3ec00047882 */ /* 0x000fe20000000000 */
[----:B------:R-:W-:Y:S01]  /*4750*/  UMOV UR5, 0x40c1a33e ;  /* 0x40c1a33e00057882 */ /* 0x000fe20000000000 */
[----:B------:R-:W-:Y:S05]  /*4760*/  BSSY.RECONVERGENT B2, `(.L_x_73) ;  /* 0x000001d000027945 */ /* 0x000fea0003800200 */
[----:B------:R-:W-:-:S08]  /*4770*/  DMUL R2, R50, R2 ;  /* 0x0000000232027228 */ /* 0x000fd00000000000 */
[----:B------:R-:W-:Y:S01]  /*4780*/  DFMA R2, R8, UR4, R2 ;  /* 0x0000000408027c2b */ /* 0x000fe20008000002 */
[----:B------:R-:W-:Y:S01]  /*4790*/  UMOV UR4, 0x0 ;  /* 0x0000000000047882 */ /* 0x000fe20000000000 */
[----:B------:R-:W-:Y:S01]  /*47a0*/  IMAD.MOV.U32 R8, RZ, RZ, 0x147ae148 ;  /* 0x147ae148ff087424 */ /* 0x000fe200078e00ff */
[----:B------:R-:W-:Y:S01]  /*47b0*/  UMOV UR5, 0x3ff00000 ;  /* 0x3ff0000000057882 */ /* 0x000fe20000000000 */
[----:B------:R-:W-:-:S04]  /*47c0*/  IMAD.MOV.U32 R9, RZ, RZ, 0x3fd147ae ;  /* 0x3fd147aeff097424 */ /* 0x000fc800078e00ff */
[----:B------:R-:W-:Y:S02]  /*47d0*/  DADD R2, R10, R2 ;  /* 0x000000000a027229 */ /* 0x000fe40000000002 */
[----:B------:R-:W-:-:S08]  /*47e0*/  DFMA R4, R4, R8, UR4 ;  /* 0x0000000404047e2b */ /* 0x000fd00008000008 */
[----:B------:R-:W-:Y:S01]  /*47f0*/  DMUL R58, R2, R4 ;  /* 0x00000004023a7228 */ /* 0x000fe20000000000 */
[----:B------:R-:W-:-:S05]  /*4800*/  IMAD.MOV.U32 R2, RZ, RZ, 0x1 ;  /* 0x00000001ff027424 */ /* 0x000fca00078e00ff */
[----:B------:R-:W0:Y:S02]  /*4810*/  MUFU.RCP64H R3, R59 ;  /* 0x0000003b00037308 */ /* 0x000e240000001800 */
[----:B0-----:R-:W-:-:S08]  /*4820*/  DFMA R4, -R58, R2, 1 ;  /* 0x3ff000003a04742b */ /* 0x001fd00000000102 */
[----:B------:R-:W-:-:S08]  /*4830*/  DFMA R4, R4, R4, R4 ;  /* 0x000000040404722b */ /* 0x000fd00000000004 */
[----:B------:R-:W-:-:S08]  /*4840*/  DFMA R4, R2, R4, R2 ;  /* 0x000000040204722b */ /* 0x000fd00000000002 */
        /* <DEDUP_REMOVED lines=8> */
[----:B------:R-:W-:Y:S01]  /*48d0*/  MOV R134, R6 ;  /* 0x0000000600867202 */ /* 0x000fe20000000f00 */
[----:B------:R-:W-:Y:S01]  /*48e0*/  IMAD.MOV.U32 R135, RZ, RZ, R7 ;  /* 0x000000ffff877224 */ /* 0x000fe200078e0007 */
[----:B------:R-:W-:Y:S01]  /*48f0*/  MOV R50, 0x4920 ;  /* 0x0000492000327802 */ /* 0x000fe20000000f00 */
[----:B------:R-:W-:-:S07]  /*4900*/  IMAD.MOV.U32 R53, RZ, RZ, R59 ;  /* 0x000000ffff357224 */ /* 0x000fce00078e003b */
[----:B------:R-:W-:Y:S05]  /*4910*/  CALL.REL.NOINC `($__internal_1_$__cuda_sm20_div_rn_f64_full) ;  /* 0x000002e800007944 */ /* 0x000fea0003c00000 */
[----:B------:R-:W-:-:S07]  /*4920*/  IMAD.MOV.U32 R53, RZ, RZ, R51 ;  /* 0x000000ffff357224 */ /* 0x000fce00078e0033 */
.L_x_74:
[----:B------:R-:W-:Y:S05]  /*4930*/  BSYNC.RECONVERGENT B2 ;  /* 0x0000000000027941 */ /* 0x000fea0003800200 */
.L_x_73:
[----:B------:R0:W-:Y:S01]  /*4940*/  STG.E.64 desc[UR6][R70.64], R52 ;  /* 0x0000003446007986 */ /* 0x0001e2000c101b06 */
[----:B------:R-:W-:Y:S01]  /*4950*/  IMAD.MOV.U32 R2, RZ, RZ, 0x1 ;  /* 0x00000001ff027424 */ /* 0x000fe200078e00ff */
[----:B------:R-:W0:Y:S01]  /*4960*/  LDCU.64 UR4, c[0x0][0x3e0] ;  /* 0x00007c00ff0477ac */ /* 0x000e220008000a00 */
[----:B------:R-:W1:Y:S01]  /*4970*/  LDC R6, c[0x0][0x3e4] ;  /* 0x0000f900ff067b82 */ /* 0x000e620000000800 */
[----:B------:R-:W2:Y:S04]  /*4980*/  LDG.E.64 R12, desc[UR6][R126.64] ;  /* 0x000000067e0c7981 */ /* 0x000ea8000c1e1b00 */
[----:B------:R3:W5:Y:S01]  /*4990*/  LDG.E.64 R14, desc[UR6][R126.64+0x10] ;  /* 0x000010067e0e7981 */ /* 0x000762000c1e1b00 */
[----:B------:R-:W-:Y:S01]  /*49a0*/  BSSY.RECONVERGENT B2, `(.L_x_75) ;  /* 0x0000016000027945 */ /* 0x000fe20003800200 */
[----:B-1----:R-:W-:Y:S01]  /*49b0*/  FSETP.GEU.AND P1, PT, |R6|, 6.5827683646048100446e-37, PT ;  /* 0x036000000600780b */ /* 0x002fe20003f2e200 */
[----:B--2---:R-:W1:Y:S02]  /*49c0*/  MUFU.RCP64H R3, R13 ;  /* 0x0000000d00037308 */ /* 0x004e640000001800 */
[----:B-1----:R-:W-:-:S08]  /*49d0*/  DFMA R4, -R12, R2, 1 ;  /* 0x3ff000000c04742b */ /* 0x002fd00000000102 */
[----:B------:R-:W-:-:S08]  /*49e0*/  DFMA R4, R4, R4, R4 ;  /* 0x000000040404722b */ /* 0x000fd00000000004 */
[----:B------:R-:W-:-:S08]  /*49f0*/  DFMA R4, R2, R4, R2 ;  /* 0x000000040204722b */ /* 0x000fd00000000002 */
[----:B------:R-:W-:-:S08]  /*4a00*/  DFMA R2, -R12, R4, 1 ;  /* 0x3ff000000c02742b */ /* 0x000fd00000000104 */
[----:B------:R-:W-:-:S08]  /*4a10*/  DFMA R2, R4, R2, R4 ;  /* 0x000000020402722b */ /* 0x000fd00000000004 */
[----:B0-----:R-:W-:-:S08]  /*4a20*/  DMUL R52, R2, UR4 ;  /* 0x0000000402347c28 */ /* 0x001fd00008000000 */
[----:B------:R-:W-:-:S08]  /*4a30*/  DFMA R4, -R12, R52, UR4 ;  /* 0x000000040c047e2b */ /* 0x000fd00008000134 */
[----:B------:R-:W-:-:S10]  /*4a40*/  DFMA R52, R2, R4, R52 ;  /* 0x000000040234722b */ /* 0x000fd40000000034 */
[----:B------:R-:W-:-:S05]  /*4a50*/  FFMA R2, RZ, R13, R53 ;  /* 0x0000000dff027223 */ /* 0x000fca0000000035 */
[----:B------:R-:W-:-:S13]  /*4a60*/  FSETP.GT.AND P0, PT, |R2|, 1.469367938527859385e-39, PT ;  /* 0x001000000200780b */ /* 0x000fda0003f04200 */
[----:B---3--:R-:W-:Y:S05]  /*4a70*/  @P0 BRA P1, `(.L_x_76) ;  /* 0x0000000000200947 */ /* 0x008fea0000800000 */
[----:B------:R-:W0:Y:S01]  /*4a80*/  LDCU.64 UR4, c[0x0][0x3e0] ;  /* 0x00007c00ff0477ac */ /* 0x000e220008000a00 */
[----:B------:R-:W-:Y:S01]  /*4a90*/  IMAD.MOV.U32 R58, RZ, RZ, R12 ;  /* 0x000000ffff3a7224 */ /* 0x000fe200078e000c */
[----:B------:R-:W-:Y:S02]  /*4aa0*/  MOV R53, R13 ;  /* 0x0000000d00357202 */ /* 0x000fe40000000f00 */
[----:B------:R-:W-:Y:S01]  /*4ab0*/  MOV R50, 0x4af0 ;  /* 0x00004af000327802 */ /* 0x000fe20000000f00 */
[----:B0-----:R-:W-:Y:S02]  /*4ac0*/  IMAD.U32 R134, RZ, RZ, UR4 ;  /* 0x00000004ff867e24 */ /* 0x001fe4000f8e00ff */
[----:B------:R-:W-:-:S07]  /*4ad0*/  IMAD.U32 R135, RZ, RZ, UR5 ;  /* 0x00000005ff877e24 */ /* 0x000fce000f8e00ff */
[----:B-----5:R-:W-:Y:S05]  /*4ae0*/  CALL.REL.NOINC `($__internal_1_$__cuda_sm20_div_rn_f64_full) ;  /* 0x000002e4008c7944 */ /* 0x020fea0003c00000 */
[----:B------:R-:W-:-:S07]  /*4af0*/  IMAD.MOV.U32 R53, RZ, RZ, R51 ;  /* 0x000000ffff357224 */ /* 0x000fce00078e0033 */
.L_x_76:
[----:B------:R-:W-:Y:S05]  /*4b00*/  BSYNC.RECONVERGENT B2 ;  /* 0x0000000000027941 */ /* 0x000fea0003800200 */
.L_x_75:
[----:B------:R-:W0:Y:S01]  /*4b10*/  LDCU UR4, c[0x0][0x3d8] ;  /* 0x00007b00ff0477ac */ /* 0x000e220008000800 */
[----:B------:R-:W-:Y:S01]  /*4b20*/  DADD R22, -RZ, |R52| ;  /* 0x00000000ff167229 */ /* 0x000fe20000000534 */
[----:B------:R-:W-:Y:S01]  /*4b30*/  BSSY.RECONVERGENT B1, `(.L_x_77) ;  /* 0x000000f000017945 */ /* 0x000fe20003800200 */
[----:B------:R-:W-:-:S08]  /*4b40*/  MOV R18, 0x4c20 ;  /* 0x00004c2000127802 */ /* 0x000fd00000000f00 */
[----:B------:R-:W-:Y:S01]  /*4b50*/  IMAD.MOV.U32 R26, RZ, RZ, R22 ;  /* 0x000000ffff1a7224 */ /* 0x000fe200078e0016 */
[----:B0-----:R-:W0:Y:S02]  /*4b60*/  I2F.F64 R8, UR4 ;  /* 0x0000000400087d12 */ /* 0x001e240008201c00 */
[--C-:B0-----:R-:W-:Y:S01]  /*4b70*/  SHF.R.U32.HI R2, RZ, 0x14, R9.reuse ;  /* 0x00000014ff027819 */ /* 0x101fe20000011609 */
[----:B------:R-:W-:Y:S01]  /*4b80*/  IMAD.MOV.U32 R19, RZ, RZ, R9 ;  /* 0x000000ffff137224 */ /* 0x000fe200078e0009 */
[----:B------:R-:W-:Y:S02]  /*4b90*/  MOV R22, R8 ;  /* 0x0000000800167202 */ /* 0x000fe40000000f00 */
[----:B------:R-:W-:-:S05]  /*4ba0*/  LOP3.LUT R2, R2, 0x7ff, RZ, 0xc0, !PT ;  /* 0x000007ff02027812 */ /* 0x000fca00078ec0ff */
[----:B------:R-:W-:-:S05]  /*4bb0*/  VIADD R3, R2, 0xfffffc0c ;  /* 0xfffffc0c02037836 */ /* 0x000fca0000000000 */
[CC--:B------:R-:W-:Y:S02]  /*4bc0*/  SHF.L.U32 R29, R8.reuse, R3.reuse, RZ ;  /* 0x00000003081d7219 */ /* 0x0c0fe400000006ff */
[----:B------:R-:W-:Y:S02]  /*4bd0*/  SHF.L.U64.HI R28, R8, R3, R9 ;  /* 0x00000003081c7219 */ /* 0x000fe40000010209 */
[----:B------:R-:W-:-:S04]  /*4be0*/  ISETP.NE.U32.AND P0, PT, R29, RZ, PT ;  /* 0x000000ff1d00720c */ /* 0x000fc80003f05070 */
[----:B------:R-:W-:-:S04]  /*4bf0*/  ISETP.NE.AND.EX P0, PT, R28, -0x80000000, PT, P0 ;  /* 0x800000001c00780c */ /* 0x000fc80003f05300 */
[----:B------:R-:W-:-:S13]  /*4c00*/  PLOP3.LUT P0, PT, P0, PT, PT, 0x8, 0x80 ;  /* 0x000000000080781c */ /* 0x000fda000070e170 */
[----:B-----5:R-:W-:Y:S05]  /*4c10*/  CALL.REL.NOINC `($_Z7ComputeP3cruP4cru2P7cytosolP6cyt_buP5sl_budiddddidd$__internal_accurate_pow) ;  /* 0x000002ec00707944 */ /* 0x020fea0003c00000 */
[----:B------:R-:W-:Y:S05]  /*4c20*/  BSYNC.RECONVERGENT B1 ;  /* 0x0000000000017941 */ /* 0x000fea0003800200 */
.L_x_77:
[----:B------:R-:W-:Y:S01]  /*4c30*/  DSETP.NEU.AND P3, PT, R52, RZ, PT ;  /* 0x000000ff3400722a */ /* 0x000fe20003f6d000 */
[----:B------:R-:W-:Y:S01]  /*4c40*/  IMAD.MOV.U32 R4, RZ, RZ, R27 ;  /* 0x000000ffff047224 */ /* 0x000fe200078e001b */
[----:B------:R-:W-:Y:S01]  /*4c50*/  DADD R2, R8, R52 ;  /* 0x0000000008027229 */ /* 0x000fe20000000034 */
[----:B------:R-:W-:Y:S01]  /*4c60*/  IMAD.MOV.U32 R5, RZ, RZ, R22 ;  /* 0x000000ffff057224 */ /* 0x000fe200078e0016 */
[----:B------:R-:W-:Y:S02]  /*4c70*/  BSSY.RECONVERGENT B1, `(.L_x_78) ;  /* 0x0000020000017945 */ /* 0x000fe40003800200 */
[----:B------:R-:W-:-:S03]  /*4c80*/  ISETP.GE.OR P5, PT, R9, RZ, P3 ;  /* 0x000000ff0900720c */ /* 0x000fc60001fa6670 */
[----:B------:R-:W-:-:S03]  /*4c90*/  DADD R4, -RZ, -R4 ;  /* 0x00000000ff047229 */ /* 0x000fc60000000904 */
[----:B------:R-:W-:Y:S02]  /*4ca0*/  LOP3.LUT R2, R3, 0x7ff00000, RZ, 0xc0, !PT ;  /* 0x7ff0000003027812 */ /* 0x000fe400078ec0ff */
[----:B------:R-:W-:Y:S02]  /*4cb0*/  @!P3 ISETP.NE.U32.AND P1, PT, R29, RZ, PT ;  /* 0x000000ff1d00b20c */ /* 0x000fe40003f25070 */
[----:B------:R-:W-:Y:S02]  /*4cc0*/  ISETP.NE.AND P4, PT, R2, 0x7ff00000, PT ;  /* 0x7ff000000200780c */ /* 0x000fe40003f85270 */
[----:B------:R-:W-:Y:S02]  /*4cd0*/  @!P3 ISETP.NE.AND.EX P2, PT, R28, -0x80000000, PT, P1 ;  /* 0x800000001c00b80c */ /* 0x000fe40003f45310 */
[----:B------:R-:W-:Y:S02]  /*4ce0*/  PLOP3.LUT P1, PT, P0, PT, PT, 0x80, 0x8 ;  /* 0x000000000008781c */ /* 0x000fe4000072f070 */
[----:B------:R-:W-:-:S02]  /*4cf0*/  FSEL R4, R4, R27, P0 ;  /* 0x0000001b04047208 */ /* 0x000fc40000000000 */
[----:B------:R-:W-:-:S07]  /*4d00*/  FSEL R5, R5, R22, P0 ;  /* 0x0000001605057208 */ /* 0x000fce0000000000 */
[----:B------:R-:W-:Y:S01]  /*4d10*/  @!P3 DSETP.NEU.AND P1, PT, |R8|, 0.5, !P2 ;  /* 0x3fe000000800b42a */ /* 0x000fe2000572d200 */
[----:B------:R-:W-:-:S04]  /*4d20*/  ISETP.GE.AND P2, PT, R53, RZ, PT ;  /* 0x000000ff3500720c */ /* 0x000fc80003f46270 */
[----:B------:R-:W-:Y:S01]  /*4d30*/  FSEL R2, R4, R27, !P2 ;  /* 0x0000001b04027208 */ /* 0x000fe20005000000 */
[----:B------:R-:W-:Y:S01]  /*4d40*/  @!P3 IMAD.MOV.U32 R2, RZ, RZ, RZ ;  /* 0x000000ffff02b224 */ /* 0x000fe200078e00ff */
[----:B------:R-:W-:Y:S02]  /*4d50*/  @!P3 SEL R6, R53, RZ, P1 ;  /* 0x000000ff3506b207 */ /* 0x000fe40000800000 */
[----:B------:R-:W-:Y:S02]  /*4d60*/  FSEL R3, R5, R22, !P2 ;  /* 0x0000001605037208 */ /* 0x000fe40005000000 */
[----:B------:R-:W-:-:S05]  /*4d70*/  @!P5 LOP3.LUT R6, R6, 0x7ff00000, RZ, 0xfc, !PT ;  /* 0x7ff000000606d812 */ /* 0x000fca00078efcff */
[----:B------:R-:W-:Y:S01]  /*4d80*/  @!P3 IMAD.MOV.U32 R3, RZ, RZ, R6 ;  /* 0x000000ffff03b224 */ /* 0x000fe200078e0006 */
[----:B------:R-:W-:Y:S06]  /*4d90*/  @P4 BRA `(.L_x_79) ;  /* 0x0000000000344947 */ /* 0x000fec0003800000 */
[----:B------:R-:W-:-:S14]  /*4da0*/  DSETP.NAN.AND P3, PT, R52, R52, PT ;  /* 0x000000343400722a */ /* 0x000fdc0003f68000 */
[----:B------:R-:W-:Y:S01]  /*4db0*/  @P3 DADD R2, R8, R52 ;  /* 0x0000000008023229 */ /* 0x000fe20000000034 */
[----:B------:R-:W-:Y:S10]  /*4dc0*/  @P3 BRA `(.L_x_79) ;  /* 0x0000000000283947 */ /* 0x000ff40003800000 */
[----:B------:R-:W-:-:S14]  /*4dd0*/  DSETP.NEU.AND P3, PT, |R52|, +INF , PT ;  /* 0x7ff000003400742a */ /* 0x000fdc0003f6d200 */
[----:B------:R-:W-:Y:S05]  /*4de0*/  @P3 BRA `(.L_x_79) ;  /* 0x0000000000203947 */ /* 0x000fea0003800000 */
[C---:B------:R-:W-:Y:S02]  /*4df0*/  ISETP.GE.AND P3, PT, R9.reuse, RZ, PT ;  /* 0x000000ff0900720c */ /* 0x040fe40003f66270 */
[----:B------:R-:W-:Y:S02]  /*4e00*/  LOP3.LUT R2, R9, 0x7fffffff, RZ, 0xc0, !PT ;  /* 0x7fffffff09027812 */ /* 0x000fe400078ec0ff */
[----:B------:R-:W-:Y:S02]  /*4e10*/  SEL R3, RZ, 0x7ff00000, !P3 ;  /* 0x7ff00000ff037807 */ /* 0x000fe40005800000 */
[----:B------:R-:W-:Y:S02]  /*4e20*/  ISETP.NE.AND P3, PT, R2, 0x3fe00000, PT ;  /* 0x3fe000000200780c */ /* 0x000fe40003f65270 */
[----:B------:R-:W-:-:S04]  /*4e30*/  IADD3 R2, PT, PT, R3, -0x80000000, RZ ;  /* 0x8000000003027810 */ /* 0x000fc80007ffe0ff */
[----:B------:R-:W-:-:S04]  /*4e40*/  SEL R2, R2, R3, P3 ;  /* 0x0000000302027207 */ /* 0x000fc80001800000 */
[----:B------:R-:W-:Y:S01]  /*4e50*/  @!P2 SEL R3, R2, R3, P1 ;  /* 0x000000030203a207 */ /* 0x000fe20000800000 */
[----:B------:R-:W-:-:S07]  /*4e60*/  IMAD.MOV.U32 R2, RZ, RZ, RZ ;  /* 0x000000ffff027224 */ /* 0x000fce00078e00ff */
.L_x_79:
[----:B------:R-:W-:Y:S05]  /*4e70*/  BSYNC.RECONVERGENT B1 ;  /* 0x0000000000017941 */ /* 0x000fea0003800200 */
.L_x_78:
[----:B------:R-:W0:Y:S01]  /*4e80*/  LDCU UR4, c[0x0][0x3d8] ;  /* 0x00007b00ff0477ac */ /* 0x000e220008000800 */
[----:B------:R-:W-:Y:S01]  /*4e90*/  DADD R2, R2, 1 ;  /* 0x3ff0000002027429 */ /* 0x000fe20000000000 */
[----:B------:R-:W1:Y:S01]  /*4ea0*/  LDC R10, c[0x0][0x3cc] ;  /* 0x0000f300ff0a7b82 */ /* 0x000e620000000800 */
[----:B------:R-:W-:Y:S01]  /*4eb0*/  DSETP.NEU.AND P1, PT, R52, 1, PT ;  /* 0x3ff000003400742a */ /* 0x000fe20003f2d000 */
[----:B------:R-:W-:Y:S07]  /*4ec0*/  BSSY.RECONVERGENT B2, `(.L_x_80) ;  /* 0x000001f000027945 */ /* 0x000fee0003800200 */
[----:B------:R-:W-:-:S02]  /*4ed0*/  FSEL R52, R3, 2, P1 ;  /* 0x4000000003347808 */ /* 0x000fc40000800000 */
[----:B------:R-:W-:Y:S02]  /*4ee0*/  FSEL R2, R2, RZ, P1 ;  /* 0x000000ff02027208 */ /* 0x000fe40000800000 */
[----:B------:R-:W-:Y:S02]  /*4ef0*/  ISETP.NE.U32.AND P1, PT, R29, RZ, PT ;  /* 0x000000ff1d00720c */ /* 0x000fe40003f25070 */
[----:B0-----:R-:W-:Y:S01]  /*4f00*/  ISETP.NE.AND P2, PT, RZ, UR4, PT ;  /* 0x00000004ff007c0c */ /* 0x001fe2000bf45270 */
[----:B------:R-:W0:Y:S01]  /*4f10*/  LDCU.64 UR4, c[0x0][0x3c8] ;  /* 0x00007900ff0477ac */ /* 0x000e220008000a00 */
[----:B------:R-:W-:Y:S02]  /*4f20*/  ISETP.NE.AND.EX P1, PT, R28, -0x80000000, PT, P1 ;  /* 0x800000001c00780c */ /* 0x000fe40003f25310 */
[----:B------:R-:W-:Y:S02]  /*4f30*/  FSEL R53, R52, 2, P2 ;  /* 0x4000000034357808 */ /* 0x000fe40001000000 */
[----:B------:R-:W-:Y:S01]  /*4f40*/  FSEL R52, R2, RZ, P2 ;  /* 0x000000ff02347208 */ /* 0x000fe20001000000 */
[----:B------:R-:W-:Y:S01]  /*4f50*/  IMAD.MOV.U32 R2, RZ, RZ, 0x1 ;  /* 0x00000001ff027424 */ /* 0x000fe200078e00ff */
[----:B------:R-:W2:Y:S01]  /*4f60*/  MUFU.RCP64H R3, R53 ;  /* 0x0000003500037308 */ /* 0x000ea20000001800 */
[----:B-1----:R-:W-:-:S04]  /*4f70*/  FSETP.GEU.AND P3, PT, |R10|, 6.5827683646048100446e-37, PT ;  /* 0x036000000a00780b */ /* 0x002fc80003f6e200 */
[----:B--2---:R-:W-:-:S08]  /*4f80*/  DFMA R4, -R52, R2, 1 ;  /* 0x3ff000003404742b */ /* 0x004fd00000000102 */
        /* <DEDUP_REMOVED lines=9> */
[----:B------:R-:W-:Y:S05]  /*5020*/  @P2 BRA P3, `(.L_x_81) ;  /* 0x0000000000202947 */ /* 0x000fea0001800000 */
[----:B------:R-:W0:Y:S01]  /*5030*/  LDCU.64 UR4, c[0x0][0x3c8] ;  /* 0x00007900ff0477ac */ /* 0x000e220008000a00 */
[----:B------:R-:W-:Y:S01]  /*5040*/  IMAD.MOV.U32 R58, RZ, RZ, R52 ;  /* 0x000000ffff3a7224 */ /* 0x000fe200078e0034 */
[----:B------:R-:W-:Y:S01]  /*5050*/  MOV R50, 0x5090 ;  /* 0x0000509000327802 */ /* 0x000fe20000000f00 */
[----:B0-----:R-:W-:Y:S02]  /*5060*/  IMAD.U32 R134, RZ, RZ, UR4 ;  /* 0x00000004ff867e24 */ /* 0x001fe4000f8e00ff */
[----:B------:R-:W-:-:S07]  /*5070*/  IMAD.U32 R135, RZ, RZ, UR5 ;  /* 0x00000005ff877e24 */ /* 0x000fce000f8e00ff */
[----:B------:R-:W-:Y:S05]  /*5080*/  CALL.REL.NOINC `($__internal_1_$__cuda_sm20_div_rn_f64_full) ;  /* 0x000002e000247944 */ /* 0x000fea0003c00000 */
[----:B------:R-:W-:Y:S01]  /*5090*/  MOV R2, R52 ;  /* 0x0000003400027202 */ /* 0x000fe20000000f00 */
[----:B------:R-:W-:-:S07]  /*50a0*/  IMAD.MOV.U32 R3, RZ, RZ, R51 ;  /* 0x000000ffff037224 */ /* 0x000fce00078e0033 */
.L_x_81:
[----:B------:R-:W-:Y:S05]  /*50b0*/  BSYNC.RECONVERGENT B2 ;  /* 0x0000000000027941 */ /* 0x000fea0003800200 */
.L_x_80:
[----:B------:R-:W0:Y:S01]  /*50c0*/  MUFU.RCP64H R5, R13 ;  /* 0x0000000d00057308 */ /* 0x000e220000001800 */
[----:B------:R-:W-:Y:S01]  /*50d0*/  IMAD.MOV.U32 R4, RZ, RZ, 0x1 ;  /* 0x00000001ff047424 */ /* 0x000fe200078e00ff */
[----:B------:R-:W1:Y:S01]  /*50e0*/  LDCU.64 UR4, c[0x0][0x3e8] ;  /* 0x00007d00ff0477ac */ /* 0x000e620008000a00 */
[----:B------:R-:W2:Y:S01]  /*50f0*/  LDC R10, c[0x0][0x3ec] ;  /* 0x0000fb00ff0a7b82 */ /* 0x000ea20000000800 */
[----:B------:R-:W-:Y:S03]  /*5100*/  BSSY.RECONVERGENT B2, `(.L_x_82) ;  /* 0x0000015000027945 */ /* 0x000fe60003800200 */
[----:B0-----:R-:W-:-:S08]  /*5110*/  DFMA R6, -R12, R4, 1 ;  /* 0x3ff000000c06742b */ /* 0x001fd00000000104 */
[----:B------:R-:W-:Y:S01]  /*5120*/  DFMA R6, R6, R6, R6 ;  /* 0x000000060606722b */ /* 0x000fe20000000006 */
[----:B--2---:R-:W-:-:S07]  /*5130*/  FSETP.GEU.AND P3, PT, |R10|, 6.5827683646048100446e-37, PT ;  /* 0x036000000a00780b */ /* 0x004fce0003f6e200 */
[----:B------:R-:W-:-:S08]  /*5140*/  DFMA R6, R4, R6, R4 ;  /* 0x000000060406722b */ /* 0x000fd00000000004 */
[----:B------:R-:W-:-:S08]  /*5150*/  DFMA R4, -R12, R6, 1 ;  /* 0x3ff000000c04742b */ /* 0x000fd00000000106 */
[----:B------:R-:W-:-:S08]  /*5160*/  DFMA R4, R6, R4, R6 ;  /* 0x000000040604722b */ /* 0x000fd00000000006 */
[----:B-1----:R-:W-:-:S08]  /*5170*/  DMUL R50, R4, UR4 ;  /* 0x0000000404327c28 */ /* 0x002fd00008000000 */
[----:B------:R-:W-:-:S08]  /*5180*/  DFMA R6, -R12, R50, UR4 ;  /* 0x000000040c067e2b */ /* 0x000fd00008000132 */
[----:B------:R-:W-:-:S10]  /*5190*/  DFMA R50, R4, R6, R50 ;  /* 0x000000060432722b */ /* 0x000fd40000000032 */
[----:B------:R-:W-:-:S05]  /*51a0*/  FFMA R4, RZ, R13, R51 ;  /* 0x0000000dff047223 */ /* 0x000fca0000000033 */
[----:B------:R-:W-:-:S13]  /*51b0*/  FSETP.GT.AND P2, PT, |R4|, 1.469367938527859385e-39, PT ;  /* 0x001000000400780b */ /* 0x000fda0003f44200 */
[----:B------:R-:W-:Y:S05]  /*51c0*/  @P2 BRA P3, `(.L_x_83) ;  /* 0x0000000000202947 */ /* 0x000fea0001800000 */
[----:B------:R-:W0:Y:S01]  /*51d0*/  LDCU.64 UR4, c[0x0][0x3e8] ;  /* 0x00007d00ff0477ac */ /* 0x000e220008000a00 */
[----:B------:R-:W-:Y:S01]  /*51e0*/  IMAD.MOV.U32 R58, RZ, RZ, R12 ;  /* 0x000000ffff3a7224 */ /* 0x000fe200078e000c */
[----:B------:R-:W-:Y:S02]  /*51f0*/  MOV R53, R13 ;  /* 0x0000000d00357202 */ /* 0x000fe40000000f00 */
[----:B------:R-:W-:Y:S01]  /*5200*/  MOV R50, 0x5240 ;  /* 0x0000524000327802 */ /* 0x000fe20000000f00 */
[----:B0-----:R-:W-:Y:S02]  /*5210*/  IMAD.U32 R134, RZ, RZ, UR4 ;  /* 0x00000004ff867e24 */ /* 0x001fe4000f8e00ff */
[----:B------:R-:W-:-:S07]  /*5220*/  IMAD.U32 R135, RZ, RZ, UR5 ;  /* 0x00000005ff877e24 */ /* 0x000fce000f8e00ff */
[----:B------:R-:W-:Y:S05]  /*5230*/  CALL.REL.NOINC `($__internal_1_$__cuda_sm20_div_rn_f64_full) ;  /* 0x000002dc00b87944 */ /* 0x000fea0003c00000 */
[----:B------:R-:W-:-:S07]  /*5240*/  IMAD.MOV.U32 R50, RZ, RZ, R52 ;  /* 0x000000ffff327224 */ /* 0x000fce00078e0034 */
.L_x_83:
[----:B------:R-:W-:Y:S05]  /*5250*/  BSYNC.RECONVERGENT B2 ;  /* 0x0000000000027941 */ /* 0x000fea0003800200 */
.L_x_82:
[----:B------:R-:W-:Y:S01]  /*5260*/  DADD R4, -RZ, |R50| ;  /* 0x00000000ff047229 */ /* 0x000fe20000000532 */
[----:B------:R-:W-:Y:S01]  /*5270*/  BSSY.RECONVERGENT B1, `(.L_x_84) ;  /* 0x0000007000017945 */ /* 0x000fe20003800200 */
[----:B------:R-:W-:Y:S01]  /*5280*/  IMAD.MOV.U32 R22, RZ, RZ, R8 ;  /* 0x000000ffff167224 */ /* 0x000fe200078e0008 */
[----:B------:R-:W-:Y:S01]  /*5290*/  MOV R18, 0x52e0 ;  /* 0x000052e000127802 */ /* 0x000fe20000000f00 */
[----:B------:R-:W-:-:S06]  /*52a0*/  IMAD.MOV.U32 R19, RZ, RZ, R9 ;  /* 0x000000ffff137224 */ /* 0x000fcc00078e0009 */
[----:B------:R-:W-:Y:S02]  /*52b0*/  IMAD.MOV.U32 R26, RZ, RZ, R4 ;  /* 0x000000ffff1a7224 */ /* 0x000fe400078e0004 */
[----:B------:R-:W-:-:S07]  /*52c0*/  IMAD.MOV.U32 R23, RZ, RZ, R5 ;  /* 0x000000ffff177224 */ /* 0x000fce00078e0005 */
[----:B------:R-:W-:Y:S05]  /*52d0*/  CALL.REL.NOINC `($_Z7ComputeP3cruP4cru2P7cytosolP6cyt_buP5sl_budiddddidd$__internal_accurate_pow) ;  /* 0x000002e400c07944 */ /* 0x000fea0003c00000 */
[----:B------:R-:W-:Y:S05]  /*52e0*/  BSYNC.RECONVERGENT B1 ;  /* 0x0000000000017941 */ /* 0x000fea0003800200 */
.L_x_84:
[----:B------:R-:W-:Y:S01]  /*52f0*/  DSETP.NEU.AND P4, PT, R50, RZ, PT ;  /* 0x000000ff3200722a */ /* 0x000fe20003f8d000 */
[----:B------:R-:W-:Y:S01]  /*5300*/  MOV R6, R27 ;  /* 0x0000001b00067202 */ /* 0x000fe20000000f00 */
[----:B------:R-:W-:Y:S01]  /*5310*/  IMAD.MOV.U32 R7, RZ, RZ, R22 ;  /* 0x000000ffff077224 */ /* 0x000fe200078e0016 */
[----:B------:R-:W-:Y:S01]  /*5320*/  DADD R4, R8, R50 ;  /* 0x0000000008047229 */ /* 0x000fe20000000032 */
[----:B------:R-:W-:Y:S02]  /*5330*/  BSSY.RECONVERGENT B1, `(.L_x_85) ;  /* 0x0000020000017945 */ /* 0x000fe40003800200 */
[----:B------:R-:W-:Y:S02]  /*5340*/  ISETP.GE.OR P5, PT, R9, RZ, P4 ;  /* 0x000000ff0900720c */ /* 0x000fe400027a6670 */
[----:B------:R-:W-:-:S05]  /*5350*/  DADD R6, -RZ, -R6 ;  /* 0x00000000ff067229 */ /* 0x000fca0000000906 */
[----:B------:R-:W-:Y:S02]  /*5360*/  LOP3.LUT R4, R5, 0x7ff00000, RZ, 0xc0, !PT ;  /* 0x7ff0000005047812 */ /* 0x000fe400078ec0ff */
[----:B------:R-:W-:-:S03]  /*5370*/  @!P4 ISETP.NE.U32.AND P2, PT, R29, RZ, PT ;  /* 0x000000ff1d00c20c */ /* 0x000fc60003f45070 */
[----:B------:R-:W-:Y:S02]  /*5380*/  FSEL R6, R6, R27, !P1 ;  /* 0x0000001b06067208 */ /* 0x000fe40004800000 */
[----:B------:R-:W-:Y:S02]  /*5390*/  @!P4 ISETP.NE.AND.EX P3, PT, R28, -0x80000000, PT, P2 ;  /* 0x800000001c00c80c */ /* 0x000fe40003f65320 */
[----:B------:R-:W-:Y:S02]  /*53a0*/  PLOP3.LUT P2, PT, P0, PT, PT, 0x80, 0x8 ;  /* 0x000000000008781c */ /* 0x000fe4000074f070 */
[----:B------:R-:W-:Y:S02]  /*53b0*/  FSEL R7, R7, R22, !P1 ;  /* 0x0000001607077208 */ /* 0x000fe40004800000 */
[----:B------:R-:W-:-:S07]  /*53c0*/  ISETP.NE.AND P1, PT, R4, 0x7ff00000, PT ;  /* 0x7ff000000400780c */ /* 0x000fce0003f25270 */
        /* <DEDUP_REMOVED lines=17> */
[----:B------:R-:W-:-:S03]  /*54e0*/  ISETP.NE.AND P1, PT, R4, 0x3fe00000, PT ;  /* 0x3fe000000400780c */ /* 0x000fc60003f25270 */
[----:B------:R-:W-:-:S05]  /*54f0*/  VIADD R4, R5, 0x80000000 ;  /* 0x8000000005047836 */ /* 0x000fca0000000000 */
[----:B------:R-:W-:-:S04]  /*5500*/  SEL R4, R4, R5, P1 ;  /* 0x0000000504047207 */ /* 0x000fc80000800000 */
[----:B------:R-:W-:Y:S01]  /*5510*/  @!P3 SEL R5, R4, R5, P2 ;  /* 0x000000050405b207 */ /* 0x000fe20001000000 */
[----:B------:R-:W-:-:S07]  /*5520*/  IMAD.MOV.U32 R4, RZ, RZ, RZ ;  /* 0x000000ffff047224 */ /* 0x000fce00078e00ff */
.L_x_86:
[----:B------:R-:W-:Y:S05]  /*5530*/  BSYNC.RECONVERGENT B1 ;  /* 0x0000000000017941 */ /* 0x000fea0003800200 */
.L_x_85:
[----:B------:R-:W0:Y:S01]  /*5540*/  LDCU UR4, c[0x0][0x3d8] ;  /* 0x00007b00ff0477ac */ /* 0x000e220008000800 */
[----:B------:R-:W-:Y:S01]  /*5550*/  DADD R4, R4, 1 ;  /* 0x3ff0000004047429 */ /* 0x000fe20000000000 */
[----:B------:R-:W1:Y:S01]  /*5560*/  LDC R16, c[0x0][0x3d4] ;  /* 0x0000f500ff107b82 */ /* 0x000e620000000800 */
[----:B------:R-:W-:Y:S01]  /*5570*/  DSETP.NEU.AND P1, PT, R50, 1, PT ;  /* 0x3ff000003200742a */ /* 0x000fe20003f2d000 */
[----:B------:R-:W-:Y:S07]  /*5580*/  BSSY.RECONVERGENT B2, `(.L_x_87) ;  /* 0x000001d000027945 */ /* 0x000fee0003800200 */
[----:B------:R-:W-:-:S02]  /*5590*/  FSEL R52, R5, 2, P1 ;  /* 0x4000000005347808 */ /* 0x000fc40000800000 */
[----:B------:R-:W-:Y:S02]  /*55a0*/  FSEL R4, R4, RZ, P1 ;  /* 0x000000ff04047208 */ /* 0x000fe40000800000 */
[----:B0-----:R-:W-:Y:S01]  /*55b0*/  ISETP.NE.AND P2, PT, RZ, UR4, PT ;  /* 0x00000004ff007c0c */ /* 0x001fe2000bf45270 */
[----:B------:R-:W0:Y:S03]  /*55c0*/  LDCU.64 UR4, c[0x0][0x3d0] ;  /* 0x00007a00ff0477ac */ /* 0x000e260008000a00 */
[----:B------:R-:W-:Y:S02]  /*55d0*/  FSEL R53, R52, 2, P2 ;  /* 0x4000000034357808 */ /* 0x000fe40001000000 */
[----:B------:R-:W-:Y:S02]  /*55e0*/  FSEL R52, R4, RZ, P2 ;  /* 0x000000ff04347208 */ /* 0x000fe40001000000 */
[----:B------:R-:W2:Y:S01]  /*55f0*/  MUFU.RCP64H R5, R53 ;  /* 0x0000003500057308 */ /* 0x000ea20000001800 */
[----:B------:R-:W-:-:S02]  /*5600*/  MOV R4, 0x1 ;  /* 0x0000000100047802 */ /* 0x000fc40000000f00 */
        /* <DEDUP_REMOVED lines=18> */
[----:B------:R-:W-:Y:S02]  /*5730*/  IMAD.MOV.U32 R4, RZ, RZ, R52 ;  /* 0x000000ffff047224 */ /* 0x000fe400078e0034 */
[----:B------:R-:W-:-:S07]  /*5740*/  IMAD.MOV.U32 R5, RZ, RZ, R51 ;  /* 0x000000ffff057224 */ /* 0x000fce00078e0033 */
.L_x_88:
[----:B------:R-:W-:Y:S05]  /*5750*/  BSYNC.RECONVERGENT B2 ;  /* 0x0000000000027941 */ /* 0x000fea0003800200 */
.L_x_87:
[C---:B------:R-:W-:Y:S01]  /*5760*/  DADD R52, R14.reuse, 600 ;  /* 0x4082c0000e347429 */ /* 0x040fe20000000000 */
[----:B------:R-:W-:Y:S01]  /*5770*/  MOV R6, 0x1 ;  /* 0x0000000100067802 */ /* 0x000fe20000000f00 */
[----:B------:R-:W-:Y:S01]  /*5780*/  DMUL R16, R14, 14260 ;  /* 0x40cbda000e107828 */ /* 0x000fe20000000000 */
[----:B------:R-:W-:Y:S03]  /*5790*/  BSSY.RECONVERGENT B2, `(.L_x_89) ;  /* 0x0000015000027945 */ /* 0x000fe60003800200 */
[----:B------:R-:W0:Y:S06]  /*57a0*/  MUFU.RCP64H R7, R53 ;  /* 0x0000003500077308 */ /* 0x000e2c0000001800 */
[----:B------:R-:W-:Y:S01]  /*57b0*/  FSETP.GEU.AND P2, PT, |R17|, 6.5827683646048100446e-37, PT ;  /* 0x036000001100780b */ /* 0x000fe20003f4e200 */
        /* <DEDUP_REMOVED lines=12> */
[----:B------:R-:W-:Y:S01]  /*5880*/  MOV R50, 0x58c0 ;  /* 0x000058c000327802 */ /* 0x000fe20000000f00 */
[----:B------:R-:W-:Y:S02]  /*5890*/  IMAD.MOV.U32 R135, RZ, RZ, R17 ;  /* 0x000000ffff877224 */ /* 0x000fe400078e0011 */
[----:B------:R-:W-:-:S07]  /*58a0*/  IMAD.MOV.U32 R58, RZ, RZ, R52 ;  /* 0x000000ffff3a7224 */ /* 0x000fce00078e0034 */
[----:B------:R-:W-:Y:S05]  /*58b0*/  CALL.REL.NOINC `($__internal_1_$__cuda_sm20_div_rn_f64_full) ;  /* 0x000002d800187944 */ /* 0x000fea0003c00000 */
[----:B------:R-:W-:Y:S02]  /*58c0*/  IMAD.MOV.U32 R134, RZ, RZ, R52 ;  /* 0x000000ffff867224 */ /* 0x000fe400078e0034 */
[----:B------:R-:W-:-:S07]  /*58d0*/  IMAD.MOV.U32 R135, RZ, RZ, R51 ;  /* 0x000000ffff877224 */ /* 0x000fce00078e0033 */
.L_x_90:
[----:B------:R-:W-:Y:S05]  /*58e0*/  BSYNC.RECONVERGENT B2 ;  /* 0x0000000000027941 */ /* 0x000fea0003800200 */
.L_x_89:
        /* <DEDUP_REMOVED lines=14> */
[----:B------:R-:W-:-:S05]  /*59d0*/  FFMA R6, RZ, 3.94921875, R51 ;  /* 0x407cc000ff067823 */ /* 0x000fca0000000033 */
[----:B------:R-:W-:-:S13]  /*59e0*/  FSETP.GT.AND P1, PT, |R6|, 1.469367938527859385e-39, PT ;  /* 0x001000000600780b */ /* 0x000fda0003f24200 */
[----:B------:R-:W-:Y:S05]  /*59f0*/  @P1 BRA P2, `(.L_x_92) ;  /* 0x0000000000141947 */ /* 0x000fea0001000000 */
[----:B------:R-:W-:Y:S01]  /*5a00*/  IMAD.MOV.U32 R58, RZ, RZ, RZ ;  /* 0x000000ffff3a7224 */ /* 0x000fe200078e00ff */
[----:B------:R-:W-:Y:S01]  /*5a10*/  MOV R50, 0x5a40 ;  /* 0x00005a4000327802 */ /* 0x000fe20000000f00 */
[----:B------:R-:W-:-:S07]  /*5a20*/  IMAD.MOV.U32 R53, RZ, RZ, 0x407cc000 ;  /* 0x407cc000ff357424 */ /* 0x000fce00078e00ff */
[----:B------:R-:W-:Y:S05]  /*5a30*/  CALL.REL.NOINC `($__internal_1_$__cuda_sm20_div_rn_f64_full) ;  /* 0x000002d400b87944 */ /* 0x000fea0003c00000 */
[----:B------:R-:W-:-:S07]  /*5a40*/  IMAD.MOV.U32 R50, RZ, RZ, R52 ;  /* 0x000000ffff327224 */ /* 0x000fce00078e0034 */
.L_x_92:
[----:B------:R-:W-:Y:S05]  /*5a50*/  BSYNC.RECONVERGENT B2 ;  /* 0x0000000000027941 */ /* 0x000fea0003800200 */
.L_x_91:
[----:B------:R-:W0:Y:S01]  /*5a60*/  MUFU.RCP64H R7, 13.29999542236328125 ;  /* 0x402a999900077908 */ /* 0x000e220000001800 */
        /* <DEDUP_REMOVED lines=13> */
[----:B------:R-:W-:-:S05]  /*5b40*/  FFMA R10, RZ, 2.6656248569488525391, R7 ;  /* 0x402a9999ff0a7823 */ /* 0x000fca0000000007 */
[----:B------:R-:W-:-:S13]  /*5b50*/  FSETP.GT.AND P1, PT, |R10|, 1.469367938527859385e-39, PT ;  /* 0x001000000a00780b */ /* 0x000fda0003f24200 */
[----:B------:R-:W-:Y:S05]  /*5b60*/  @P1 BRA P2, `(.L_x_94) ;  /* 0x0000000000201947 */ /* 0x000fea0001000000 */
[----:B------:R-:W-:Y:S01]  /*5b70*/  IMAD.MOV.U32 R134, RZ, RZ, R50 ;  /* 0x000000ffff867224 */ /* 0x000fe200078e0032 */
[----:B------:R-:W-:Y:S01]  /*5b80*/  MOV R53, 0x402a9999 ;  /* 0x402a999900357802 */ /* 0x000fe20000000f00 */
[----:B------:R-:W-:Y:S01]  /*5b90*/  IMAD.MOV.U32 R135, RZ, RZ, R51 ;  /* 0x000000ffff877224 */ /* 0x000fe200078e0033 */
[----:B------:R-:W-:Y:S01]  /*5ba0*/  MOV R50, 0x5bd0 ;  /* 0x00005bd000327802 */ /* 0x000fe20000000f00 */
[----:B------:R-:W-:-:S07]  /*5bb0*/  IMAD.MOV.U32 R58, RZ, RZ, -0x66666666 ;  /* 0x9999999aff3a7424 */ /* 0x000fce00078e00ff */
[----:B------:R-:W-:Y:S05]  /*5bc0*/  CALL.REL.NOINC `($__internal_1_$__cuda_sm20_div_rn_f64_full) ;  /* 0x000002d400547944 */ /* 0x000fea0003c00000 */
[----:B------:R-:W-:Y:S02]  /*5bd0*/  IMAD.MOV.U32 R6, RZ, RZ, R52 ;  /* 0x000000ffff067224 */ /* 0x000fe400078e0034 */
[----:B------:R-:W-:-:S07]  /*5be0*/  IMAD.MOV.U32 R7, RZ, RZ, R51 ;  /* 0x000000ffff077224 */ /* 0x000fce00078e0033 */
.L_x_94:
[----:B------:R-:W-:Y:S05]  /*5bf0*/  BSYNC.RECONVERGENT B2 ;  /* 0x0000000000027941 */ /* 0x000fea0003800200 */
.L_x_93:
[----:B------:R-:W-:Y:S01]  /*5c00*/  DADD R10, -RZ, |R6| ;  /* 0x00000000ff0a7229 */ /* 0x000fe20000000506 */
[----:B------:R-:W-:Y:S01]  /*5c10*/  BSSY.RECONVERGENT B1, `(.L_x_95) ;  /* 0x0000007000017945 */ /* 0x000fe20003800200 */
[----:B------:R-:W-:Y:S01]  /*5c20*/  IMAD.MOV.U32 R22, RZ, RZ, RZ ;  /* 0x000000ffff167224 */ /* 0x000fe200078e00ff */
[----:B------:R-:W-:Y:S02]  /*5c30*/  MOV R19, 0x40380000 ;  /* 0x4038000000137802 */ /* 0x000fe40000000f00 */
[----:B------:R-:W-:-:S05]  /*5c40*/  MOV R18, 0x5c80 ;  /* 0x00005c8000127802 */ /* 0x000fca0000000f00 */
[----:B------:R-:W-:Y:S02]  /*5c50*/  IMAD.MOV.U32 R26, RZ, RZ, R10 ;  /* 0x000000ffff1a7224 */ /* 0x000fe400078e000a */
[----:B------:R-:W-:-:S07]  /*5c60*/  IMAD.MOV.U32 R23, RZ, RZ, R11 ;  /* 0x000000ffff177224 */ /* 0x000fce00078e000b */
[----:B------:R-:W-:Y:S05]  /*5c70*/  CALL.REL.NOINC `($_Z7ComputeP3cruP4cru2P7cytosolP6cyt_buP5sl_budiddddidd$__internal_accurate_pow) ;  /* 0x000002dc00587944 */ /* 0x000fea0003c00000 */
[----:B------:R-:W-:Y:S05]  /*5c80*/  BSYNC.RECONVERGENT B1 ;  /* 0x0000000000017941 */ /* 0x000fea0003800200 */
.L_x_95:
[----:B------:R-:W0:Y:S01]  /*5c90*/  MUFU.RCP64H R11, 670 ;  /* 0x4084f000000b7908 */ /* 0x000e220000001800 */
[----:B------:R-:W-:Y:S01]  /*5ca0*/  IMAD.MOV.U32 R18, RZ, RZ, 0x0 ;  /* 0x00000000ff127424 */ /* 0x000fe200078e00ff */
[----:B------:R-:W-:Y:S01]  /*5cb0*/  DSETP.NEU.AND P1, PT, R6, RZ, PT ;  /* 0x000000ff0600722a */ /* 0x000fe20003f2d000 */
[----:B------:R-:W-:Y:S01]  /*5cc0*/  IMAD.MOV.U32 R19, RZ, RZ, 0x4084f000 ;  /* 0x4084f000ff137424 */ /* 0x000fe200078e00ff */
[----:B------:R-:W-:Y:S01]  /*5cd0*/  BSSY.RECONVERGENT B1, `(.L_x_96) ;  /* 0x000001a000017945 */ /* 0x000fe20003800200 */
[----:B------:R-:W-:Y:S01]  /*5ce0*/  IMAD.MOV.U32 R10, RZ, RZ, 0x1 ;  /* 0x00000001ff0a7424 */ /* 0x000fe200078e00ff */
[----:B------:R-:W-:-:S05]  /*5cf0*/  FSETP.GEU.AND P4, PT, |R15|, 6.5827683646048100446e-37, PT ;  /* 0x036000000f00780b */ /* 0x000fca0003f8e200 */
[----:B0-----:R-:W-:-:S08]  /*5d00*/  DFMA R16, R10, -R18, 1 ;  /* 0x3ff000000a10742b */ /* 0x001fd00000000812 */
[----:B------:R-:W-:-:S08]  /*5d10*/  DFMA R16, R16, R16, R16 ;  /* 0x000000101010722b */ /* 0x000fd00000000010 */
[----:B------:R-:W-:-:S08]  /*5d20*/  DFMA R16, R10, R16, R10 ;  /* 0x000000100a10722b */ /* 0x000fd0000000000a */
[----:B------:R-:W-:-:S08]  /*5d30*/  DFMA R10, R16, -R18, 1 ;  /* 0x3ff00000100a742b */ /* 0x000fd00000000812 */
[----:B------:R-:W-:Y:S02]  /*5d40*/  DFMA R16, R16, R10, R16 ;  /* 0x0000000a1010722b */ /* 0x000fe40000000010 */
[----:B------:R-:W-:-:S06]  /*5d50*/  DADD R10, R6, 24 ;  /* 0x40380000060a7429 */ /* 0x000fcc0000000000 */
[----:B------:R-:W-:-:S04]  /*5d60*/  DMUL R50, R14, R16 ;  /* 0x000000100e327228 */ /* 0x000fc80000000000 */
[----:B------:R-:W-:-:S04]  /*5d70*/  LOP3.LUT R10, R11, 0x7ff00000, RZ, 0xc0, !PT ;  /* 0x7ff000000b0a7812 */ /* 0x000fc800078ec0ff */
[----:B------:R-:W-:Y:S01]  /*5d80*/  DFMA R18, R50, -670, R14 ;  /* 0xc084f0003212782b */ /* 0x000fe2000000000e */
[----:B------:R-:W-:Y:S01]  /*5d90*/  ISETP.NE.AND P2, PT, R10, 0x7ff00000, PT ;  /* 0x7ff000000a00780c */ /* 0x000fe20003f45270 */
[----:B------:R-:W-:-:S06]  /*5da0*/  IMAD.MOV.U32 R10, RZ, RZ, R27 ;  /* 0x000000ffff0a7224 */ /* 0x000fcc00078e001b */
[----:B------:R-:W-:-:S10]  /*5db0*/  DFMA R50, R16, R18, R50 ;  /* 0x000000121032722b */ /* 0x000fd40000000032 */
[----:B------:R-:W-:-:S05]  /*5dc0*/  FFMA R11, RZ, 4.154296875, R51 ;  /* 0x4084f000ff0b7823 */ /* 0x000fca0000000033 */
[----:B------:R-:W-:Y:S01]  /*5dd0*/  FSETP.GT.AND P3, PT, |R11|, 1.469367938527859385e-39, PT ;  /* 0x001000000b00780b */ /* 0x000fe20003f64200 */
[----:B------:R-:W-:Y:S01]  /*5de0*/  IMAD.MOV.U32 R11, RZ, RZ, R22 ;  /* 0x000000ffff0b7224 */ /* 0x000fe200078e0016 */
[----:B------:R-:W-:Y:S01]  /*5df0*/  @!P1 CS2R R10, SRZ ;  /* 0x00000000000a9805 */ /* 0x000fe2000001ff00 */
[----:B------:R-:W-:Y:S10]  /*5e00*/  @P2 BRA `(.L_x_97) ;  /* 0x0000000000182947 */ /* 0x000ff40003800000 */
[----:B------:R-:W-:-:S14]  /*5e10*/  DSETP.NAN.AND P1, PT, R6, R6, PT ;  /* 0x000000060600722a */ /* 0x000fdc0003f28000 */
[----:B------:R-:W-:Y:S01]  /*5e20*/  @P1 DADD R10, R6, 24 ;  /* 0x40380000060a1429 */ /* 0x000fe20000000000 */
[----:B------:R-:W-:Y:S10]  /*5e30*/  @P1 BRA `(.L_x_97) ;  /* 0x00000000000c1947 */ /* 0x000ff40003800000 */
[----:B------:R-:W-:-:S14]  /*5e40*/  DSETP.NEU.AND P1, PT, |R6|, +INF , PT ;  /* 0x7ff000000600742a */ /* 0x000fdc0003f2d200 */
[----:B------:R-:W-:Y:S01]  /*5e50*/  @!P1 MOV R10, 0x0 ;  /* 0x00000000000a9802 */ /* 0x000fe20000000f00 */
[----:B------:R-:W-:-:S07]  /*5e60*/  @!P1 IMAD.MOV.U32 R11, RZ, RZ, 0x7ff00000 ;  /* 0x7ff00000ff0b9424 */ /* 0x000fce00078e00ff */
.L_x_97:
[----:B------:R-:W-:Y:S05]  /*5e70*/  BSYNC.RECONVERGENT B1 ;  /* 0x0000000000017941 */ /* 0x000fea0003800200 */
.L_x_96:
[----:B------:R-:W-:Y:S01]  /*5e80*/  BSSY.RECONVERGENT B2, `(.L_x_98) ;  /* 0x000000a000027945 */ /* 0x000fe20003800200 */
[----:B------:R-:W-:-:S03]  /*5e90*/  DADD R10, R10, 1 ;  /* 0x3ff000000a0a7429 */ /* 0x000fc60000000000 */
[----:B------:R-:W-:Y:S08]  /*5ea0*/  @P3 BRA P4, `(.L_x_99) ;  /* 0x00000000001c3947 */ /* 0x000ff00002000000 */
[----:B------:R-:W-:Y:S01]  /*5eb0*/  IMAD.MOV.U32 R134, RZ, RZ, R14 ;  /* 0x000000ffff867224 */ /* 0x000fe200078e000e */
[----:B------:R-:W-:Y:S01]  /*5ec0*/  MOV R50, 0x5f10 ;  /* 0x00005f1000327802 */ /* 0x000fe20000000f00 */
[----:B------:R-:W-:Y:S02]  /*5ed0*/  IMAD.MOV.U32 R135, RZ, RZ, R15 ;  /* 0x000000ffff877224 */ /* 0x000fe400078e000f */
[----:B------:R-:W-:Y:S02]  /*5ee0*/  IMAD.MOV.U32 R58, RZ, RZ, RZ ;  /* 0x000000ffff3a7224 */ /* 0x000fe400078e00ff */
[----:B------:R-:W-:-:S07]  /*5ef0*/  IMAD.MOV.U32 R53, RZ, RZ, 0x4084f000 ;  /* 0x4084f000ff357424 */ /* 0x000fce00078e00ff */
[----:B------:R-:W-:Y:S05]  /*5f00*/  CALL.REL.NOINC `($__internal_1_$__cuda_sm20_div_rn_f64_full) ;  /* 0x000002d000847944 */ /* 0x000fea0003c00000 */
[----:B------:R-:W-:-:S07]  /*5f10*/  MOV R50, R52 ;  /* 0x0000003400327202 */ /* 0x000fce0000000f00 */
.L_x_99:
[----:B------:R-:W-:Y:S05]  /*5f20*/  BSYNC.RECONVERGENT B2 ;  /* 0x0000000000027941 */ /* 0x000fea0003800200 */
.L_x_98:
[----:B------:R-:W-:Y:S01]  /*5f30*/  DADD R16, -RZ, |R50| ;  /* 0x00000000ff107229 */ /* 0x000fe20000000532 */
[----:B------:R-:W-:Y:S01]  /*5f40*/  BSSY.RECONVERGENT B1, `(.L_x_100) ;  /* 0x0000007000017945 */ /* 0x000fe20003800200 */
[----:B------:R-:W-:Y:S01]  /*5f50*/  IMAD.MOV.U32 R22, RZ, RZ, RZ ;  /* 0x000000ffff167224 */ /* 0x000fe200078e00ff */
[----:B------:R-:W-:Y:S01]  /*5f60*/  MOV R18, 0x5fb0 ;  /* 0x00005fb000127802 */ /* 0x000fe20000000f00 */
[----:B------:R-:W-:-:S06]  /*5f70*/  IMAD.MOV.U32 R19, RZ, RZ, 0x40380000 ;  /* 0x40380000ff137424 */ /* 0x000fcc00078e00ff */
[----:B------:R-:W-:Y:S02]  /*5f80*/  IMAD.MOV.U32 R26, RZ, RZ, R16 ;  /* 0x000000ffff1a7224 */ /* 0x000fe400078e0010 */
[----:B------:R-:W-:-:S07]  /*5f90*/  IMAD.MOV.U32 R23, RZ, RZ, R17 ;  /* 0x000000ffff177224 */ /* 0x000fce00078e0011 */
[----:B------:R-:W-:Y:S05]  /*5fa0*/  CALL.REL.NOINC `($_Z7ComputeP3cruP4cru2P7cytosolP6cyt_buP5sl_budiddddidd$__internal_accurate_pow) ;  /* 0x000002d8008c7944 */ /* 0x000fea0003c00000 */
[----:B------:R-:W-:Y:S05]  /*5fb0*/  BSYNC.RECONVERGENT B1 ;  /* 0x0000000000017941 */ /* 0x000fea0003800200 */
.L_x_100:
[C---:B------:R-:W-:Y:S01]  /*5fc0*/  DADD R16, R50.reuse, 24 ;  /* 0x4038000032107429 */ /* 0x040fe20000000000 */
[----:B------:R-:W-:Y:S01]  /*5fd0*/  BSSY.RECONVERGENT B1, `(.L_x_101) ;  /* 0x000000e000017945 */ /* 0x000fe20003800200 */
[----:B------:R-:W-:-:S08]  /*5fe0*/  DSETP.NEU.AND P1, PT, R50, RZ, PT ;  /* 0x000000ff3200722a */ /* 0x000fd00003f2d000 */
[----:B------:R-:W-:Y:S02]  /*5ff0*/  LOP3.LUT R16, R17, 0x7ff00000, RZ, 0xc0, !PT ;  /* 0x7ff0000011107812 */ /* 0x000fe400078ec0ff */
[----:B------:R-:W-:Y:S02]  /*6000*/  MOV R17, R22 ;  /* 0x0000001600117202 */ /* 0x000fe40000000f00 */
[----:B------:R-:W-:Y:S01]  /*6010*/  ISETP.NE.AND P2, PT, R16, 0x7ff00000, PT ;  /* 0x7ff000001000780c */ /* 0x000fe20003f45270 */
[----:B------:R-:W-:Y:S01]  /*6020*/  IMAD.MOV.U32 R16, RZ, RZ, R27 ;  /* 0x000000ffff107224 */ /* 0x000fe200078e001b */
[----:B------:R-:W-:-:S11]  /*6030*/  @!P1 CS2R R16, SRZ ;  /* 0x0000000000109805 */ /* 0x000fd6000001ff00 */
[----:B------:R-:W-:Y:S05]  /*6040*/  @P2 BRA `(.L_x_102) ;  /* 0x0000000000182947 */ /* 0x000fea0003800000 */
[----:B------:R-:W-:-:S14]  /*6050*/  DSETP.NAN.AND P1, PT, R50, R50, PT ;  /* 0x000000323200722a */ /* 0x000fdc0003f28000 */
[----:B------:R-:W-:Y:S01]  /*6060*/  @P1 DADD R16, R50, 24 ;  /* 0x4038000032101429 */ /* 0x000fe20000000000 */
[----:B------:R-:W-:Y:S10]  /*6070*/  @P1 BRA `(.L_x_102) ;  /* 0x00000000000c1947 */ /* 0x000ff40003800000 */
[----:B------:R-:W-:-:S14]  /*6080*/  DSETP.NEU.AND P1, PT, |R50|, +INF , PT ;  /* 0x7ff000003200742a */ /* 0x000fdc0003f2d200 */
[----:B------:R-:W-:Y:S02]  /*6090*/  @!P1 IMAD.MOV.U32 R16, RZ, RZ, 0x0 ;  /* 0x00000000ff109424 */ /* 0x000fe400078e00ff */
[----:B------:R-:W-:-:S07]  /*60a0*/  @!P1 IMAD.MOV.U32 R17, RZ, RZ, 0x7ff00000 ;  /* 0x7ff00000ff119424 */ /* 0x000fce00078e00ff */
.L_x_102:
[----:B------:R-:W-:Y:S05]  /*60b0*/  BSYNC.RECONVERGENT B1 ;  /* 0x0000000000017941 */ /* 0x000fea0003800200 */
.L_x_101:
[----:B------:R-:W-:Y:S01]  /*60c0*/  DADD R58, R16, 1 ;  /* 0x3ff00000103a7429 */ /* 0x000fe20000000000 */
[----:B------:R-:W-:Y:S01]  /*60d0*/  UMOV UR4, 0xe826d695 ;  /* 0xe826d69500047882 */ /* 0x000fe20000000000 */
[----:B------:R-:W-:Y:S01]  /*60e0*/  IMAD.MOV.U32 R16, RZ, RZ, 0x1 ;  /* 0x00000001ff107424 */ /* 0x000fe200078e00ff */
[----:B------:R-:W-:Y:S01]  /*60f0*/  UMOV UR5, 0x3e212e0b ;  /* 0x3e212e0b00057882 */ /* 0x000fe20000000000 */
[----:B------:R-:W-:Y:S01]  /*6100*/  UMOV UR8, 0xa0b5ed8d ;  /* 0xa0b5ed8d00087882 */ /* 0x000fe20000000000 */
[----:B------:R-:W-:Y:S01]  /*6110*/  UMOV UR9, 0x3ec0c6f7 ;  /* 0x3ec0c6f700097882 */ /* 0x000fe20000000000 */
[----:B------:R-:W0:Y:S01]  /*6120*/  MUFU.RCP64H R17, R59 ;  /* 0x0000003b00117308 */ /* 0x000e220000001800 */
[----:B------:R-:W-:Y:S01]  /*6130*/  DADD R4, R4, UR4 ;  /* 0x0000000404047e29 */ /* 0x000fe20008000000 */
[----:B------:R-:W-:Y:S01]  /*6140*/  BSSY.RECONVERGENT B2, `(.L_x_103) ;  /* 0x0000015000027945 */ /* 0x000fe20003800200 */
[----:B------:R-:W-:Y:S02]  /*6150*/  DADD R22, R2, UR8 ;  /* 0x0000000802167e29 */ /* 0x000fe40008000000 */
[----:B------:R-:W-:-:S02]  /*6160*/  DSETP.NEU.AND P3, PT, R6, 1, PT ;  /* 0x3ff000000600742a */ /* 0x000fc40003f6d000 */
[----:B------:R-:W-:Y:S02]  /*6170*/  DSETP.NEU.AND P1, PT, R50, 1, PT ;  /* 0x3ff000003200742a */ /* 0x000fe40003f2d000 */
[----:B0-----:R-:W-:-:S08]  /*6180*/  DFMA R18, -R58, R16, 1 ;  /* 0x3ff000003a12742b */ /* 0x001fd00000000110 */
[----:B------:R-:W-:-:S08]  /*6190*/  DFMA R18, R18, R18, R18 ;  /* 0x000000121212722b */ /* 0x000fd00000000012 */
[----:B------:R-:W-:-:S08]  /*61a0*/  DFMA R18, R16, R18, R16 ;  /* 0x000000121012722b */ /* 0x000fd00000000010 */
[----:B------:R-:W-:-:S08]  /*61b0*/  DFMA R16, -R58, R18, 1 ;  /* 0x3ff000003a10742b */ /* 0x000fd00000000112 */
[----:B------:R-:W-:-:S08]  /*61c0*/  DFMA R16, R18, R16, R18 ;  /* 0x000000101210722b */ /* 0x000fd00000000012 */
[----:B------:R-:W-:-:S08]  /*61d0*/  DMUL R52, R16, 4000 ;  /* 0x40af400010347828 */ /* 0x000fd00000000000 */
[----:B------:R-:W-:-:S08]  /*61e0*/  DFMA R18, -R58, R52, 4000 ;  /* 0x40af40003a12742b */ /* 0x000fd00000000134 */
[----:B------:R-:W-:-:S10]  /*61f0*/  DFMA R52, R16, R18, R52 ;  /* 0x000000121034722b */ /* 0x000fd40000000034 */
[----:B------:R-:W-:-:S05]  /*6200*/  FFMA R16, RZ, R59, R53 ;  /* 0x0000003bff107223 */ /* 0x000fca0000000035 */
[----:B------:R-:W-:-:S13]  /*6210*/  FSETP.GT.AND P2, PT, |R16|, 1.469367938527859385e-39, PT ;  /* 0x001000001000780b */ /* 0x000fda0003f44200 */
[----:B------:R-:W-:Y:S05]  /*6220*/  @P2 BRA `(.L_x_104) ;  /* 0x0000000000182947 */ /* 0x000fea0003800000 */
[----:B------:R-:W-:Y:S01]  /*6230*/  IMAD.MOV.U32 R53, RZ, RZ, R59 ;  /* 0x000000ffff357224 */ /* 0x000fe200078e003b */
[----:B------:R-:W-:Y:S01]  /*6240*/  MOV R135, 0x40af4000 ;  /* 0x40af400000877802 */ /* 0x000fe20000000f00 */
[----:B------:R-:W-:Y:S01]  /*6250*/  IMAD.MOV.U32 R134, RZ, RZ, RZ ;  /* 0x000000ffff867224 */ /* 0x000fe200078e00ff */
[----:B------:R-:W-:-:S07]  /*6260*/  MOV R50, 0x6280 ;  /* 0x0000628000327802 */ /* 0x000fce0000000f00 */
[----:B------:R-:W-:Y:S05]  /*6270*/  CALL.REL.NOINC `($__internal_1_$__cuda_sm20_div_rn_f64_full) ;  /* 0x000002cc00a87944 */ /* 0x000fea0003c00000 */
[----:B------:R-:W-:-:S07]  /*6280*/  IMAD.MOV.U32 R53, RZ, RZ, R51 ;  /* 0x000000ffff357224 */ /* 0x000fce00078e0033 */
.L_x_104:
[----:B------:R-:W-:Y:S05]  /*6290*/  BSYNC.RECONVERGENT B2 ;  /* 0x0000000000027941 */ /* 0x000fea0003800200 */
.L_x_103:
[----:B------:R-:W-:Y:S01]  /*62a0*/  DADD R52, R52, 300 ;  /* 0x4072c00034347429 */ /* 0x000fe20000000000 */
[----:B------:R-:W-:Y:S05]  /*62b0*/  BSSY.RECONVERGENT B2, `(.L_x_105) ;  /* 0x0000010000027945 */ /* 0x000fea0003800200 */
        /* <DEDUP_REMOVED lines=15> */
.L_x_106:
[----:B------:R-:W-:Y:S05]  /*63b0*/  BSYNC.RECONVERGENT B2 ;  /* 0x0000000000027941 */ /* 0x000fea0003800200 */
.L_x_105:
[----:B------:R-:W0:Y:S01]  /*63c0*/  MUFU.RCP64H R3, R11 ;  /* 0x0000000b00037308 */ /* 0x000e220000001800 */
[----:B------:R-:W-:Y:S01]  /*63d0*/  IADD3 R2, PT, PT, R11, 0x300402, RZ ;  /* 0x003004020b027810 */ /* 0x000fe20007ffe0ff */
[----:B------:R-:W-:Y:S01]  /*63e0*/  UMOV UR4, 0x47ae147b ;  /* 0x47ae147b00047882 */ /* 0x000fe20000000000 */
[----:B------:R-:W-:Y:S01]  /*63f0*/  UMOV UR5, 0x3f947ae1 ;  /* 0x3f947ae100057882 */ /* 0x000fe20000000000 */
[----:B------:R-:W-:Y:S01]  /*6400*/  BSSY.RECONVERGENT B2, `(.L_x_107) ;  /* 0x0000014000027945 */ /* 0x000fe20003800200 */
[----:B------:R-:W-:Y:S02]  /*6410*/  FSETP.GEU.AND P2, PT, |R2|, 5.8789094863358348022e-39, PT ;  /* 0x004004020200780b */ /* 0x000fe40003f4e200 */
[----:B0-----:R-:W-:-:S08]  /*6420*/  DFMA R6, -R10, R2, 1 ;  /* 0x3ff000000a06742b */ /* 0x001fd00000000102 */
[----:B------:R-:W-:-:S08]  /*6430*/  DFMA R6, R6, R6, R6 ;  /* 0x000000060606722b */ /* 0x000fd00000000006 */
[----:B------:R-:W-:Y:S02]  /*6440*/  DFMA R18, R2, R6, R2 ;  /* 0x000000060212722b */ /* 0x000fe40000000002 */
[----:B------:R-:W-:Y:S02]  /*6450*/  DMUL R6, R22, UR4 ;  /* 0x0000000416067c28 */ /* 0x000fe40008000000 */
[----:B------:R-:W-:-:S04]  /*6460*/  DMUL R2, R4, UR4 ;  /* 0x0000000404027c28 */ /* 0x000fc80008000000 */
[----:B------:R-:W-:-:S08]  /*6470*/  DFMA R20, -R10, R18, 1 ;  /* 0x3ff000000a14742b */ /* 0x000fd00000000112 */
[----:B------:R-:W-:Y:S01]  /*6480*/  DFMA R18, R18, R20, R18 ;  /* 0x000000141212722b */ /* 0x000fe20000000012 */
[----:B------:R-:W-:Y:S02]  /*6490*/  FSEL R20, R16, 8.4336459938765413927e-26, P1 ;  /* 0x15d0ce9510147808 */ /* 0x000fe40000800000 */
[----:B------:R-:W-:Y:S01]  /*64a0*/  FSEL R21, R17, 0.73630434274673461914, P1 ;  /* 0x3f3c7e7111157808 */ /* 0x000fe20000800000 */
[----:B------:R-:W-:Y:S07]  /*64b0*/  @P2 BRA `(.L_x_108) ;  /* 0x0000000000202947 */ /* 0x000fee0003800000 */
[----:B------:R-:W-:Y:S01]  /*64c0*/  LOP3.LUT R16, R11, 0x7fffffff, RZ, 0xc0, !PT ;  /* 0x7fffffff0b107812 */ /* 0x000fe200078ec0ff */
[----:B------:R-:W-:Y:S01]  /*64d0*/  IMAD.MOV.U32 R52, RZ, RZ, R10 ;  /* 0x000000ffff347224 */ /* 0x000fe200078e000a */
[----:B------:R-:W-:Y:S01]  /*64e0*/  MOV R30, 0x6520 ;  /* 0x00006520001e7802 */ /* 0x000fe20000000f00 */
[----:B------:R-:W-:Y:S02]  /*64f0*/  IMAD.MOV.U32 R53, RZ, RZ, R11 ;  /* 0x000000ffff357224 */ /* 0x000fe400078e000b */
[----:B------:R-:W-:-:S07]  /*6500*/  VIADD R45, R16, 0xfff00000 ;  /* 0xfff00000102d7836 */ /* 0x000fce0000000000 */
[----:B------:R-:W-:Y:S05]  /*6510*/  CALL.REL.NOINC `($__internal_0_$__cuda_sm20_dblrcp_rn_slowpath_v3) ;  /* 0x000002c8004c7944 */ /* 0x000fea0003c00000 */
[----:B------:R-:W-:Y:S02]  /*6520*/  IMAD.MOV.U32 R18, RZ, RZ, R134 ;  /* 0x000000ffff127224 */ /* 0x000fe400078e0086 */
[----:B------:R-:W-:-:S07]  /*6530*/  IMAD.MOV.U32 R19, RZ, RZ, R135 ;  /* 0x000000ffff137224 */ /* 0x000fce00078e0087 */
.L_x_108:
[----:B------:R-:W-:Y:S05]  /*6540*/  BSYNC.RECONVERGENT B2 ;  /* 0x0000000000027941 */ /* 0x000fea0003800200 */
.L_x_107:
[----:B------:R-:W0:Y:S01]  /*6550*/  MUFU.RCP64H R11, R5 ;  /* 0x00000005000b7308 */ /* 0x000e220000001800 */
[----:B------:R-:W-:Y:S01]  /*6560*/  MOV R10, 0x1 ;  /* 0x00000001000a7802 */ /* 0x000fe20000000f00 */
[----:B------:R-:W-:Y:S01]  /*6570*/  UMOV UR4, 0x47ae147b ;  /* 0x47ae147b00047882 */ /* 0x000fe20000000000 */
[----:B------:R-:W-:Y:S01]  /*6580*/  FSETP.GEU.AND P2, PT, |R23|, 6.5827683646048100446e-37, PT ;  /* 0x036000001700780b */ /* 0x000fe20003f4e200 */
[----:B------:R-:W-:Y:S01]  /*6590*/  UMOV UR5, 0x3f947ae1 ;  /* 0x3f947ae100057882 */ /* 0x000fe20000000000 */
[----:B------:R-:W-:Y:S02]  /*65a0*/  BSSY.RECONVERGENT B2, `(.L_x_109) ;  /* 0x0000017000027945 */ /* 0x000fe40003800200 */
[----:B0-----:R-:W-:-:S08]  /*65b0*/  DFMA R16, -R4, R10, 1 ;  /* 0x3ff000000410742b */ /* 0x001fd0000000010a */
[----:B------:R-:W-:-:S08]  /*65c0*/  DFMA R16, R16, R16, R16 ;  /* 0x000000101010722b */ /* 0x000fd00000000010 */
[----:B------:R-:W-:-:S08]  /*65d0*/  DFMA R16, R10, R16, R10 ;  /* 0x000000100a10722b */ /* 0x000fd0000000000a */
[----:B------:R-:W-:-:S08]  /*65e0*/  DFMA R10, -R4, R16, 1 ;  /* 0x3ff00000040a742b */ /* 0x000fd00000000110 */
[----:B------:R-:W-:-:S08]  /*65f0*/  DFMA R10, R16, R10, R16 ;  /* 0x0000000a100a722b */ /* 0x000fd00000000010 */
[----:B------:R-:W-:-:S08]  /*6600*/  DMUL R52, R22, R10 ;  /* 0x0000000a16347228 */ /* 0x000fd00000000000 */
[----:B------:R-:W-:-:S08]  /*6610*/  DFMA R16, -R4, R52, R22 ;  /* 0x000000340410722b */ /* 0x000fd00000000116 */
[----:B------:R-:W-:Y:S02]  /*6620*/  DFMA R52, R10, R16, R52 ;  /* 0x000000100a34722b */ /* 0x000fe40000000034 */
[----:B------:R-:W-:Y:S02]  /*6630*/  DMUL R10, R18, UR4 ;  /* 0x00000004120a7c28 */ /* 0x000fe40008000000 */
[----:B------:R-:W-:-:S06]  /*6640*/  DMUL R18, R20, UR4 ;  /* 0x0000000414127c28 */ /* 0x000fcc0008000000 */
[----:B------:R-:W-:Y:S02]  /*6650*/  FFMA R16, RZ, R5, R53 ;  /* 0x00000005ff107223 */ /* 0x000fe40000000035 */
[----:B------:R-:W-:-:S03]  /*6660*/  FSEL R17, R11, 1.0349999666213989258, P3 ;  /* 0x3f847ae10b117808 */ /* 0x000fc60001800000 */
[----:B------:R-:W-:Y:S02]  /*6670*/  FSETP.GT.AND P1, PT, |R16|, 1.469367938527859385e-39, PT ;  /* 0x001000001000780b */ /* 0x000fe40003f24200 */
[----:B------:R-:W-:-:S11]  /*6680*/  FSEL R16, R10, 89128.9609375, P3 ;  /* 0x47ae147b0a107808 */ /* 0x000fd60001800000 */
[----:B------:R-:W-:Y:S05]  /*6690*/  @P1 BRA P2, `(.L_x_110) ;  /* 0x00000000001c1947 */ /* 0x000fea0001000000 */
[----:B------:R-:W-:Y:S01]  /*66a0*/  IMAD.MOV.U32 R134, RZ, RZ, R22 ;  /* 0x000000ffff867224 */ /* 0x000fe200078e0016 */
[----:B------:R-:W-:Y:S01]  /*66b0*/  MOV R50, 0x6700 ;  /* 0x0000670000327802 */ /* 0x000fe20000000f00 */
[----:B------:R-:W-:Y:S02]  /*66c0*/  IMAD.MOV.U32 R135, RZ, RZ, R23 ;  /* 0x000000ffff877224 */ /* 0x000fe400078e0017 */
[----:B------:R-:W-:Y:S02]  /*66d0*/  IMAD.MOV.U32 R58, RZ, RZ, R4 ;  /* 0x000000ffff3a7224 */ /* 0x000fe400078e0004 */
[----:B------:R-:W-:-:S07]  /*66e0*/  IMAD.MOV.U32 R53, RZ, RZ, R5 ;  /* 0x000000ffff357224 */ /* 0x000fce00078e0005 */
[----:B------:R-:W-:Y:S05]  /*66f0*/  CALL.REL.NOINC `($__internal_1_$__cuda_sm20_div_rn_f64_full) ;  /* 0x000002c800887944 */ /* 0x000fea0003c00000 */
[----:B------:R-:W-:-:S07]  /*6700*/  IMAD.MOV.U32 R53, RZ, RZ, R51 ;  /* 0x000000ffff357224 */ /* 0x000fce00078e0033 */
.L_x_110:
[----:B------:R-:W-:Y:S05]  /*6710*/  BSYNC.RECONVERGENT B2 ;  /* 0x0000000000027941 */ /* 0x000fea0003800200 */
.L_x_109:
[----:B------:R-:W2:Y:S01]  /*6720*/  LDG.E R30, desc[UR6][R126.64+0x4c] ;  /* 0x00004c067e1e7981 */ /* 0x000ea2000c1e1900 */
[----:B------:R-:W0:Y:S01]  /*6730*/  MUFU.RCP64H R11, 2.244998931884765625 ;  /* 0x4001f5c2000b7908 */ /* 0x000e220000001800 */
[----:B------:R-:W-:Y:S01]  /*6740*/  MOV R26, 0x8f5c28f6 ;  /* 0x8f5c28f6001a7802 */ /* 0x000fe20000000f00 */
[----:B------:R-:W-:Y:S01]  /*6750*/  IMAD.MOV.U32 R27, RZ, RZ, 0x4001f5c2 ;  /* 0x4001f5c2ff1b7424 */ /* 0x000fe200078e00ff */
[----:B------:R-:W-:Y:S01]  /*6760*/  UMOV UR4, 0x97d889bc ;  /* 0x97d889bc00047882 */ /* 0x000fe20000000000 */
[----:B------:R-:W-:Y:S01]  /*6770*/  IMAD.MOV.U32 R10, RZ, RZ, 0x1 ;  /* 0x00000001ff0a7424 */ /* 0x000fe200078e00ff */
[----:B------:R-:W-:Y:S01]  /*6780*/  UMOV UR5, 0x3c9cd2b2 ;  /* 0x3c9cd2b200057882 */ /* 0x000fe20000000000 */
[----:B------:R-:W-:Y:S01]  /*6790*/  DMUL R52, R20, R52 ;  /* 0x0000003414347228 */ /* 0x000fe20000000000 */
[----:B------:R-:W-:Y:S01]  /*67a0*/  BSSY.RECONVERGENT B2, `(.L_x_111) ;  /* 0x0000020000027945 */ /* 0x000fe20003800200 */
[----:B------:R-:W-:Y:S01]  /*67b0*/  DSETP.GEU.AND P1, PT, R4, UR4, PT ;  /* 0x0000000404007e2a */ /* 0x000fe2000bf2e000 */
[----:B------:R-:W-:Y:S01]  /*67c0*/  UMOV UR4, 0x47ae147b ;  /* 0x47ae147b00047882 */ /* 0x000fe20000000000 */
[----:B------:R-:W-:-:S04]  /*67d0*/  UMOV UR5, 0x3f947ae1 ;  /* 0x3f947ae100057882 */ /* 0x000fc80000000000 */
[----:B------:R-:W-:Y:S01]  /*67e0*/  DMUL R52, R52, UR4 ;  /* 0x0000000434347c28 */ /* 0x000fe20008000000 */
[----:B------:R-:W-:Y:S01]  /*67f0*/  FSEL R5, R17, RZ, P1 ;  /* 0x000000ff11057208 */ /* 0x000fe20000800000 */
[----:B0-----:R-:W-:-:S08]  /*6800*/  DFMA R22, R10, -R26, 1 ;  /* 0x3ff000000a16742b */ /* 0x001fd0000000081a */
[----:B------:R-:W-:-:S08]  /*6810*/  DFMA R22, R22, R22, R22 ;  /* 0x000000161616722b */ /* 0x000fd00000000016 */
[----:B------:R-:W-:-:S08]  /*6820*/  DFMA R22, R10, R22, R10 ;  /* 0x000000160a16722b */ /* 0x000fd0000000000a */
[----:B------:R-:W-:-:S08]  /*6830*/  DFMA R24, R22, -R26, 1 ;  /* 0x3ff000001618742b */ /* 0x000fd0000000081a */
[----:B------:R-:W-:Y:S01]  /*6840*/  DFMA R24, R22, R24, R22 ;  /* 0x000000181618722b */ /* 0x000fe20000000016 */
[----:B--2---:R-:W-:Y:S01]  /*6850*/  IMAD.MOV R10, RZ, RZ, -R30 ;  /* 0x000000ffff0a7224 */ /* 0x004fe200078e0a1e */
[----:B------:R-:W-:Y:S08]  /*6860*/  I2F.F64 R20, R30 ;  /* 0x0000001e00147312 */ /* 0x000ff00000201c00 */
[----:B------:R-:W0:Y:S02]  /*6870*/  I2F.F64 R10, R10 ;  /* 0x0000000a000a7312 */ /* 0x000e240000201c00 */
[----:B0-----:R-:W-:Y:S01]  /*6880*/  DMUL R50, R10, R24 ;  /* 0x000000180a327228 */ /* 0x001fe20000000000 */
[----:B------:R-:W-:-:S07]  /*6890*/  FSETP.GEU.AND P3, PT, |R11|, 6.5827683646048100446e-37, PT ;  /* 0x036000000b00780b */ /* 0x000fce0003f6e200 */
[----:B------:R-:W-:-:S08]  /*68a0*/  DFMA R22, R50, -R26, R10 ;  /* 0x8000001a3216722b */ /* 0x000fd0000000000a */
[----:B------:R-:W-:Y:S02]  /*68b0*/  DFMA R50, R24, R22, R50 ;  /* 0x000000161832722b */ /* 0x000fe40000000032 */
[----:B------:R-:W-:Y:S01]  /*68c0*/  DMUL R24, R6, R20 ;  /* 0x0000001406187228 */ /* 0x000fe20000000000 */
[----:B------:R-:W-:Y:S02]  /*68d0*/  FSEL R22, R52, RZ, P1 ;  /* 0x000000ff34167208 */ /* 0x000fe40000800000 */
[----:B------:R-:W-:-:S05]  /*68e0*/  FSEL R23, R53, RZ, P1 ;  /* 0x000000ff35177208 */ /* 0x000fca0000800000 */
[----:B------:R-:W-:-:S05]  /*68f0*/  FFMA R4, RZ, 2.0306248664855957031, R51 ;  /* 0x4001f5c2ff047823 */ /* 0x000fca0000000033 */
[----:B------:R-:W-:Y:S02]  /*6900*/  FSETP.GT.AND P2, PT, |R4|, 1.469367938527859385e-39, PT ;  /* 0x001000000400780b */ /* 0x000fe40003f44200 */
[----:B------:R-:W-:-:S11]  /*6910*/  FSEL R4, R16, RZ, P1 ;  /* 0x000000ff10047208 */ /* 0x000fd60000800000 */
[----:B------:R-:W-:Y:S05]  /*6920*/  @P2 BRA P3, `(.L_x_112) ;  /* 0x00000000001c2947 */ /* 0x000fea0001800000 */
[----:B------:R-:W-:Y:S01]  /*6930*/  IMAD.MOV.U32 R134, RZ, RZ, R10 ;  /* 0x000000ffff867224 */ /* 0x000fe200078e000a */
[----:B------:R-:W-:Y:S01]  /*6940*/  MOV R58, 0x8f5c28f6 ;  /* 0x8f5c28f6003a7802 */ /* 0x000fe20000000f00 */
[----:B------:R-:W-:Y:S01]  /*6950*/  IMAD.MOV.U32 R135, RZ, RZ, R11 ;  /* 0x000000ffff877224 */ /* 0x000fe200078e000b */
[----:B------:R-:W-:Y:S01]  /*6960*/  MOV R50, 0x6990 ;  /* 0x0000699000327802 */ /* 0x000fe20000000f00 */
[----:B------:R-:W-:-:S07]  /*6970*/  IMAD.MOV.U32 R53, RZ, RZ, 0x4001f5c2 ;  /* 0x4001f5c2ff357424 */ /* 0x000fce00078e00ff */
[----:B------:R-:W-:Y:S05]  /*6980*/  CALL.REL.NOINC `($__internal_1_$__cuda_sm20_div_rn_f64_full) ;  /* 0x000002c400e47944 */ /* 0x000fea0003c00000 */
[----:B------:R-:W-:-:S07]  /*6990*/  IMAD.MOV.U32 R50, RZ, RZ, R52 ;  /* 0x000000ffff327224 */ /* 0x000fce00078e0034 */
.L_x_112:
[----:B------:R-:W-:Y:S05]  /*69a0*/  BSYNC.RECONVERGENT B2 ;  /* 0x0000000000027941 */ /* 0x000fea0003800200 */
.L_x_111:
[----:B------:R-:W-:Y:S01]  /*69b0*/  IMAD.MOV.U32 R40, RZ, RZ, 0x652b82fe ;  /* 0x652b82feff287424 */ /* 0x000fe200078e00ff */
[----:B------:R-:W-:Y:S01]  /*69c0*/  UMOV UR4, 0xfefa39ef ;  /* 0xfefa39ef00047882 */ /* 0x000fe20000000000 */
[----:B------:R-:W-:Y:S01]  /*69d0*/  IMAD.MOV.U32 R41, RZ, RZ, 0x3ff71547 ;  /* 0x3ff71547ff297424 */ /* 0x000fe200078e00ff */
[----:B------:R-:W-:Y:S01]  /*69e0*/  UMOV UR5, 0x3fe62e42 ;  /* 0x3fe62e4200057882 */ /* 0x000fe20000000000 */
[----:B------:R-:W0:Y:S01]  /*69f0*/  MUFU.RCP64H R35, 35.16998291015625 ;  /* 0x404195c200237908 */ /* 0x000e220000001800 */
[----:B------:R-:W-:Y:S01]  /*6a00*/  IMAD.MOV.U32 R38, RZ, RZ, -0x70a3d70a ;  /* 0x8f5c28f6ff267424 */ /* 0x000fe200078e00ff */
[----:B------:R-:W-:Y:S01]  /*6a10*/  FSETP.GEU.AND P1, PT, |R51|, 4.1917929649353027344, PT ;  /* 0x4086232b3300780b */ /* 0x000fe20003f2e200 */
[----:B------:R-:W-:Y:S01]  /*6a20*/  IMAD.MOV.U32 R39, RZ, RZ, 0x404195c2 ;  /* 0x404195c2ff277424 */ /* 0x000fe200078e00ff */
[----:B------:R-:W-:Y:S01]  /*6a30*/  DFMA R40, R50, R40, 6.75539944105574400000e+15 ;  /* 0x433800003228742b */ /* 0x000fe20000000028 */
[----:B------:R-:W-:Y:S01]  /*6a40*/  IMAD.MOV.U32 R34, RZ, RZ, 0x1 ;  /* 0x00000001ff227424 */ /* 0x000fe200078e00ff */
[----:B------:R-:W-:Y:S01]  /*6a50*/  BSSY.RECONVERGENT B1, `(.L_x_113) ;  /* 0x000003f000017945 */ /* 0x000fe20003800200 */
[----:B------:R-:W-:-:S05]  /*6a60*/  FSETP.GEU.AND P4, PT, |R11|, 6.5827683646048100446e-37, PT ;  /* 0x036000000b00780b */ /* 0x000fca0003f8e200 */
[----:B------:R-:W-:Y:S02]  /*6a70*/  DADD R26, R40, -6.75539944105574400000e+15 ;  /* 0xc3380000281a7429 */ /* 0x000fe40000000000 */
[----:B0-----:R-:W-:-:S06]  /*6a80*/  DFMA R36, R34, -R38, 1 ;  /* 0x3ff000002224742b */ /* 0x001fcc0000000826 */
[----:B------:R-:W-:Y:S01]  /*6a90*/  DFMA R32, R26, -UR4, R50 ;  /* 0x800000041a207c2b */ /* 0x000fe20008000032 */
[----:B------:R-:W-:Y:S01]  /*6aa0*/  UMOV UR4, 0x3b39803f ;  /* 0x3b39803f00047882 */ /* 0x000fe20000000000 */
[----:B------:R-:W-:Y:S01]  /*6ab0*/  UMOV UR5, 0x3c7abc9e ;  /* 0x3c7abc9e00057882 */ /* 0x000fe20000000000 */
[----:B------:R-:W-:-:S05]  /*6ac0*/  DFMA R36, R36, R36, R36 ;  /* 0x000000242424722b */ /* 0x000fca0000000024 */
        /* <DEDUP_REMOVED lines=9> */
[----:B------:R-:W-:-:S04]  /*6b60*/  DFMA R34, R36, -R38, 1 ;  /* 0x3ff000002422742b */ /* 0x000fc80000000826 */
        /* <DEDUP_REMOVED lines=11> */
[----:B------:R-:W-:-:S04]  /*6c20*/  DFMA R36, R52, -R38, R10 ;  /* 0x800000263424722b */ /* 0x000fc8000000000a */
[----:B------:R-:W-:Y:S01]  /*6c30*/  DFMA R26, R32, R26, UR4 ;  /* 0x00000004201a7e2b */ /* 0x000fe2000800001a */
[----:B------:R-:W-:Y:S01]  /*6c40*/  UMOV UR4, 0x11122322 ;  /* 0x1112232200047882 */ /* 0x000fe20000000000 */
[----:B------:R-:W-:Y:S02]  /*6c50*/  UMOV UR5, 0x3f811111 ;  /* 0x3f81111100057882 */ /* 0x000fe40000000000 */
[----:B------:R-:W-:-:S04]  /*6c60*/  DFMA R52, R34, R36, R52 ;  /* 0x000000242234722b */ /* 0x000fc80000000034 */
        /* <DEDUP_REMOVED lines=11> */
[----:B------:R-:W-:Y:S01]  /*6d20*/  DFMA R32, R32, R26, 1 ;  /* 0x3ff000002020742b */ /* 0x000fe2000000001a */
[----:B------:R-:W-:-:S05]  /*6d30*/  FFMA R26, RZ, 3.0247654914855957031, R53 ;  /* 0x404195c2ff1a7823 */ /* 0x000fca0000000035 */
[----:B------:R-:W-:-:S04]  /*6d40*/  FSETP.GT.AND P3, PT, |R26|, 1.469367938527859385e-39, PT ;  /* 0x001000001a00780b */ /* 0x000fc80003f64200 */
        /* <DEDUP_REMOVED lines=10> */
[----:B------:R-:W-:Y:S01]  /*6df0*/  @!P2 IADD3 R34, PT, PT, R40, -R31, RZ ;  /* 0x8000001f2822a210 */ /* 0x000fe20007ffe0ff */
[----:B------:R-:W-:-:S03]  /*6e00*/  @!P2 IMAD R33, R31, 0x100000, R33 ;  /* 0x001000001f21a824 */ /* 0x000fc600078e0221 */
[----:B------:R-:W-:Y:S01]  /*6e10*/  @!P2 LEA R35, R34, 0x3ff00000, 0x14 ;  /* 0x3ff000002223a811 */ /* 0x000fe200078ea0ff */
[----:B------:R-:W-:-:S06]  /*6e20*/  @!P2 IMAD.MOV.U32 R34, RZ, RZ, RZ ;  /* 0x000000ffff22a224 */ /* 0x000fcc00078e00ff */
[----:B------:R-:W-:-:S11]  /*6e30*/  @!P2 DMUL R26, R32, R34 ;  /* 0x00000022201aa228 */ /* 0x000fd60000000000 */
.L_x_114:
[----:B------:R-:W-:Y:S05]  /*6e40*/  BSYNC.RECONVERGENT B1 ;  /* 0x0000000000017941 */ /* 0x000fea0003800200 */
.L_x_113:
[----:B------:R-:W-:Y:S04]  /*6e50*/  BSSY.RECONVERGENT B2, `(.L_x_115) ;  /* 0x0000009000027945 */ /* 0x000fe80003800200 */
[----:B------:R-:W-:Y:S05]  /*6e60*/  @P3 BRA P4, `(.L_x_116) ;  /* 0x00000000001c3947 */ /* 0x000fea0002000000 */
[----:B------:R-:W-:Y:S01]  /*6e70*/  IMAD.MOV.U32 R134, RZ, RZ, R10 ;  /* 0x000000ffff867224 */ /* 0x000fe200078e000a */
[----:B------:R-:W-:Y:S01]  /*6e80*/  MOV R53, 0x404195c2 ;  /* 0x404195c200357802 */ /* 0x000fe20000000f00 */
[----:B------:R-:W-:Y:S01]  /*6e90*/  IMAD.MOV.U32 R135, RZ, RZ, R11 ;  /* 0x000000ffff877224 */ /* 0x000fe200078e000b */
[----:B------:R-:W-:Y:S01]  /*6ea0*/  MOV R50, 0x6ed0 ;  /* 0x00006ed000327802 */ /* 0x000fe20000000f00 */
[----:B------:R-:W-:-:S07]  /*6eb0*/  IMAD.MOV.U32 R58, RZ, RZ, -0x70a3d70a ;  /* 0x8f5c28f6ff3a7424 */ /* 0x000fce00078e00ff */
[----:B------:R-:W-:Y:S05]  /*6ec0*/  CALL.REL.NOINC `($__internal_1_$__cuda_sm20_div_rn_f64_full) ;  /* 0x000002c000947944 */ /* 0x000fea0003c00000 */
[----:B------:R-:W-:-:S07]  /*6ed0*/  IMAD.MOV.U32 R53, RZ, RZ, R51 ;  /* 0x000000ffff357224 */ /* 0x000fce00078e0033 */
.L_x_116:
[----:B------:R-:W-:Y:S05]  /*6ee0*/  BSYNC.RECONVERGENT B2 ;  /* 0x0000000000027941 */ /* 0x000fea0003800200 */
.L_x_115:
[----:B------:R-:W-:Y:S01]  /*6ef0*/  IMAD.MOV.U32 R34, RZ, RZ, 0x652b82fe ;  /* 0x652b82feff227424 */ /* 0x000fe200078e00ff */
[----:B------:R-:W-:Y:S01]  /*6f00*/  UMOV UR4, 0xfefa39ef ;  /* 0xfefa39ef00047882 */ /* 0x000fe20000000000 */
[----:B------:R-:W-:Y:S01]  /*6f10*/  IMAD.MOV.U32 R35, RZ, RZ, 0x3ff71547 ;  /* 0x3ff71547ff237424 */ /* 0x000fe200078e00ff */
        /* <DEDUP_REMOVED lines=40> */
[----:B------:R-:W-:Y:S01]  /*71a0*/  LEA R11, R34, R33, 0x14 ;  /* 0x00000021220b7211 */ /* 0x000fe200078ea0ff */
        /* <DEDUP_REMOVED lines=14> */
.L_x_118:
[----:B------:R-:W-:Y:S05]  /*7290*/  BSYNC.RECONVERGENT B1 ;  /* 0x0000000000017941 */ /* 0x000fea0003800200 */
.L_x_117:
[----:B------:R-:W-:Y:S01]  /*72a0*/  UMOV UR28, 0xeb851eb8 ;  /* 0xeb851eb8001c7882 */ /* 0x000fe20000000000 */
[----:B------:R-:W-:Y:S01]  /*72b0*/  UMOV UR29, 0x3fbeb851 ;  /* 0x3fbeb851001d7882 */ /* 0x000fe20000000000 */
[----:B------:R-:W-:Y:S01]  /*72c0*/  BSSY.RECONVERGENT B2, `(.L_x_119) ;  /* 0x0000176000027945 */ /* 0x000fe20003800200 */
[----:B------:R-:W-:Y:S01]  /*72d0*/  DMUL R10, R10, UR28 ;  /* 0x0000001c0a0a7c28 */ /* 0x000fe20008000000 */
[----:B------:R-:W-:Y:S01]  /*72e0*/  UMOV UR28, 0xa3d70a4 ;  /* 0x0a3d70a4001c7882 */ /* 0x000fe20000000000 */
[----:B------:R-:W-:-:S06]  /*72f0*/  UMOV UR29, 0x3fd0a3d7 ;  /* 0x3fd0a3d7001d7882 */ /* 0x000fcc0000000000 */
[----:B------:R-:W-:Y:S01]  /*7300*/  DFMA R10, R26, UR28, R10 ;  /* 0x0000001c1a0a7c2b */ /* 0x000fe2000800000a */
[----:B------:R-:W-:Y:S01]  /*7310*/  UMOV UR28, 0xc28f5c29 ;  /* 0xc28f5c29001c7882 */ /* 0x000fe20000000000 */
[----:B------:R-:W-:-:S06]  /*7320*/  UMOV UR29, 0x3fbc28f5 ;  /* 0x3fbc28f5001d7882 */ /* 0x000fcc0000000000 */
[----:B------:R-:W-:-:S08]  /*7330*/  DADD R10, R10, UR28 ;  /* 0x0000001c0a0a7e29 */ /* 0x000fd00008000000 */
[----:B------:R-:W-:-:S14]  /*7340*/  DSETP.GEU.AND P1, PT, R6, R10, PT ;  /* 0x0000000a0600722a */ /* 0x000fdc0003f2e000 */
[----:B------:R-:W-:Y:S05]  /*7350*/  @!P1 BRA `(.L_x_120) ;  /* 0x0000001000649947 */ /* 0x000fea0003800000 */
[----:B------:R-:W-:Y:S01]  /*7360*/  ISETP.GT.AND P1, PT, R30, 0x3e8, PT ;  /* 0x000003e81e00780c */ /* 0x000fe20003f24270 */
[----:B------:R-:W-:-:S12]  /*7370*/  IMAD.MOV.U32 R27, RZ, RZ, 0x3e9 ;  /* 0x000003e9ff1b7424 */ /* 0x000fd800078e00ff */
[----:B------:R-:W-:Y:S05]  /*7380*/  @P1 BRA `(.L_x_121) ;  /* 0x0000001400a41947 */ /* 0x000fea0003800000 */
[----:B------:R-:W-:Y:S01]  /*7390*/  DADD R6, -R6, 1 ;  /* 0x3ff0000006067429 */ /* 0x000fe20000000100 */
[----:B------:R-:W-:Y:S01]  /*73a0*/  IMAD.MOV.U32 R26, RZ, RZ, 0x0 ;  /* 0x00000000ff1a7424 */ /* 0x000fe200078e00ff */
[----:B------:R-:W-:Y:S01]  /*73b0*/  BSSY.RECONVERGENT B3, `(.L_x_122) ;  /* 0x0000017000037945 */ /* 0x000fe20003800200 */
[----:B------:R-:W-:-:S05]  /*73c0*/  IMAD.MOV.U32 R27, RZ, RZ, 0x3fd80000 ;  /* 0x3fd80000ff1b7424 */ /* 0x000fca00078e00ff */
[----:B------:R-:W-:-:S06]  /*73d0*/  DMUL R42, R24, R6 ;  /* 0x00000006182a7228 */ /* 0x000fcc0000000000 */
[----:B------:R-:W0:Y:S04]  /*73e0*/  MUFU.RSQ64H R33, R43 ;  /* 0x0000002b00217308 */ /* 0x000e280000001c00 */
[----:B------:R-:W-:-:S04]  /*73f0*/  IADD3 R32, PT, PT, R43, -0x3500000, RZ ;  /* 0xfcb000002b207810 */ /* 0x000fc80007ffe0ff */
[----:B------:R-:W-:Y:S02]  /*7400*/  ISETP.GE.U32.AND P1, PT, R32, 0x7ca00000, PT ;  /* 0x7ca000002000780c */ /* 0x000fe40003f26070 */
[----:B0-----:R-:W-:-:S08]  /*7410*/  DMUL R6, R32, R32 ;  /* 0x0000002020067228 */ /* 0x001fd00000000000 */
[----:B------:R-:W-:-:S08]  /*7420*/  DFMA R6, R42, -R6, 1 ;  /* 0x3ff000002a06742b */ /* 0x000fd00000000806 */
[----:B------:R-:W-:Y:S02]  /*7430*/  DFMA R26, R6, R26, 0.5 ;  /* 0x3fe00000061a742b */ /* 0x000fe4000000001a */
[----:B------:R-:W-:-:S08]  /*7440*/  DMUL R6, R32, R6 ;  /* 0x0000000620067228 */ /* 0x000fd00000000000 */
[----:B------:R-:W-:-:S08]  /*7450*/  DFMA R26, R26, R6, R32 ;  /* 0x000000061a1a722b */ /* 0x000fd00000000020 */
[----:B------:R-:W-:Y:S02]  /*7460*/  DMUL R40, R42, R26 ;  /* 0x0000001a2a287228 */ /* 0x000fe40000000000 */
[----:B------:R-:W-:Y:S02]  /*7470*/  VIADD R39, R27, 0xfff00000 ;  /* 0xfff000001b277836 */ /* 0x000fe40000000000 */
[----:B------:R-:W-:-:S04]  /*7480*/  IMAD.MOV.U32 R38, RZ, RZ, R26 ;  /* 0x000000ffff267224 */ /* 0x000fc800078e001a */
[----:B------:R-:W-:-:S08]  /*7490*/  DFMA R34, R40, -R40, R42 ;  /* 0x800000282822722b */ /* 0x000fd0000000002a */
[----:B------:R-:W-:Y:S01]  /*74a0*/  DFMA R6, R34, R38, R40 ;  /* 0x000000262206722b */ /* 0x000fe20000000028 */
[----:B------:R-:W-:Y:S10]  /*74b0*/  @!P1 BRA `(.L_x_123) ;  /* 0x0000000000189947 */ /* 0x000ff40003800000 */
[----:B------:R-:W-:Y:S01]  /*74c0*/  IMAD.MOV.U32 R38, RZ, RZ, R26 ;  /* 0x000000ffff267224 */ /* 0x000fe200078e001a */
[----:B------:R-:W-:Y:S02]  /*74d0*/  MOV R33, R43 ;  /* 0x0000002b00217202 */ /* 0x000fe40000000f00 */
[----:B------:R-:W-:-:S07]  /*74e0*/  MOV R36, 0x7500 ;  /* 0x0000750000247802 */ /* 0x000fce0000000f00 */
[----:B------:R-:W-:Y:S05]  /*74f0*/  CALL.REL.NOINC `($__internal_2_$__cuda_sm20_dsqrt_rn_f64_mediumpath_v1) ;  /* 0x000002c000987944 */ /* 0x000fea0003c00000 */
[----:B------:R-:W-:Y:S02]  /*7500*/  IMAD.MOV.U32 R6, RZ, RZ, R34 ;  /* 0x000000ffff067224 */ /* 0x000fe400078e0022 */
[----:B------:R-:W-:-:S07]  /*7510*/  IMAD.MOV.U32 R7, RZ, RZ, R35 ;  /* 0x000000ffff077224 */ /* 0x000fce00078e0023 */
.L_x_123:
[----:B------:R-:W-:Y:S05]  /*7520*/  BSYNC.RECONVERGENT B3 ;  /* 0x0000000000037941 */ /* 0x000fea0003800200 */
.L_x_122:
[----:B------:R-:W-:Y:S01]  /*7530*/  BSSY.RECONVERGENT B3, `(.L_x_124) ;  /* 0x00000fa000037945 */ /* 0x000fe20003800200 */
[----:B------:R-:W-:-:S07]  /*7540*/  IMAD.MOV.U32 R26, RZ, RZ, R129 ;  /* 0x000000ffff1a7224 */ /* 0x000fce00078e0081 */
.L_x_132:
[----:B------:R-:W-:Y:S01]  /*7550*/  ISETP.NE.AND P1, PT, R131, 0x1, PT ;  /* 0x000000018300780c */ /* 0x000fe20003f25270 */
[----:B------:R-:W-:Y:S01]  /*7560*/  BSSY.RECONVERGENT B4, `(.L_x_125) ;  /* 0x00000ef000047945 */ /* 0x000fe20003800200 */
[----:B------:R-:W-:Y:S01]  /*7570*/  IMAD.MOV.U32 R32, RZ, RZ, R124 ;  /* 0x000000ffff207224 */ /* 0x000fe200078e007c */
[----:B------:R-:W-:Y:S01]  /*7580*/  MOV R129, R26 ;  /* 0x0000001a00817202 */ /* 0x000fe20000000f00 */
[----:B------:R-:W-:Y:S02]  /*7590*/  IMAD.MOV.U32 R33, RZ, RZ, R125 ;  /* 0x000000ffff217224 */ /* 0x000fe400078e007d */
[----:B------:R-:W-:-:S07]  /*75a0*/  IMAD.MOV.U32 R131, RZ, RZ, RZ ;  /* 0x000000ffff837224 */ /* 0x000fce00078e00ff */
[----:B------:R-:W-:Y:S05]  /*75b0*/  @!P1 BRA `(.L_x_126) ;  /* 0x0000000c00a49947 */ /* 0x000fea0003800000 */
[----:B------:R-:W-:Y:S01]  /*75c0*/  SHF.R.U32.HI R32, RZ, 0x2, R133 ;  /* 0x00000002ff207819 */ /* 0x000fe20000011685 */
[----:B------:R-:W-:Y:S01]  /*75d0*/  IMAD.SHL.U32 R27, R26, 0x10, RZ ;  /* 0x000000101a1b7824 */ /* 0x000fe200078e00ff */
[----:B------:R-:W-:Y:S01]  /*75e0*/  SHF.R.U32.HI R33, RZ, 0x2, R140 ;  /* 0x00000002ff217819 */ /* 0x000fe2000001168c */
[----:B------:R-:W-:Y:S01]  /*75f0*/  IMAD.MOV.U32 R48, RZ, RZ, 0x0 ;  /* 0x00000000ff307424 */ /* 0x000fe200078e00ff */
[----:B------:R-:W-:Y:S01]  /*7600*/  LOP3.LUT R32, R32, R133, RZ, 0x3c, !PT ;  /* 0x0000008520207212 */ /* 0x000fe200078e3cff */
[----:B------:R-:W-:Y:S01]  /*7610*/  IMAD.MOV.U32 R49, RZ, RZ, 0x3ca00000 ;  /* 0x3ca00000ff317424 */ /* 0x000fe200078e00ff */
[----:B------:R-:W-:Y:S01]  /*7620*/  LOP3.LUT R33, R33, R140, RZ, 0x3c, !PT ;  /* 0x0000008c21217212 */ /* 0x000fe200078e3cff */
[----:B------:R-:W-:Y:S01]  /*7630*/  BSSY.RECONVERGENT B1, `(.L_x_127) ;  /* 0x0000074000017945 */ /* 0x000fe20003800200 */
[----:B------:R-:W-:Y:S01]  /*7640*/  SHF.R.U32.HI R36, RZ, 0x2, R141 ;  /* 0x00000002ff247819 */ /* 0x000fe2000001168d */
[----:B------:R-:W-:Y:S01]  /*7650*/  IMAD.SHL.U32 R31, R32, 0x2, RZ ;  /* 0x00000002201f7824 */ /* 0x000fe200078e00ff */
[----:B------:R-:W-:Y:S01]  /*7660*/  SHF.R.U32.HI R39, RZ, 0x2, R128 ;  /* 0x00000002ff277819 */ /* 0x000fe20000011680 */
[----:B------:R-:W-:Y:S01]  /*7670*/  IMAD.MOV.U32 R44, RZ, RZ, -0x3ff ;  /* 0xfffffc01ff2c7424 */ /* 0x000fe200078e00ff */
[----:B------:R-:W-:-:S02]  /*7680*/  LOP3.LUT R36, R36, R141, RZ, 0x3c, !PT ;  /* 0x0000008d24247212 */ /* 0x000fc400078e3cff */
[----:B------:R-:W-:Y:S02]  /*7690*/  LOP3.LUT R27, R26, R27, R31, 0x96, !PT ;  /* 0x0000001b1a1b7212 */ /* 0x000fe400078e961f */
[----:B------:R-:W-:Y:S01]  /*76a0*/  LOP3.LUT R39, R39, R128, RZ, 0x3c, !PT ;  /* 0x0000008027277212 */ /* 0x000fe200078e3cff */
[----:B------:R-:W-:Y:S01]  /*76b0*/  IMAD.SHL.U32 R37, R36, 0x2, RZ ;  /* 0x0000000224257824 */ /* 0x000fe200078e00ff */
[----:B------:R-:W-:Y:S01]  /*76c0*/  LOP3.LUT R140, R27, R32, RZ, 0x3c, !PT ;  /* 0x000000201b8c7212 */ /* 0x000fe200078e3cff */
[----:B------:R-:W-:-:S03]  /*76d0*/  IMAD.SHL.U32 R27, R33, 0x2, RZ ;  /* 0x00000002211b7824 */ /* 0x000fc600078e00ff */
[----:B------:R-:W-:Y:S01]  /*76e0*/  IADD3 R35, PT, PT, R132, 0x587c5, R140 ;  /* 0x000587c584237810 */ /* 0x000fe20007ffe08c */
[----:B------:R-:W-:-:S05]  /*76f0*/  IMAD.SHL.U32 R32, R140, 0x10, RZ ;  /* 0x000000108c207824 */ /* 0x000fca00078e00ff */
[----:B------:R-:W-:-:S04]  /*7700*/  LOP3.LUT R27, R33, R27, R32, 0x96, !PT ;  /* 0x0000001b211b7212 */ /* 0x000fc800078e9620 */
[----:B------:R-:W-:-:S04]  /*7710*/  LOP3.LUT R27, R27, R140, RZ, 0x3c, !PT ;  /* 0x0000008c1b1b7212 */ /* 0x000fc800078e3cff */
[----:B------:R-:W-:Y:S01]  /*7720*/  IADD3 R32, PT, PT, R132, 0xb0f8a, R27 ;  /* 0x000b0f8a84207810 */ /* 0x000fe20007ffe01b */
[----:B------:R-:W-:-:S04]  /*7730*/  IMAD.SHL.U32 R31, R27, 0x10, RZ ;  /* 0x000000101b1f7824 */ /* 0x000fc800078e00ff */
[----:B------:R-:W-:Y:S01]  /*7740*/  IMAD.WIDE.U32 R32, R32, 0x200000, RZ ;  /* 0x0020000020207825 */ /* 0x000fe200078e00ff */
[----:B------:R-:W-:-:S03]  /*7750*/  LOP3.LUT R36, R36, R37, R31, 0x96, !PT ;  /* 0x0000002524247212 */ /* 0x000fc600078e961f */
[----:B------:R-:W-:Y:S01]  /*7760*/  IMAD.SHL.U32 R31, R39, 0x2, RZ ;  /* 0x00000002271f7824 */ /* 0x000fe200078e00ff */
[----:B------:R-:W-:Y:S02]  /*7770*/  LOP3.LUT R34, R32, R35, RZ, 0x3c, !PT ;  /* 0x0000002320227212 */ /* 0x000fe400078e3cff */
[----:B------:R-:W-:Y:S02]  /*7780*/  MOV R35, R33 ;  /* 0x0000002100237202 */ /* 0x000fe40000000f00 */
[----:B------:R-:W-:Y:S02]  /*7790*/  LOP3.LUT R128, R36, R27, RZ, 0x3c, !PT ;  /* 0x0000001b24807212 */ /* 0x000fe400078e3cff */
[----:B------:R-:W0:Y:S02]  /*77a0*/  I2F.F64.U64 R32, R34 ;  /* 0x0000002200207312 */ /* 0x000e240000301800 */
[----:B------:R-:W-:-:S04]  /*77b0*/  SHF.L.U32 R36, R128, 0x4, RZ ;  /* 0x0000000480247819 */ /* 0x000fc800000006ff */
[----:B------:R-:W-:Y:S02]  /*77c0*/  LOP3.LUT R39, R39, R31, R36, 0x96, !PT ;  /* 0x0000001f27277212 */ /* 0x000fe400078e9624 */
[C---:B------:R-:W-:Y:S01]  /*77d0*/  IADD3 R31, PT, PT, R132.reuse, 0x10974f, R128 ;  /* 0x0010974f841f7810 */ /* 0x040fe20007ffe080 */
[----:B------:R-:W-:Y:S01]  /*77e0*/  VIADD R132, R132, 0x161f14 ;  /* 0x00161f1484847836 */ /* 0x000fe20000000000 */
[----:B------:R-:W-:Y:S01]  /*77f0*/  LOP3.LUT R129, R39, R128, RZ, 0x3c, !PT ;  /* 0x0000008027817212 */ /* 0x000fe200078e3cff */
[----:B0-----:R-:W-:-:S04]  /*7800*/  DFMA R32, R32, R48, 5.5511151231257827021e-17 ;  /* 0x3c9000002020742b */ /* 0x001fc80000000030 */
[----:B------:R-:W-:-:S04]  /*7810*/  IMAD.IADD R34, R129, 0x1, R132 ;  /* 0x0000000181227824 */ /* 0x000fc800078e0284 */
[----:B------:R-:W-:Y:S02]  /*7820*/  IMAD.WIDE.U32 R34, R34, 0x200000, RZ ;  /* 0x0020000022227825 */ /* 0x000fe400078e00ff */
[----:B------:R-:W-:Y:S02]  /*7830*/  ISETP.GT.AND P1, PT, R33, 0xfffff, PT ;  /* 0x000fffff2100780c */ /* 0x000fe40003f24270 */
[----:B------:R-:W-:Y:S01]  /*7840*/  IMAD.MOV.U32 R36, RZ, RZ, R32 ;  /* 0x000000ffff247224 */ /* 0x000fe200078e0020 */
[----:B------:R-:W-:Y:S01]  /*7850*/  LOP3.LUT R34, R34, R31, RZ, 0x3c, !PT ;  /* 0x0000001f22227212 */ /* 0x000fe200078e3cff */
[--C-:B------:R-:W-:Y:S02]  /*7860*/  IMAD.MOV.U32 R37, RZ, RZ, R33.reuse ;  /* 0x000000ffff257224 */ /* 0x100fe400078e0021 */
[----:B------:R-:W-:-:S03]  /*7870*/  IMAD.MOV.U32 R31, RZ, RZ, R33 ;  /* 0x000000ffff1f7224 */ /* 0x000fc600078e0021 */
[----:B------:R-:W0:Y:S04]  /*7880*/  I2F.F64.U64 R34, R34 ;  /* 0x0000002200227312 */ /* 0x000e280000301800 */
[----:B------:R-:W-:Y:S01]  /*7890*/  @!P1 DMUL R36, R36, 1.80143985094819840000e+16 ;  /* 0x4350000024249828 */ /* 0x000fe20000000000 */
[----:B------:R-:W-:-:S09]  /*78a0*/  @!P1 IMAD.MOV.U32 R44, RZ, RZ, -0x435 ;  /* 0xfffffbcbff2c9424 */ /* 0x000fd200078e00ff */
[----:B------:R-:W-:Y:S01]  /*78b0*/  @!P1 MOV R31, R37 ;  /* 0x00000025001f9202 */ /* 0x000fe20000000f00 */
[----:B0-----:R-:W-:Y:S01]  /*78c0*/  DFMA R48, R34, 2.2204460492503130808e-16, R48 ;  /* 0x3cb000002230782b */ /* 0x001fe20000000030 */
[----:B------:R-:W-:-:S03]  /*78d0*/  @!P1 IMAD.MOV.U32 R32, RZ, RZ, R36 ;  /* 0x000000ffff209224 */ /* 0x000fc600078e0024 */
[----:B------:R-:W-:-:S05]  /*78e0*/  VIADD R33, R31, 0xffffffff ;  /* 0xffffffff1f217836 */ /* 0x000fca0000000000 */
[----:B------:R-:W-:-:S13]  /*78f0*/  ISETP.GT.U32.AND P2, PT, R33, 0x7feffffe, PT ;  /* 0x7feffffe2100780c */ /* 0x000fda0003f44070 */
[----:B------:R-:W-:Y:S05]  /*7900*/  @P2 BRA `(.L_x_128) ;  /* 0x0000000400002947 */ /* 0x000fea0003800000 */
[----:B------:R-:W-:Y:S01]  /*7910*/  LOP3.LUT R33, R31, 0xfffff, RZ, 0xc0, !PT ;  /* 0x000fffff1f217812 */ /* 0x000fe200078ec0ff */
[----:B------:R-:W-:Y:S01]  /*7920*/  IMAD.MOV.U32 R36, RZ, RZ, RZ ;  /* 0x000000ffff247224 */ /* 0x000fe200078e00ff */
[----:B------:R-:W-:Y:S01]  /*7930*/  UMOV UR28, 0x3ae80f1e ;  /* 0x3ae80f1e001c7882 */ /* 0x000fe20000000000 */
[----:B------:R-:W-:Y:S01]  /*7940*/  IMAD.MOV.U32 R42, RZ, RZ, -0x748574fc ;  /* 0x8b7a8b04ff2a7424 */ /* 0x000fe200078e00ff */
[----:B------:R-:W-:Y:S01]  /*7950*/  LOP3.LUT R33, R33, 0x3ff00000, RZ, 0xfc, !PT ;  /* 0x3ff0000021217812 */ /* 0x000fe200078efcff */
[----:B------:R-:W-:Y:S01]  /*7960*/  IMAD.MOV.U32 R43, RZ, RZ, 0x3ed0ee25 ;  /* 0x3ed0ee25ff2b7424 */ /* 0x000fe200078e00ff */
[----:B------:R-:W-:Y:S01]  /*7970*/  UMOV UR29, 0x3eb1380b ;  /* 0x3eb1380b001d7882 */ /* 0x000fe20000000000 */
[----:B------:R-:W-:Y:S01]  /*7980*/  LEA.HI R44, R31, R44, RZ, 0xc ;  /* 0x0000002c1f2c7211 */ /* 0x000fe200078f60ff */
[----:B------:R-:W-:Y:S01]  /*7990*/  IMAD.MOV.U32 R45, RZ, RZ, 0x43300000 ;  /* 0x43300000ff2d7424 */ /* 0x000fe200078e00ff */
[----:B------:R-:W-:Y:S01]  /*79a0*/  ISETP.GE.U32.AND P1, PT, R33, 0x3ff6a09f, PT ;  /* 0x3ff6a09f2100780c */ /* 0x000fe20003f26070 */
[----:B------:R-:W-:Y:S01]  /*79b0*/  UMOV UR30, 0x80000000 ;  /* 0x80000000001e7882 */ /* 0x000fe20000000000 */
[----:B------:R-:W-:-:S11]  /*79c0*/  UMOV UR31, 0x43300000 ;  /* 0x43300000001f7882 */ /* 0x000fd60000000000 */
[----:B------:R-:W-:Y:S02]  /*79d0*/  @P1 VIADD R35, R33, 0xfff00000 ;  /* 0xfff0000021231836 */ /* 0x000fe40000000000 */
[----:B------:R-:W-:-:S03]  /*79e0*/  @P1 VIADD R44, R44, 0x1 ;  /* 0x000000012c2c1836 */ /* 0x000fc60000000000 */
[----:B------:R-:W-:Y:S02]  /*79f0*/  @P1 MOV R33, R35 ;  /* 0x0000002300211202 */ /* 0x000fe40000000f00 */
[----:B------:R-:W-:-:S04]  /*7a00*/  LOP3.LUT R44, R44, 0x80000000, RZ, 0x3c, !PT ;  /* 0x800000002c2c7812 */ /* 0x000fc800078e3cff */
[C---:B------:R-:W-:Y:S02]  /*7a10*/  DADD R34, R32.reuse, 1 ;  /* 0x3ff0000020227429 */ /* 0x040fe40000000000 */
[----:B------:R-:W-:Y:S02]  /*7a20*/  DADD R32, R32, -1 ;  /* 0xbff0000020207429 */ /* 0x000fe40000000000 */
[----:B------:R-:W-:Y:S01]  /*7a30*/  DADD R44, R44, -UR30 ;  /* 0x8000001e2c2c7e29 */ /* 0x000fe20008000000 */
[----:B------:R-:W-:Y:S01]  /*7a40*/  UMOV UR30, 0xfefa39ef ;  /* 0xfefa39ef001e7882 */ /* 0x000fe20000000000 */
[----:B------:R-:W0:Y:S01]  /*7a50*/  MUFU.RCP64H R37, R35 ;  /* 0x0000002300257308 */ /* 0x000e220000001800 */
[----:B------:R-:W-:Y:S01]  /*7a60*/  UMOV UR31, 0x3fe62e42 ;  /* 0x3fe62e42001f7882 */ /* 0x000fe20000000000 */
[----:B0-----:R-:W-:-:S08]  /*7a70*/  DFMA R38, -R34, R36, 1 ;  /* 0x3ff000002226742b */ /* 0x001fd00000000124 */
[----:B------:R-:W-:-:S08]  /*7a80*/  DFMA R38, R38, R38, R38 ;  /* 0x000000262626722b */ /* 0x000fd00000000026 */
[----:B------:R-:W-:-:S08]  /*7a90*/  DFMA R38, R36, R38, R36 ;  /* 0x000000262426722b */ /* 0x000fd00000000024 */
[----:B------:R-:W-:-:S08]  /*7aa0*/  DMUL R36, R32, R38 ;  /* 0x0000002620247228 */ /* 0x000fd00000000000 */
[----:B------:R-:W-:-:S08]  /*7ab0*/  DFMA R36, R32, R38, R36 ;  /* 0x000000262024722b */ /* 0x000fd00000000024 */
[----:B------:R-:W-:-:S08]  /*7ac0*/  DMUL R40, R36, R36 ;  /* 0x0000002424287228 */ /* 0x000fd00000000000 */
[----:B------:R-:W-:Y:S01]  /*7ad0*/  DFMA R34, R40, UR28, R42 ;  /* 0x0000001c28227c2b */ /* 0x000fe2000800002a */
[----:B------:R-:W-:Y:S01]  /*7ae0*/  UMOV UR28, 0x9f02676f ;  /* 0x9f02676f001c7882 */ /* 0x000fe20000000000 */
[----:B------:R-:W-:Y:S01]  /*7af0*/  UMOV UR29, 0x3ef3b266 ;  /* 0x3ef3b266001d7882 */ /* 0x000fe20000000000 */
[----:B------:R-:W-:-:S05]  /*7b00*/  DADD R42, R32, -R36 ;  /* 0x00000000202a7229 */ /* 0x000fca0000000824 */
[----:B------:R-:W-:Y:S01]  /*7b10*/  DFMA R34, R40, R34, UR28 ;  /* 0x0000001c28227e2b */ /* 0x000fe20008000022 */
[----:B------:R-:W-:Y:S01]  /*7b20*/  UMOV UR28, 0xa9ab0956 ;  /* 0xa9ab0956001c7882 */ /* 0x000fe20000000000 */
[----:B------:R-:W-:Y:S01]  /*7b30*/  UMOV UR29, 0x3f1745cb ;  /* 0x3f1745cb001d7882 */ /* 0x000fe20000000000 */
[----:B------:R-:W-:-:S05]  /*7b40*/  DADD R42, R42, R42 ;  /* 0x000000002a2a7229 */ /* 0x000fca000000002a */
[----:B------:R-:W-:Y:S01]  /*7b50*/  DFMA R34, R40, R34, UR28 ;  /* 0x0000001c28227e2b */ /* 0x000fe20008000022 */
[----:B------:R-:W-:Y:S01]  /*7b60*/  UMOV UR28, 0x2d1b5154 ;  /* 0x2d1b5154001c7882 */ /* 0x000fe20000000000 */
[----:B------:R-:W-:Y:S01]  /*7b70*/  UMOV UR29, 0x3f3c71c7 ;  /* 0x3f3c71c7001d7882 */ /* 0x000fe20000000000 */
[----:B------:R-:W-:Y:S02]  /*7b80*/  DFMA R42, R32, -R36, R42 ;  /* 0x80000024202a722b */ /* 0x000fe4000000002a */
[----:B------:R-:W-:-:S03]  /*7b90*/  DFMA R32, R44, UR30, R36 ;  /* 0x0000001e2c207c2b */ /* 0x000fc60008000024 */
[----:B------:R-:W-:Y:S01]  /*7ba0*/  DFMA R34, R40, R34, UR28 ;  /* 0x0000001c28227e2b */ /* 0x000fe20008000022 */
[----:B------:R-:W-:Y:S01]  /*7bb0*/  UMOV UR28, 0x923be72d ;  /* 0x923be72d001c7882 */ /* 0x000fe20000000000 */
[----:B------:R-:W-:Y:S01]  /*7bc0*/  UMOV UR29, 0x3f624924 ;  /* 0x3f624924001d7882 */ /* 0x000fe20000000000 */
[----:B------:R-:W-:-:S05]  /*7bd0*/  DMUL R42, R38, R42 ;  /* 0x0000002a262a7228 */ /* 0x000fca0000000000 */
        /* <DEDUP_REMOVED lines=8> */
[----:B------:R-:W-:Y:S02]  /*7c60*/  UMOV UR29, 0x3fe62e42 ;  /* 0x3fe62e42001d7882 */ /* 0x000fe40000000000 */
[----:B------:R-:W-:Y:S01]  /*7c70*/  DFMA R46, R44, -UR28, R32 ;  /* 0x8000001c2c2e7c2b */ /* 0x000fe20008000020 */
[----:B------:R-:W-:Y:S01]  /*7c80*/  UMOV UR28, 0x3b39803f ;  /* 0x3b39803f001c7882 */ /* 0x000fe20000000000 */
[----:B------:R-:W-:Y:S02]  /*7c90*/  UMOV UR29, 0x3c7abc9e ;  /* 0x3c7abc9e001d7882 */ /* 0x000fe40000000000 */
[----:B------:R-:W-:-:S04]  /*7ca0*/  DMUL R34, R40, R34 ;  /* 0x0000002228227228 */ /* 0x000fc80000000000 */
[----:B------:R-:W-:-:S04]  /*7cb0*/  DADD R46, -R36, R46 ;  /* 0x00000000242e7229 */ /* 0x000fc8000000012e */
[----:B------:R-:W-:-:S08]  /*7cc0*/  DFMA R34, R36, R34, R42 ;  /* 0x000000222422722b */ /* 0x000fd0000000002a */
[----:B------:R-:W-:-:S08]  /*7cd0*/  DADD R34, R34, -R46 ;  /* 0x0000000022227229 */ /* 0x000fd0000000082e */
[----:B------:R-:W-:-:S08]  /*7ce0*/  DFMA R34, R44, UR28, R34 ;  /* 0x0000001c2c227c2b */ /* 0x000fd00008000022 */
[----:B------:R-:W-:Y:S01]  /*7cf0*/  DADD R32, R32, R34 ;  /* 0x0000000020207229 */ /* 0x000fe20000000022 */
[----:B------:R-:W-:Y:S10]  /*7d00*/  BRA `(.L_x_129) ;  /* 0x0000000000187947 */ /* 0x000ff40003800000 */
.L_x_128:
[----:B------:R-:W-:Y:S01]  /*7d10*/  MOV R32, 0x0 ;  /* 0x0000000000207802 */ /* 0x000fe20000000f00 */
[----:B------:R-:W-:Y:S01]  /*7d20*/  IMAD.MOV.U32 R33, RZ, RZ, 0x7ff00000 ;  /* 0x7ff00000ff217424 */ /* 0x000fe200078e00ff */
[----:B------:R-:W-:-:S05]  /*7d30*/  LOP3.LUT P1, RZ, R37, 0x7fffffff, RZ, 0xc0, !PT ;  /* 0x7fffffff25ff7812 */ /* 0x000fca000782c0ff */
[----:B------:R-:W-:-:S10]  /*7d40*/  DFMA R32, R36, R32, +INF ;  /* 0x7ff000002420742b */ /* 0x000fd40000000020 */
[----:B------:R-:W-:Y:S02]  /*7d50*/  FSEL R32, R32, RZ, P1 ;  /* 0x000000ff20207208 */ /* 0x000fe40000800000 */
[----:B------:R-:W-:-:S07]  /*7d60*/  FSEL R33, R33, -QNAN , P1 ;  /* 0xfff0000021217808 */ /* 0x000fce0000800000 */
.L_x_129:
[----:B------:R-:W-:Y:S05]  /*7d70*/  BSYNC.RECONVERGENT B1 ;  /* 0x0000000000017941 */ /* 0x000fea0003800200 */
.L_x_127:
[----:B------:R-:W-:Y:S01]  /*7d80*/  DMUL R34, RZ, R48 ;  /* 0x00000030ff227228 */ /* 0x000fe20000000000 */
[----:B------:R-:W-:Y:S01]  /*7d90*/  IMAD.SHL.U32 R31, R49, 0x2, RZ ;  /* 0x00000002311f7824 */ /* 0x000fe200078e00ff */
[----:B------:R-:W-:Y:S01]  /*7da0*/  UMOV UR28, 0x33145c07 ;  /* 0x33145c07001c7882 */ /* 0x000fe20000000000 */
[----:B------:R-:W-:Y:S01]  /*7db0*/  UMOV UR29, 0x3ca1a626 ;  /* 0x3ca1a626001d7882 */ /* 0x000fe20000000000 */
[----:B------:R-:W-:Y:S01]  /*7dc0*/  IMAD.MOV.U32 R40, RZ, RZ, -0x3e107ad8 ;  /* 0xc1ef8528ff287424 */ /* 0x000fe200078e00ff */
[----:B------:R-:W-:Y:S01]  /*7dd0*/  MOV R41, 0x3e21eea7 ;  /* 0x3e21eea700297802 */ /* 0x000fe20000000f00 */
[----:B------:R-:W-:Y:S01]  /*7de0*/  IMAD.MOV.U32 R42, RZ, RZ, 0x2cb0d246 ;  /* 0x2cb0d246ff2a7424 */ /* 0x000fe200078e00ff */
[----:B------:R-:W-:Y:S01]  /*7df0*/  ISETP.GT.U32.AND P1, PT, R31, -0x79800000, PT ;  /* 0x868000001f00780c */ /* 0x000fe20003f24070 */
[----:B------:R-:W-:Y:S01]  /*7e00*/  IMAD.MOV.U32 R43, RZ, RZ, 0x3e5ae5f1 ;  /* 0x3e5ae5f1ff2b7424 */ /* 0x000fe200078e00ff */
[----:B------:R-:W-:Y:S01]  /*7e10*/  DMUL R52, R32, -2 ;  /* 0xc000000020347828 */ /* 0x000fe20000000000 */
[----:B------:R-:W-:Y:S01]  /*7e20*/  UMOV UR30, 0xf9785eba ;  /* 0xf9785eba001e7882 */ /* 0x000fe20000000000 */
[----:B------:R-:W-:Y:S01]  /*7e30*/  FSEL R45, R35, R49, P1 ;  /* 0x00000031232d7208 */ /* 0x000fe20000800000 */
[----:B------:R-:W-:Y:S01]  /*7e40*/  UMOV UR31, 0x3de5db65 ;  /* 0x3de5db65001f7882 */ /* 0x000fe20000000000 */
[----:B------:R-:W-:Y:S01]  /*7e50*/  FSEL R34, R34, R48, P1 ;  /* 0x0000003022227208 */ /* 0x000fe20000800000 */
[----:B------:R-:W-:Y:S01]  /*7e60*/  IMAD.MOV.U32 R46, RZ, RZ, 0x0 ;  /* 0x00000000ff2e7424 */ /* 0x000fe200078e00ff */
[----:B------:R-:W0:Y:S01]  /*7e70*/  MUFU.RSQ64H R51, R53 ;  /* 0x0000003500337308 */ /* 0x000e220000001c00 */
[----:B------:R-:W-:Y:S01]  /*7e80*/  VIADD R35, R45, 0x100000 ;  /* 0x001000002d237836 */ /* 0x000fe20000000000 */
[----:B------:R-:W-:Y:S01]  /*7e90*/  BSSY.RECONVERGENT B5, `(.L_x_130) ;  /* 0x000004f000057945 */ /* 0x000fe20003800200 */
[----:B------:R-:W-:-:S02]  /*7ea0*/  IMAD.MOV.U32 R44, RZ, RZ, R34 ;  /* 0x000000ffff2c7224 */ /* 0x000fc400078e0022 */
[----:B------:R-:W-:Y:S02]  /*7eb0*/  VIADD R50, R53, 0xfcb00000 ;  /* 0xfcb0000035327836 */ /* 0x000fe40000000000 */
[----:B------:R-:W-:Y:S01]  /*7ec0*/  IMAD.MOV.U32 R47, RZ, RZ, 0x3fd80000 ;  /* 0x3fd80000ff2f7424 */ /* 0x000fe200078e00ff */
[----:B------:R-:W1:Y:S08]  /*7ed0*/  FRND.F64 R36, R34 ;  /* 0x0000002200247313 */ /* 0x000e700000301800 */
[----:B------:R-:W2:Y:S01]  /*7ee0*/  F2I.S64.F64 R34, R34 ;  /* 0x0000002200227311 */ /* 0x000ea20000301900 */
[----:B-1----:R-:W-:-:S08]  /*7ef0*/  DFMA R36, R36, -0.5, R44 ;  /* 0xbfe000002424782b */ /* 0x002fd0000000002c */
[C---:B------:R-:W-:Y:S01]  /*7f00*/  DMUL R38, R36.reuse, UR28 ;  /* 0x0000001c24267c28 */ /* 0x040fe20008000000 */
[----:B------:R-:W-:Y:S01]  /*7f10*/  UMOV UR28, 0x54442d18 ;  /* 0x54442d18001c7882 */ /* 0x000fe20000000000 */
[----:B------:R-:W-:Y:S01]  /*7f20*/  UMOV UR29, 0x400921fb ;  /* 0x400921fb001d7882 */ /* 0x000fe20000000000 */
[C---:B--2---:R-:W-:Y:S02]  /*7f30*/  LOP3.LUT R31, R34.reuse, 0x1, RZ, 0xc0, !PT ;  /* 0x00000001221f7812 */ /* 0x044fe400078ec0ff */
[----:B------:R-:W-:Y:S02]  /*7f40*/  LOP3.LUT P2, RZ, R34, 0x2, RZ, 0xc0, !PT ;  /* 0x0000000222ff7812 */ /* 0x000fe4000784c0ff */
[----:B------:R-:W-:Y:S01]  /*7f50*/  ISETP.NE.U32.AND P1, PT, R31, 0x1, PT ;  /* 0x000000011f00780c */ /* 0x000fe20003f25070 */
[----:B------:R-:W-:Y:S01]  /*7f60*/  DFMA R38, R36, UR28, R38 ;  /* 0x0000001c24267c2b */ /* 0x000fe20008000026 */
[----:B------:R-:W-:Y:S01]  /*7f70*/  UMOV UR28, 0x20fd8164 ;  /* 0x20fd8164001c7882 */ /* 0x000fe20000000000 */
[----:B------:R-:W-:Y:S01]  /*7f80*/  UMOV UR29, 0x3da8ff83 ;  /* 0x3da8ff83001d7882 */ /* 0x000fe20000000000 */
[----:B------:R-:W-:-:S05]  /*7f90*/  ISETP.NE.U32.AND.EX P1, PT, RZ, RZ, PT, P1 ;  /* 0x000000ffff00720c */ /* 0x000fca0003f25110 */
[----:B------:R-:W-:-:S08]  /*7fa0*/  DMUL R36, R38, R38 ;  /* 0x0000002626247228 */ /* 0x000fd00000000000 */
[C---:B------:R-:W-:Y:S01]  /*7fb0*/  DFMA R32, R36.reuse, -UR28, R40 ;  /* 0x8000001c24207c2b */ /* 0x040fe20008000028 */
[----:B------:R-:W-:Y:S01]  /*7fc0*/  UMOV UR28, 0x8e06e6d9 ;  /* 0x8e06e6d9001c7882 */ /* 0x000fe20000000000 */
[----:B------:R-:W-:Y:S01]  /*7fd0*/  DFMA R40, R36, UR30, -R42 ;  /* 0x0000001e24287c2b */ /* 0x000fe2000800082a */
[----:B------:R-:W-:Y:S01]  /*7fe0*/  UMOV UR30, 0x69ace392 ;  /* 0x69ace392001e7882 */ /* 0x000fe20000000000 */
[----:B------:R-:W-:Y:S01]  /*7ff0*/  UMOV UR31, 0x3ec71de3 ;  /* 0x3ec71de3001f7882 */ /* 0x000fe20000000000 */
[----:B------:R-:W-:Y:S01]  /*8000*/  UMOV UR29, 0x3e927e4f ;  /* 0x3e927e4f001d7882 */ /* 0x000fe20000000000 */
[----:B0-----:R-:W-:Y:S02]  /*8010*/  DMUL R42, R50, R50 ;  /* 0x00000032322a7228 */ /* 0x001fe40000000000 */
[C---:B------:R-:W-:Y:S01]  /*8020*/  DFMA R32, R36.reuse, R32, -UR28 ;  /* 0x8000001c24207e2b */ /* 0x040fe20008000020 */
[----:B------:R-:W-:Y:S01]  /*8030*/  UMOV UR28, 0x19ddbce9 ;  /* 0x19ddbce9001c7882 */ /* 0x000fe20000000000 */
[----:B------:R-:W-:Y:S01]  /*8040*/  DFMA R40, R36, R40, UR30 ;  /* 0x0000001e24287e2b */ /* 0x000fe20008000028 */
[----:B------:R-:W-:Y:S01]  /*8050*/  UMOV UR30, 0x19db62a1 ;  /* 0x19db62a1001e7882 */ /* 0x000fe20000000000 */
[----:B------:R-:W-:Y:S01]  /*8060*/  UMOV UR31, 0x3f2a01a0 ;  /* 0x3f2a01a0001f7882 */ /* 0x000fe20000000000 */
[----:B------:R-:W-:Y:S01]  /*8070*/  UMOV UR29, 0x3efa01a0 ;  /* 0x3efa01a0001d7882 */ /* 0x000fe20000000000 */
[----:B------:R-:W-:-:S02]  /*8080*/  DFMA R42, R52, -R42, 1 ;  /* 0x3ff00000342a742b */ /* 0x000fc4000000082a */
[C---:B------:R-:W-:Y:S01]  /*8090*/  DFMA R32, R36.reuse, R32, UR28 ;  /* 0x0000001c24207e2b */ /* 0x040fe20008000020 */
[----:B------:R-:W-:Y:S01]  /*80a0*/  UMOV UR28, 0x16c15d47 ;  /* 0x16c15d47001c7882 */ /* 0x000fe20000000000 */
[----:B------:R-:W-:Y:S01]  /*80b0*/  DFMA R40, R36, R40, -UR30 ;  /* 0x8000001e24287e2b */ /* 0x000fe20008000028 */
[----:B------:R-:W-:Y:S01]  /*80c0*/  UMOV UR30, 0x11110818 ;  /* 0x11110818001e7882 */ /* 0x000fe20000000000 */
[----:B------:R-:W-:Y:S01]  /*80d0*/  UMOV UR31, 0x3f811111 ;  /* 0x3f811111001f7882 */ /* 0x000fe20000000000 */
[----:B------:R-:W-:Y:S01]  /*80e0*/  UMOV UR29, 0x3f56c16c ;  /* 0x3f56c16c001d7882 */ /* 0x000fe20000000000 */
[----:B------:R-:W-:Y:S02]  /*80f0*/  DFMA R46, R42, R46, 0.5 ;  /* 0x3fe000002a2e742b */ /* 0x000fe4000000002e */
[C---:B------:R-:W-:Y:S01]  /*8100*/  DFMA R32, R36.reuse, R32, -UR28 ;  /* 0x8000001c24207e2b */ /* 0x040fe20008000020 */
[----:B------:R-:W-:Y:S01]  /*8110*/  UMOV UR28, 0x55555551 ;  /* 0x55555551001c7882 */ /* 0x000fe20000000000 */
[----:B------:R-:W-:Y:S01]  /*8120*/  DFMA R40, R36, R40, UR30 ;  /* 0x0000001e24287e2b */ /* 0x000fe20008000028 */
[----:B------:R-:W-:Y:S01]  /*8130*/  UMOV UR30, 0x55555554 ;  /* 0x55555554001e7882 */ /* 0x000fe20000000000 */
[----:B------:R-:W-:Y:S01]  /*8140*/  UMOV UR31, 0x3fc55555 ;  /* 0x3fc55555001f7882 */ /* 0x000fe20000000000 */
[----:B------:R-:W-:Y:S01]  /*8150*/  UMOV UR29, 0x3fa55555 ;  /* 0x3fa55555001d7882 */ /* 0x000fe20000000000 */
[----:B------:R-:W-:-:S02]  /*8160*/  DMUL R42, R50, R42 ;  /* 0x0000002a322a7228 */ /* 0x000fc40000000000 */
[C---:B------:R-:W-:Y:S02]  /*8170*/  DFMA R32, R36.reuse, R32, UR28 ;  /* 0x0000001c24207e2b */ /* 0x040fe40008000020 */
[----:B------:R-:W-:-:S04]  /*8180*/  DFMA R40, R36, R40, -UR30 ;  /* 0x8000001e24287e2b */ /* 0x000fc80008000028 */
[----:B------:R-:W-:Y:S02]  /*8190*/  DFMA R42, R46, R42, R50 ;  /* 0x0000002a2e2a722b */ /* 0x000fe40000000032 */
[C---:B------:R-:W-:Y:S02]  /*81a0*/  DFMA R32, R36.reuse, R32, -0.5 ;  /* 0xbfe000002420742b */ /* 0x040fe40000000020 */
[----:B------:R-:W-:-:S06]  /*81b0*/  DFMA R40, R36, R40, RZ ;  /* 0x000000282428722b */ /* 0x000fcc00000000ff */
[----:B------:R-:W-:Y:S02]  /*81c0*/  DFMA R32, R36, R32, 1 ;  /* 0x3ff000002420742b */ /* 0x000fe40000000020 */
[----:B------:R-:W-:Y:S02]  /*81d0*/  DFMA R40, R38, R40, R38 ;  /* 0x000000282628722b */ /* 0x000fe40000000026 */
[----:B------:R-:W-:Y:S01]  /*81e0*/  DMUL R36, R52, R42 ;  /* 0x0000002a34247228 */ /* 0x000fe20000000000 */
[----:B------:R-:W-:Y:S01]  /*81f0*/  IADD3 R39, PT, PT, R43, -0x100000, RZ ;  /* 0xfff000002b277810 */ /* 0x000fe20007ffe0ff */
[----:B------:R-:W-:-:S06]  /*8200*/  IMAD.MOV.U32 R38, RZ, RZ, R42 ;  /* 0x000000ffff267224 */ /* 0x000fcc00078e002a */
[----:B------:R-:W-:Y:S01]  /*8210*/  LOP3.LUT R31, R41, 0x80000000, RZ, 0x3c, !PT ;  /* 0x80000000291f7812 */ /* 0x000fe200078e3cff */
[----:B------:R-:W-:Y:S01]  /*8220*/  DFMA R54, R36, -R36, R52 ;  /* 0x800000242436722b */ /* 0x000fe20000000034 */
[----:B------:R-:W-:Y:S02]  /*8230*/  FSEL R46, R32, R40, !P1 ;  /* 0x00000028202e7208 */ /* 0x000fe40004800000 */
[----:B------:R-:W-:Y:S02]  /*8240*/  FSEL R47, R33, R41, !P1 ;  /* 0x00000029212f7208 */ /* 0x000fe40004800000 */
[----:B------:R-:W-:Y:S02]  /*8250*/  FSEL R48, R40, R32, !P1 ;  /* 0x0000002028307208 */ /* 0x000fe40004800000 */
[----:B------:R-:W-:Y:S01]  /*8260*/  FSEL R49, R31, R33, !P1 ;  /* 0x000000211f317208 */ /* 0x000fe20004800000 */
[----:B------:R-:W-:Y:S01]  /*8270*/  DFMA R34, R54, R38, R36 ;  /* 0x000000263622722b */ /* 0x000fe20000000024 */
[----:B------:R-:W-:-:S02]  /*8280*/  ISETP.GE.U32.AND P1, PT, R50, 0x7ca00000, PT ;  /* 0x7ca000003200780c */ /* 0x000fc40003f26070 */
[----:B------:R-:W-:Y:S02]  /*8290*/  @P2 LOP3.LUT R31, R47, 0x80000000, RZ, 0x3c, !PT ;  /* 0x800000002f1f2812 */ /* 0x000fe400078e3cff */
[----:B------:R-:W-:-:S03]  /*82a0*/  @P2 LOP3.LUT R33, R49, 0x80000000, RZ, 0x3c, !PT ;  /* 0x8000000031212812 */ /* 0x000fc600078e3cff */
[----:B------:R-:W-:Y:S02]  /*82b0*/  @P2 IMAD.MOV.U32 R47, RZ, RZ, R31 ;  /* 0x000000ffff2f2224 */ /* 0x000fe400078e001f */
[----:B------:R-:W-:-:S04]  /*82c0*/  @P2 IMAD.MOV.U32 R49, RZ, RZ, R33 ;  /* 0x000000ffff312224 */ /* 0x000fc800078e0021 */
[----:B------:R-:W-:Y:S05]  /*82d0*/  @!P1 BRA `(.L_x_131) ;  /* 0x0000000000289947 */ /* 0x000fea0003800000 */
[----:B------:R-:W-:Y:S01]  /*82e0*/  IMAD.MOV.U32 R38, RZ, RZ, R42 ;  /* 0x000000ffff267224 */ /* 0x000fe200078e002a */
[----:B------:R-:W-:Y:S01]  /*82f0*/  MOV R33, R53 ;  /* 0x0000003500217202 */ /* 0x000fe20000000f00 */
[----:B------:R-:W-:Y:S01]  /*8300*/  IMAD.MOV.U32 R40, RZ, RZ, R36 ;  /* 0x000000ffff287224 */ /* 0x000fe200078e0024 */
[----:B------:R-:W-:Y:S01]  /*8310*/  MOV R36, 0x8380 ;  /* 0x0000838000247802 */ /* 0x000fe20000000f00 */
[----:B------:R-:W-:Y:S02]  /*8320*/  IMAD.MOV.U32 R42, RZ, RZ, R52 ;  /* 0x000000ffff2a7224 */ /* 0x000fe400078e0034 */
[----:B------:R-:W-:Y:S02]  /*8330*/  IMAD.MOV.U32 R34, RZ, RZ, R54 ;  /* 0x000000ffff227224 */ /* 0x000fe400078e0036 */
[----:B------:R-:W-:Y:S02]  /*8340*/  IMAD.MOV.U32 R35, RZ, RZ, R55 ;  /* 0x000000ffff237224 */ /* 0x000fe400078e0037 */
[----:B------:R-:W-:-:S02]  /*8350*/  IMAD.MOV.U32 R41, RZ, RZ, R37 ;  /* 0x000000ffff297224 */ /* 0x000fc400078e0025 */
[----:B------:R-:W-:-:S07]  /*8360*/  IMAD.MOV.U32 R32, RZ, RZ, R50 ;  /* 0x000000ffff207224 */ /* 0x000fce00078e0032 */
[----:B------:R-:W-:Y:S05]  /*8370*/  CALL.REL.NOINC `($__internal_2_$__cuda_sm20_dsqrt_rn_f64_mediumpath_v1) ;  /* 0x000002b000f87944 */ /* 0x000fea0003c00000 */
.L_x_131:
[----:B------:R-:W-:Y:S05]  /*8380*/  BSYNC.RECONVERGENT B5 ;  /* 0x0000000000057941 */ /* 0x000fea0003800200 */
.L_x_130:
[----:B------:R-:W0:Y:S01]  /*8390*/  FRND.F64.TRUNC R32, R44 ;  /* 0x0000002c00207313 */ /* 0x000e22000030d800 */
[----:B------:R-:W-:Y:S01]  /*83a0*/  DMUL R36, RZ, R44 ;  /* 0x0000002cff247228 */ /* 0x000fe20000000000 */
[----:B------:R-:W-:Y:S01]  /*83b0*/  IMAD.MOV.U32 R133, RZ, RZ, R26 ;  /* 0x000000ffff857224 */ /* 0x000fe200078e001a */
[----:B------:R-:W-:Y:S01]  /*83c0*/  DADD R48, RZ, R48 ;  /* 0x00000000ff307229 */ /* 0x000fe20000000030 */
[----:B------:R-:W-:Y:S01]  /*83d0*/  MOV R141, R27 ;  /* 0x0000001b008d7202 */ /* 0x000fe20000000f00 */
[----:B------:R-:W-:Y:S02]  /*83e0*/  IMAD.MOV.U32 R131, RZ, RZ, 0x1 ;  /* 0x00000001ff837424 */ /* 0x000fe400078e00ff */
[----:B------:R-:W-:-:S04]  /*83f0*/  IMAD.MOV.U32 R26, RZ, RZ, R129 ;  /* 0x000000ffff1a7224 */ /* 0x000fc800078e0081 */
[----:B------:R-:W-:Y:S02]  /*8400*/  DMUL R124, R48, R34 ;  /* 0x00000022307c7228 */ /* 0x000fe40000000000 */
[----:B0-----:R-:W-:-:S06]  /*8410*/  DSETP.NEU.AND P1, PT, R44, R32, PT ;  /* 0x000000202c00722a */ /* 0x001fcc0003f2d000 */
[----:B------:R-:W-:Y:S02]  /*8420*/  FSEL R32, R36, R46, !P1 ;  /* 0x0000002e24207208 */ /* 0x000fe40004800000 */
[----:B------:R-:W-:-:S06]  /*8430*/  FSEL R33, R37, R47, !P1 ;  /* 0x0000002f25217208 */ /* 0x000fcc0004800000 */
[----:B------:R-:W-:-:S11]  /*8440*/  DMUL R32, R34, R32 ;  /* 0x0000002022207228 */ /* 0x000fd60000000000 */
.L_x_126:
[----:B------:R-:W-:Y:S05]  /*8450*/  BSYNC.RECONVERGENT B4 ;  /* 0x0000000000047941 */ /* 0x000fea0003800200 */
.L_x_125:
[----:B------:R-:W-:-:S10]  /*8460*/  DFMA R32, R32, R6, R24 ;  /* 0x000000062020722b */ /* 0x000fd40000000018 */
[----:B------:R-:W0:Y:S08]  /*8470*/  F2F.F32.F64 R32, R32 ;  /* 0x0000002000207310 */ /* 0x000e300000301000 */
[----:B0-----:R-:W0:Y:S02]  /*8480*/  F2I.S64 R34, R32 ;  /* 0x0000002000227311 */ /* 0x001e240000201900 */
[----:B0-----:R-:W-:-:S05]  /*8490*/  IMAD.MOV.U32 R27, RZ, RZ, R34 ;  /* 0x000000ffff1b7224 */ /* 0x001fca00078e0022 */
[----:B------:R-:W-:-:S04]  /*84a0*/  ISETP.GE.AND P1, PT, R30, R27, PT ;  /* 0x0000001b1e00720c */ /* 0x000fc80003f26270 */
[----:B------:R-:W-:-:S13]  /*84b0*/  ISETP.LT.OR P1, PT, R27, RZ, !P1 ;  /* 0x000000ff1b00720c */ /* 0x000fda0004f21670 */
[----:B------:R-:W-:Y:S05]  /*84c0*/  @P1 BRA `(.L_x_132) ;  /* 0xfffffff000201947 */ /* 0x000fea000383ffff */
[----:B------:R-:W-:Y:S05]  /*84d0*/  BSYNC.RECONVERGENT B3 ;  /* 0x0000000000037941 */ /* 0x000fea0003800200 */
.L_x_124:
[----:B------:R-:W-:Y:S05]  /*84e0*/  BRA `(.L_x_121) ;  /* 0x00000004004c7947 */ /* 0x000fea0003800000 */
.L_x_120:
[----:B------:R-:W-:Y:S01]  /*84f0*/  ISETP.GT.AND P1, PT, R30, 0x3e8, PT ;  /* 0x000003e81e00780c */ /* 0x000fe20003f24270 */
[----:B------:R-:W-:-:S12]  /*8500*/  IMAD.MOV.U32 R27, RZ, RZ, 0x3e9 ;  /* 0x000003e9ff1b7424 */ /* 0x000fd800078e00ff */
[----:B------:R-:W-:Y:S05]  /*8510*/  @P1 BRA `(.L_x_121) ;  /* 0x0000000400401947 */ /* 0x000fea0003800000 */
[----:B------:R-:W-:Y:S01]  /*8520*/  MOV R6, 0x652b82fe ;  /* 0x652b82fe00067802 */ /* 0x000fe20000000f00 */
[----:B------:R-:W-:Y:S01]  /*8530*/  IMAD.MOV.U32 R7, RZ, RZ, 0x3ff71547 ;  /* 0x3ff71547ff077424 */ /* 0x000fe200078e00ff */
[C---:B------:R-:W-:Y:S01]  /*8540*/  DSETP.GT.AND P1, PT, R24.reuse, RZ, PT ;  /* 0x000000ff1800722a */ /* 0x040fe20003f24000 */
[----:B------:R-:W-:Y:S04]  /*8550*/  BSSY.RECONVERGENT B1, `(.L_x_121) ;  /* 0x000004c000017945 */ /* 0x000fe80003800200 */
[----:B------:R-:W-:-:S08]  /*8560*/  DFMA R6, R24, -R6, 6.75539944105574400000e+15 ;  /* 0x433800001806742b */ /* 0x000fd00000000806 */
[----:B------:R-:W-:Y:S02]  /*8570*/  DADD R26, R6, -6.75539944105574400000e+15 ;  /* 0xc3380000061a7429 */ /* 0x000fe40000000000 */
[----:B------:R-:W-:-:S04]  /*8580*/  LEA.HI R7, R6, R6, RZ, 0x1 ;  /* 0x0000000606077211 */ /* 0x000fc800078f08ff */
[----:B------:R-:W-:Y:S02]  /*8590*/  SHF.R.S32.HI R7, RZ, 0x1, R7 ;  /* 0x00000001ff077819 */ /* 0x000fe40000011407 */
[----:B------:R-:W-:-:S03]  /*85a0*/  DFMA R32, R26, -UR4, -R24 ;  /* 0x800000041a207c2b */ /* 0x000fc60008000818 */
[----:B------:R-:W-:-:S05]  /*85b0*/  IMAD.IADD R34, R6, 0x1, -R7 ;  /* 0x0000000106227824 */ /* 0x000fca00078e0a07 */
[----:B------:R-:W-:Y:S01]  /*85c0*/  DFMA R32, R26, -UR8, R32 ;  /* 0x800000081a207c2b */ /* 0x000fe20008000020 */
[----:B------:R-:W-:Y:S01]  /*85d0*/  LEA R35, R34, 0x3ff00000, 0x14 ;  /* 0x3ff0000022237811 */ /* 0x000fe200078ea0ff */
[----:B------:R-:W-:-:S06]  /*85e0*/  IMAD.MOV.U32 R34, RZ, RZ, RZ ;  /* 0x000000ffff227224 */ /* 0x000fcc00078e00ff */
[----:B------:R-:W-:Y:S02]  /*85f0*/  DFMA R26, R32, UR10, R36 ;  /* 0x0000000a201a7c2b */ /* 0x000fe40008000024 */
[----:B------:R-:W-:Y:S02]  /*8600*/  DADD R36, -RZ, -R24 ;  /* 0x00000000ff247229 */ /* 0x000fe40000000918 */
[----:B------:R-:W-:-:S04]  /*8610*/  DADD R24, -R24, +INF ;  /* 0x7ff0000018187429 */ /* 0x000fc80000000100 */
[----:B------:R-:W-:-:S04]  /*8620*/  DFMA R26, R32, R26, UR12 ;  /* 0x0000000c201a7e2b */ /* 0x000fc8000800001a */
[C---:B------:R-:W-:Y:S02]  /*8630*/  FSETP.GEU.AND P3, PT, |R37|.reuse, 4.1917929649353027344, PT ;  /* 0x4086232b2500780b */ /* 0x040fe40003f6e200 */
[----:B------:R-:W-:Y:S02]  /*8640*/  FSETP.GEU.AND P2, PT, |R37|, 4.2275390625, PT ;  /* 0x408748002500780b */ /* 0x000fe40003f4e200 */
[----:B------:R-:W-:Y:S01]  /*8650*/  DFMA R26, R32, R26, UR14 ;  /* 0x0000000e201a7e2b */ /* 0x000fe2000800001a */
[----:B------:R-:W-:-:S07]  /*8660*/  FSEL R25, R25, RZ, !P1 ;  /* 0x000000ff19197208 */ /* 0x000fce0004800000 */
        /* <DEDUP_REMOVED lines=8> */
[----:B------:R-:W-:Y:S01]  /*86f0*/  IMAD R33, R7, 0x100000, R27 ;  /* 0x0010000007217824 */ /* 0x000fe200078e021b */
[----:B------:R-:W-:Y:S01]  /*8700*/  FSEL R7, R24, RZ, !P1 ;  /* 0x000000ff18077208 */ /* 0x000fe20004800000 */
[----:B------:R-:W-:Y:S01]  /*8710*/  IMAD.MOV.U32 R32, RZ, RZ, R26 ;  /* 0x000000ffff207224 */ /* 0x000fe200078e001a */
[----:B------:R-:W-:-:S05]  /*8720*/  LEA R27, R6, R27, 0x14 ;  /* 0x0000001b061b7211 */ /* 0x000fca00078ea0ff */
[----:B------:R-:W-:-:S10]  /*8730*/  DMUL R32, R32, R34 ;  /* 0x0000002220207228 */ /* 0x000fd40000000000 */
[----:B------:R-:W-:Y:S02]  /*8740*/  @P3 FSEL R27, R25, R33, P2 ;  /* 0x00000021191b3208 */ /* 0x000fe40001000000 */
[----:B------:R-:W-:-:S03]  /*8750*/  FSEL R7, R7, R32, P2 ;  /* 0x0000002007077208 */ /* 0x000fc60001000000 */
[----:B------:R-:W-:Y:S01]  /*8760*/  IMAD.MOV.U32 R33, RZ, RZ, R27 ;  /* 0x000000ffff217224 */ /* 0x000fe200078e001b */
[----:B------:R-:W-:-:S07]  /*8770*/  FSEL R32, R26, R7, !P3 ;  /* 0x000000071a207208 */ /* 0x000fce0005800000 */
.L_x_136:
[----:B------:R-:W-:Y:S01]  /*8780*/  DSETP.GTU.AND P1, PT, R32, 1, PT ;  /* 0x3ff000002000742a */ /* 0x000fe20003f2c000 */
[----:B------:R-:W-:Y:S01]  /*8790*/  BSSY.RECONVERGENT B3, `(.L_x_133) ;  /* 0x0000024000037945 */ /* 0x000fe20003800200 */
[----:B------:R-:W-:-:S12]  /*87a0*/  IMAD.MOV.U32 R31, RZ, RZ, RZ ;  /* 0x000000ffff1f7224 */ /* 0x000fd800078e00ff */
[----:B------:R-:W-:Y:S05]  /*87b0*/  @P1 BRA `(.L_x_134) ;  /* 0x0000000000841947 */ /* 0x000fea0003800000 */
[----:B------:R-:W-:Y:S02]  /*87c0*/  IMAD.MOV.U32 R6, RZ, RZ, 0x0 ;  /* 0x00000000ff067424 */ /* 0x000fe400078e00ff */
[----:B------:R-:W-:-:S07]  /*87d0*/  IMAD.MOV.U32 R7, RZ, RZ, 0x3ff00000 ;  /* 0x3ff00000ff077424 */ /* 0x000fce00078e00ff */
.L_x_135:
[----:B------:R-:W-:Y:S01]  /*87e0*/  SHF.R.U32.HI R24, RZ, 0x2, R133 ;  /* 0x00000002ff187819 */ /* 0x000fe20000011685 */
[----:B------:R-:W-:Y:S01]  /*87f0*/  IMAD.SHL.U32 R25, R129, 0x10, RZ ;  /* 0x0000001081197824 */ /* 0x000fe200078e00ff */
[----:B------:R-:W-:Y:S01]  /*8800*/  SHF.R.U32.HI R27, RZ, 0x2, R140 ;  /* 0x00000002ff1b7819 */ /* 0x000fe2000001168c */
[----:B------:R-:W-:Y:S01]  /*8810*/  IMAD.MOV.U32 R35, RZ, RZ, 0x3ca00000 ;  /* 0x3ca00000ff237424 */ /* 0x000fe200078e00ff */
[----:B------:R-:W-:Y:S01]  /*8820*/  LOP3.LUT R24, R24, R133, RZ, 0x3c, !PT ;  /* 0x0000008518187212 */ /* 0x000fe200078e3cff */
[----:B------:R-:W-:Y:S01]  /*8830*/  IMAD.MOV.U32 R133, RZ, RZ, R141 ;  /* 0x000000ffff857224 */ /* 0x000fe200078e008d */
[----:B------:R-:W-:Y:S01]  /*8840*/  LOP3.LUT R27, R27, R140, RZ, 0x3c, !PT ;  /* 0x0000008c1b1b7212 */ /* 0x000fe200078e3cff */
[----:B------:R-:W-:Y:S01]  /*8850*/  IMAD.MOV.U32 R140, RZ, RZ, R128 ;  /* 0x000000ffff8c7224 */ /* 0x000fe200078e0080 */
[----:B------:R-:W-:Y:S01]  /*8860*/  SHF.L.U32 R26, R24, 0x1, RZ ;  /* 0x00000001181a7819 */ /* 0x000fe200000006ff */
[----:B------:R-:W-:Y:S01]  /*8870*/  IMAD.MOV.U32 R141, RZ, RZ, R129 ;  /* 0x000000ffff8d7224 */ /* 0x000fe200078e0081 */
[----:B------:R-:W-:Y:S01]  /*8880*/  MOV R34, 0x0 ;  /* 0x0000000000227802 */ /* 0x000fe20000000f00 */
[----:B------:R-:W-:Y:S01]  /*8890*/  VIADD R31, R31, 0x1 ;  /* 0x000000011f1f7836 */ /* 0x000fe20000000000 */
[----:B------:R-:W-:-:S04]  /*88a0*/  LOP3.LUT R25, R129, R25, R26, 0x96, !PT ;  /* 0x0000001981197212 */ /* 0x000fc800078e961a */
[----:B------:R-:W-:Y:S01]  /*88b0*/  LOP3.LUT R37, R25, R24, RZ, 0x3c, !PT ;  /* 0x0000001819257212 */ /* 0x000fe200078e3cff */
[----:B------:R-:W-:-:S03]  /*88c0*/  IMAD.SHL.U32 R25, R27, 0x2, RZ ;  /* 0x000000021b197824 */ /* 0x000fc600078e00ff */
[----:B------:R-:W-:Y:S01]  /*88d0*/  MOV R128, R37 ;  /* 0x0000002500807202 */ /* 0x000fe20000000f00 */
[----:B------:R-:W-:-:S05]  /*88e0*/  IMAD.SHL.U32 R24, R37, 0x10, RZ ;  /* 0x0000001025187824 */ /* 0x000fca00078e00ff */
[----:B------:R-:W-:Y:S02]  /*88f0*/  LOP3.LUT R24, R27, R25, R24, 0x96, !PT ;  /* 0x000000191b187212 */ /* 0x000fe400078e9618 */
[C---:B------:R-:W-:Y:S01]  /*8900*/  IADD3 R27, PT, PT, R132.reuse, 0x587c5, R37 ;  /* 0x000587c5841b7810 */ /* 0x040fe20007ffe025 */
[----:B------:R-:W-:Y:S01]  /*8910*/  VIADD R132, R132, 0xb0f8a ;  /* 0x000b0f8a84847836 */ /* 0x000fe20000000000 */
[----:B------:R-:W-:-:S05]  /*8920*/  LOP3.LUT R39, R24, R37, RZ, 0x3c, !PT ;  /* 0x0000002518277212 */ /* 0x000fca00078e3cff */
[----:B------:R-:W-:Y:S02]  /*8930*/  IMAD.IADD R24, R39, 0x1, R132 ;  /* 0x0000000127187824 */ /* 0x000fe400078e0284 */
[----:B------:R-:W-:Y:S02]  /*8940*/  IMAD.MOV.U32 R129, RZ, RZ, R39 ;  /* 0x000000ffff817224 */ /* 0x000fe400078e0027 */
[----:B------:R-:W-:-:S03]  /*8950*/  IMAD.WIDE.U32 R24, R24, 0x200000, RZ ;  /* 0x0020000018187825 */ /* 0x000fc600078e00ff */
[----:B------:R-:W-:Y:S01]  /*8960*/  LOP3.LUT R26, R24, R27, RZ, 0x3c, !PT ;  /* 0x0000001b181a7212 */ /* 0x000fe200078e3cff */
[----:B------:R-:W-:-:S04]  /*8970*/  IMAD.MOV.U32 R27, RZ, RZ, R25 ;  /* 0x000000ffff1b7224 */ /* 0x000fc800078e0019 */
[----:B------:R-:W0:Y:S02]  /*8980*/  I2F.F64.U64 R24, R26 ;  /* 0x0000001a00187312 */ /* 0x000e240000301800 */
[----:B0-----:R-:W-:-:S08]  /*8990*/  DFMA R24, R24, R34, 5.5511151231257827021e-17 ;  /* 0x3c9000001818742b */ /* 0x001fd00000000022 */
[----:B------:R-:W-:-:S08]  /*89a0*/  DMUL R6, R24, R6 ;  /* 0x0000000618067228 */ /* 0x000fd00000000000 */
[----:B------:R-:W-:-:S14]  /*89b0*/  DSETP.GE.AND P1, PT, R6, R32, PT ;  /* 0x000000200600722a */ /* 0x000fdc0003f26000 */
[----:B------:R-:W-:Y:S05]  /*89c0*/  @P1 BRA `(.L_x_135) ;  /* 0xfffffffc00841947 */ /* 0x000fea000383ffff */
.L_x_134:
[----:B------:R-:W-:Y:S05]  /*89d0*/  BSYNC.RECONVERGENT B3 ;  /* 0x0000000000037941 */ /* 0x000fea0003800200 */
.L_x_133:
[----:B------:R-:W-:-:S05]  /*89e0*/  VIADD R27, R31, 0xffffffff ;  /* 0xffffffff1f1b7836 */ /* 0x000fca0000000000 */
[----:B------:R-:W-:-:S13]  /*89f0*/  ISETP.GT.AND P1, PT, R27, R30, PT ;  /* 0x0000001e1b00720c */ /* 0x000fda0003f24270 */
[----:B------:R-:W-:Y:S05]  /*8a00*/  @P1 BRA `(.L_x_136) ;  /* 0xfffffffc005c1947 */ /* 0x000fea000383ffff */
[----:B------:R-:W-:Y:S05]  /*8a10*/  BSYNC.RECONVERGENT B1 ;  /* 0x0000000000017941 */ /* 0x000fea0003800200 */
.L_x_121:
[----:B------:R-:W-:Y:S05]  /*8a20*/  BSYNC.RECONVERGENT B2 ;  /* 0x0000000000027941 */ /* 0x000fea0003800200 */
.L_x_119:
[C---:B------:R-:W-:Y:S01]  /*8a30*/  DSETP.GEU.AND P1, PT, R16.reuse, R10, PT ;  /* 0x0000000a1000722a */ /* 0x040fe20003f2e000 */
[----:B------:R-:W-:Y:S01]  /*8a40*/  BSSY.RECONVERGENT B2, `(.L_x_137) ;  /* 0x0000187000027945 */ /* 0x000fe20003800200 */
[----:B------:R-:W-:Y:S01]  /*8a50*/  DMUL R6, R16, R20 ;  /* 0x0000001410067228 */ /* 0x000fe20000000000 */
[----:B------:R-:W-:-:S11]  /*8a60*/  IMAD.IADD R21, R30, 0x1, -R27 ;  /* 0x000000011e157824 */ /* 0x000fd600078e0a1b */
[----:B------:R-:W-:Y:S05]  /*8a70*/  @!P1 BRA `(.L_x_138) ;  /* 0x0000001000649947 */ /* 0x000fea0003800000 */
[----:B------:R-:W-:Y:S01]  /*8a80*/  ISETP.GT.AND P1, PT, R21, 0x3e8, PT ;  /* 0x000003e81500780c */ /* 0x000fe20003f24270 */
[----:B------:R-:W-:-:S12]  /*8a90*/  IMAD.MOV.U32 R20, RZ, RZ, 0x3e9 ;  /* 0x000003e9ff147424 */ /* 0x000fd800078e00ff */
[----:B------:R-:W-:Y:S05]  /*8aa0*/  @P1 BRA `(.L_x_139) ;  /* 0x0000001800001947 */ /* 0x000fea0003800000 */
[----:B------:R-:W-:Y:S01]  /*8ab0*/  DADD R16, -R16, 1 ;  /* 0x3ff0000010107429 */ /* 0x000fe20000000100 */
[----:B------:R-:W-:Y:S07]  /*8ac0*/  BSSY.RECONVERGENT B3, `(.L_x_140) ;  /* 0x0000018000037945 */ /* 0x000fee0003800200 */
[----:B------:R-:W-:Y:S01]  /*8ad0*/  DMUL R42, R6, R16 ;  /* 0x00000010062a7228 */ /* 0x000fe20000000000 */
[----:B------:R-:W-:Y:S01]  /*8ae0*/  MOV R16, 0x0 ;  /* 0x0000000000107802 */ /* 0x000fe20000000f00 */
[----:B------:R-:W-:-:S04]  /*8af0*/  IMAD.MOV.U32 R17, RZ, RZ, 0x3fd80000 ;  /* 0x3fd80000ff117424 */ /* 0x000fc800078e00ff */
[----:B------:R-:W0:Y:S04]  /*8b00*/  MUFU.RSQ64H R33, R43 ;  /* 0x0000002b00217308 */ /* 0x000e280000001c00 */
[----:B------:R-:W-:-:S05]  /*8b10*/  VIADD R32, R43, 0xfcb00000 ;  /* 0xfcb000002b207836 */ /* 0x000fca0000000000 */
[----:B------:R-:W-:Y:S01]  /*8b20*/  ISETP.GE.U32.AND P1, PT, R32, 0x7ca00000, PT ;  /* 0x7ca000002000780c */ /* 0x000fe20003f26070 */
        /* <DEDUP_REMOVED lines=12> */
[----:B------:R-:W-:Y:S01]  /*8bf0*/  MOV R36, 0x8c20 ;  /* 0x00008c2000247802 */ /* 0x000fe20000000f00 */
[----:B------:R-:W-:-:S07]  /*8c00*/  IMAD.MOV.U32 R33, RZ, RZ, R43 ;  /* 0x000000ffff217224 */ /* 0x000fce00078e002b */
[----:B------:R-:W-:Y:S05]  /*8c10*/  CALL.REL.NOINC `($__internal_2_$__cuda_sm20_dsqrt_rn_f64_mediumpath_v1) ;  /* 0x000002a800d07944 */ /* 0x000fea0003c00000 */
[----:B------:R-:W-:Y:S01]  /*8c20*/  MOV R10, R34 ;  /* 0x00000022000a7202 */ /* 0x000fe20000000f00 */
[----:B------:R-:W-:-:S07]  /*8c30*/  IMAD.MOV.U32 R11, RZ, RZ, R35 ;  /* 0x000000ffff0b7224 */ /* 0x000fce00078e0023 */
.L_x_141:
[----:B------:R-:W-:Y:S05]  /*8c40*/  BSYNC.RECONVERGENT B3 ;  /* 0x0000000000037941 */ /* 0x000fea0003800200 */
.L_x_140:
[----:B------:R-:W-:Y:S01]  /*8c50*/  BSSY.RECONVERGENT B3, `(.L_x_142) ;  /* 0x00000f9000037945 */ /* 0x000fe20003800200 */
[----:B------:R-:W-:-:S07]  /*8c60*/  IMAD.MOV.U32 R16, RZ, RZ, R129 ;  /* 0x000000ffff107224 */ /* 0x000fce00078e0081 */
.L_x_150:
[----:B------:R-:W-:Y:S01]  /*8c70*/  ISETP.NE.AND P1, PT, R131, 0x1, PT ;  /* 0x000000018300780c */ /* 0x000fe20003f25270 */
[----:B------:R-:W-:Y:S01]  /*8c80*/  BSSY.RECONVERGENT B4, `(.L_x_143) ;  /* 0x00000ef000047945 */ /* 0x000fe20003800200 */
[----:B------:R-:W-:Y:S02]  /*8c90*/  HFMA2 R131, -RZ, RZ, 0, 0 ;  /* 0x00000000ff837431 */ /* 0x000fe400000001ff */
[----:B------:R-:W-:Y:S02]  /*8ca0*/  IMAD.MOV.U32 R32, RZ, RZ, R124 ;  /* 0x000000ffff207224 */ /* 0x000fe400078e007c */
[----:B------:R-:W-:Y:S02]  /*8cb0*/  IMAD.MOV.U32 R33, RZ, RZ, R125 ;  /* 0x000000ffff217224 */ /* 0x000fe400078e007d */
[----:B------:R-:W-:-:S05]  /*8cc0*/  IMAD.MOV.U32 R129, RZ, RZ, R16 ;  /* 0x000000ffff817224 */ /* 0x000fca00078e0010 */
[----:B------:R-:W-:Y:S05]  /*8cd0*/  @!P1 BRA `(.L_x_144) ;  /* 0x0000000c00a49947 */ /* 0x000fea0003800000 */
[----:B------:R-:W-:Y:S01]  /*8ce0*/  SHF.R.U32.HI R20, RZ, 0x2, R133 ;  /* 0x00000002ff147819 */ /* 0x000fe20000011685 */
[----:B------:R-:W-:Y:S01]  /*8cf0*/  IMAD.SHL.U32 R17, R16, 0x10, RZ ;  /* 0x0000001010117824 */ /* 0x000fe200078e00ff */
[----:B------:R-:W-:Y:S01]  /*8d00*/  SHF.R.U32.HI R25, RZ, 0x2, R140 ;  /* 0x00000002ff197819 */ /* 0x000fe2000001168c */
[----:B------:R-:W-:Y:S01]  /*8d10*/  IMAD.MOV.U32 R46, RZ, RZ, 0x0 ;  /* 0x00000000ff2e7424 */ /* 0x000fe200078e00ff */
[----:B------:R-:W-:Y:S01]  /*8d20*/  LOP3.LUT R20, R20, R133, RZ, 0x3c, !PT ;  /* 0x0000008514147212 */ /* 0x000fe200078e3cff */
[----:B------:R-:W-:Y:S01]  /*8d30*/  IMAD.MOV.U32 R47, RZ, RZ, 0x3ca00000 ;  /* 0x3ca00000ff2f7424 */ /* 0x000fe200078e00ff */
[----:B------:R-:W-:Y:S01]  /*8d40*/  SHF.R.U32.HI R35, RZ, 0x2, R128 ;  /* 0x00000002ff237819 */ /* 0x000fe20000011680 */
[----:B------:R-:W-:Y:S02]  /*8d50*/  BSSY.RECONVERGENT B1, `(.L_x_145) ;  /* 0x0000074000017945 */ /* 0x000fe40003800200 */
[----:B------:R-:W-:Y:S01]  /*8d60*/  IMAD.SHL.U32 R24, R20, 0x2, RZ ;  /* 0x0000000214187824 */ /* 0x000fe200078e00ff */
[----:B------:R-:W-:-:S04]  /*8d70*/  LOP3.LUT R35, R35, R128, RZ, 0x3c, !PT ;  /* 0x0000008023237212 */ /* 0x000fc800078e3cff */
[----:B------:R-:W-:Y:S01]  /*8d80*/  LOP3.LUT R17, R16, R17, R24, 0x96, !PT ;  /* 0x0000001110117212 */ /* 0x000fe200078e9618 */
[----:B------:R-:W-:Y:S01]  /*8d90*/  IMAD.SHL.U32 R129, R35, 0x2, RZ ;  /* 0x0000000223817824 */ /* 0x000fe200078e00ff */
[----:B------:R-:W-:Y:S02]  /*8da0*/  LOP3.LUT R24, R25, R140, RZ, 0x3c, !PT ;  /* 0x0000008c19187212 */ /* 0x000fe400078e3cff */
[----:B------:R-:W-:-:S03]  /*8db0*/  LOP3.LUT R140, R17, R20, RZ, 0x3c, !PT ;  /* 0x00000014118c7212 */ /* 0x000fc600078e3cff */
[----:B------:R-:W-:Y:S01]  /*8dc0*/  IMAD.SHL.U32 R20, R24, 0x2, RZ ;  /* 0x0000000218147824 */ /* 0x000fe200078e00ff */
[----:B------:R-:W-:Y:S01]  /*8dd0*/  IADD3 R33, PT, PT, R132, 0x587c5, R140 ;  /* 0x000587c584217810 */ /* 0x000fe20007ffe08c */
[----:B------:R-:W-:-:S05]  /*8de0*/  IMAD.SHL.U32 R17, R140, 0x10, RZ ;  /* 0x000000108c117824 */ /* 0x000fca00078e00ff */
[----:B------:R-:W-:Y:S02]  /*8df0*/  LOP3.LUT R17, R24, R20, R17, 0x96, !PT ;  /* 0x0000001418117212 */ /* 0x000fe400078e9611 */
[----:B------:R-:W-:Y:S02]  /*8e00*/  SHF.R.U32.HI R20, RZ, 0x2, R141 ;  /* 0x00000002ff147819 */ /* 0x000fe4000001168d */
[----:B------:R-:W-:Y:S02]  /*8e10*/  LOP3.LUT R17, R17, R140, RZ, 0x3c, !PT ;  /* 0x0000008c11117212 */ /* 0x000fe400078e3cff */
[----:B------:R-:W-:Y:S02]  /*8e20*/  LOP3.LUT R31, R20, R141, RZ, 0x3c, !PT ;  /* 0x0000008d141f7212 */ /* 0x000fe400078e3cff */
[----:B------:R-:W-:Y:S01]  /*8e30*/  IADD3 R24, PT, PT, R132, 0xb0f8a, R17 ;  /* 0x000b0f8a84187810 */ /* 0x000fe20007ffe011 */
[----:B------:R-:W-:Y:S01]  /*8e40*/  IMAD.SHL.U32 R20, R17, 0x10, RZ ;  /* 0x0000001011147824 */ /* 0x000fe200078e00ff */
[----:B------:R-:W-:-:S03]  /*8e50*/  SHF.L.U32 R26, R31, 0x1, RZ ;  /* 0x000000011f1a7819 */ /* 0x000fc600000006ff */
[----:B------:R-:W-:Y:S01]  /*8e60*/  IMAD.WIDE.U32 R24, R24, 0x200000, RZ ;  /* 0x0020000018187825 */ /* 0x000fe200078e00ff */
[----:B------:R-:W-:Y:S02]  /*8e70*/  LOP3.LUT R20, R31, R26, R20, 0x96, !PT ;  /* 0x0000001a1f147212 */ /* 0x000fe400078e9614 */
[----:B------:R-:W-:Y:S01]  /*8e80*/  LOP3.LUT R32, R24, R33, RZ, 0x3c, !PT ;  /* 0x0000002118207212 */ /* 0x000fe200078e3cff */
[----:B------:R-:W-:Y:S01]  /*8e90*/  IMAD.MOV.U32 R33, RZ, RZ, R25 ;  /* 0x000000ffff217224 */ /* 0x000fe200078e0019 */
[----:B------:R-:W-:-:S03]  /*8ea0*/  LOP3.LUT R128, R20, R17, RZ, 0x3c, !PT ;  /* 0x0000001114807212 */ /* 0x000fc600078e3cff */
[----:B------:R-:W0:Y:S01]  /*8eb0*/  I2F.F64.U64 R24, R32 ;  /* 0x0000002000187312 */ /* 0x000e220000301800 */
[----:B------:R-:W-:Y:S01]  /*8ec0*/  IADD3 R31, PT, PT, R132, 0x10974f, R128 ;  /* 0x0010974f841f7810 */ /* 0x000fe20007ffe080 */
[----:B------:R-:W-:Y:S01]  /*8ed0*/  IMAD.SHL.U32 R20, R128, 0x10, RZ ;  /* 0x0000001080147824 */ /* 0x000fe200078e00ff */
[----:B------:R-:W-:-:S04]  /*8ee0*/  IADD3 R132, PT, PT, R132, 0x161f14, RZ ;  /* 0x00161f1484847810 */ /* 0x000fc80007ffe0ff */
[----:B------:R-:W-:-:S04]  /*8ef0*/  LOP3.LUT R129, R35, R129, R20, 0x96, !PT ;  /* 0x0000008123817212 */ /* 0x000fc800078e9614 */
        /* <DEDUP_REMOVED lines=8> */
[----:B------:R-:W-:Y:S02]  /*8f80*/  IMAD.MOV.U32 R20, RZ, RZ, R25 ;  /* 0x000000ffff147224 */ /* 0x000fe400078e0019 */
[----:B------:R-:W-:Y:S01]  /*8f90*/  IMAD.MOV.U32 R31, RZ, RZ, -0x3ff ;  /* 0xfffffc01ff1f7424 */ /* 0x000fe200078e00ff */
[----:B------:R-:W0:Y:S04]  /*8fa0*/  I2F.F64.U64 R32, R32 ;  /* 0x0000002000207312 */ /* 0x000e280000301800 */
[----:B------:R-:W-:Y:S01]  /*8fb0*/  @!P1 DMUL R34, R34, 1.80143985094819840000e+16 ;  /* 0x4350000022229828 */ /* 0x000fe20000000000 */
[----:B------:R-:W-:-:S09]  /*8fc0*/  @!P1 IMAD.MOV.U32 R31, RZ, RZ, -0x435 ;  /* 0xfffffbcbff1f9424 */ /* 0x000fd200078e00ff */
[----:B------:R-:W-:Y:S01]  /*8fd0*/  @!P1 IMAD.MOV.U32 R20, RZ, RZ, R35 ;  /* 0x000000ffff149224 */ /* 0x000fe200078e0023 */
[----:B0-----:R-:W-:Y:S01]  /*8fe0*/  DFMA R46, R32, 2.2204460492503130808e-16, R46 ;  /* 0x3cb00000202e782b */ /* 0x001fe2000000002e */
[----:B------:R-:W-:-:S03]  /*8ff0*/  @!P1 IMAD.MOV.U32 R24, RZ, RZ, R34 ;  /* 0x000000ffff189224 */ /* 0x000fc600078e0022 */
[----:B------:R-:W-:-:S04]  /*9000*/  IADD3 R25, PT, PT, R20, -0x1, RZ ;  /* 0xffffffff14197810 */ /* 0x000fc80007ffe0ff */
[----:B------:R-:W-:-:S13]  /*9010*/  ISETP.GT.U32.AND P2, PT, R25, 0x7feffffe, PT ;  /* 0x7feffffe1900780c */ /* 0x000fda0003f44070 */
[----:B------:R-:W-:Y:S05]  /*9020*/  @P2 BRA `(.L_x_146) ;  /* 0x0000000400002947 */ /* 0x000fea0003800000 */
[C---:B------:R-:W-:Y:S01]  /*9030*/  LOP3.LUT R25, R20.reuse, 0xfffff, RZ, 0xc0, !PT ;  /* 0x000fffff14197812 */ /* 0x040fe200078ec0ff */
[----:B------:R-:W-:Y:S01]  /*9040*/  IMAD.MOV.U32 R40, RZ, RZ, -0x748574fc ;  /* 0x8b7a8b04ff287424 */ /* 0x000fe200078e00ff */
[----:B------:R-:W-:Y:S01]  /*9050*/  MOV R34, RZ ;  /* 0x000000ff00227202 */ /* 0x000fe20000000f00 */
[----:B------:R-:W-:Y:S01]  /*9060*/  IMAD.MOV.U32 R41, RZ, RZ, 0x3ed0ee25 ;  /* 0x3ed0ee25ff297424 */ /* 0x000fe200078e00ff */
[----:B------:R-:W-:Y:S01]  /*9070*/  LOP3.LUT R25, R25, 0x3ff00000, RZ, 0xfc, !PT ;  /* 0x3ff0000019197812 */ /* 0x000fe200078efcff */
[----:B------:R-:W-:Y:S01]  /*9080*/  UMOV UR4, 0x3ae80f1e ;  /* 0x3ae80f1e00047882 */ /* 0x000fe20000000000 */
[----:B------:R-:W-:Y:S01]  /*9090*/  UMOV UR5, 0x3eb1380b ;  /* 0x3eb1380b00057882 */ /* 0x000fe20000000000 */
[----:B------:R-:W-:Y:S01]  /*90a0*/  LEA.HI R20, R20, R31, RZ, 0xc ;  /* 0x0000001f14147211 */ /* 0x000fe200078f60ff */
[----:B------:R-:W-:Y:S01]  /*90b0*/  IMAD.MOV.U32 R43, RZ, RZ, 0x43300000 ;  /* 0x43300000ff2b7424 */ /* 0x000fe200078e00ff */
[----:B------:R-:W-:Y:S01]  /*90c0*/  ISETP.GE.U32.AND P1, PT, R25, 0x3ff6a09f, PT ;  /* 0x3ff6a09f1900780c */ /* 0x000fe20003f26070 */
[----:B------:R-:W-:Y:S01]  /*90d0*/  UMOV UR8, 0x80000000 ;  /* 0x8000000000087882 */ /* 0x000fe20000000000 */
[----:B------:R-:W-:-:S11]  /*90e0*/  UMOV UR9, 0x43300000 ;  /* 0x4330000000097882 */ /* 0x000fd60000000000 */
[----:B------:R-:W-:Y:S02]  /*90f0*/  @P1 VIADD R33, R25, 0xfff00000 ;  /* 0xfff0000019211836 */ /* 0x000fe40000000000 */
[----:B------:R-:W-:Y:S02]  /*9100*/  @P1 VIADD R20, R20, 0x1 ;  /* 0x0000000114141836 */ /* 0x000fe40000000000 */
[----:B------:R-:W-:-:S03]  /*9110*/  @P1 IMAD.MOV.U32 R25, RZ, RZ, R33 ;  /* 0x000000ffff191224 */ /* 0x000fc600078e0021 */
[----:B------:R-:W-:-:S03]  /*9120*/  LOP3.LUT R42, R20, 0x80000000, RZ, 0x3c, !PT ;  /* 0x80000000142a7812 */ /* 0x000fc600078e3cff */
        /* <DEDUP_REMOVED lines=48> */
.L_x_146:
[----:B------:R-:W-:Y:S01]  /*9430*/  IMAD.MOV.U32 R24, RZ, RZ, 0x0 ;  /* 0x00000000ff187424 */ /* 0x000fe200078e00ff */
[----:B------:R-:W-:Y:S02]  /*9440*/  MOV R25, 0x7ff00000 ;  /* 0x7ff0000000197802 */ /* 0x000fe40000000f00 */
[----:B------:R-:W-:-:S04]  /*9450*/  LOP3.LUT P1, RZ, R35, 0x7fffffff, RZ, 0xc0, !PT ;  /* 0x7fffffff23ff7812 */ /* 0x000fc8000782c0ff */
[----:B------:R-:W-:-:S10]  /*9460*/  DFMA R24, R34, R24, +INF ;  /* 0x7ff000002218742b */ /* 0x000fd40000000018 */
[----:B------:R-:W-:Y:S02]  /*9470*/  FSEL R32, R24, RZ, P1 ;  /* 0x000000ff18207208 */ /* 0x000fe40000800000 */
[----:B------:R-:W-:-:S07]  /*9480*/  FSEL R33, R25, -QNAN , P1 ;  /* 0xfff0000019217808 */ /* 0x000fce0000800000 */
.L_x_147:
[----:B------:R-:W-:Y:S05]  /*9490*/  BSYNC.RECONVERGENT B1 ;  /* 0x0000000000017941 */ /* 0x000fea0003800200 */
.L_x_145:
        /* <DEDUP_REMOVED lines=71> */
[----:B------:R-:W-:Y:S01]  /*9910*/  VIADD R39, R43, 0xfff00000 ;  /* 0xfff000002b277836 */ /* 0x000fe20000000000 */
[----:B------:R-:W-:-:S06]  /*9920*/  MOV R38, R42 ;  /* 0x0000002a00267202 */ /* 0x000fcc0000000f00 */
        /* <DEDUP_REMOVED lines=23> */
.L_x_149:
[----:B------:R-:W-:Y:S05]  /*9aa0*/  BSYNC.RECONVERGENT B5 ;  /* 0x0000000000057941 */ /* 0x000fea0003800200 */
.L_x_148:
[----:B------:R-:W0:Y:S01]  /*9ab0*/  FRND.F64.TRUNC R32, R24 ;  /* 0x0000001800207313 */ /* 0x000e22000030d800 */
[----:B------:R-:W-:Y:S01]  /*9ac0*/  DMUL R36, RZ, R24 ;  /* 0x00000018ff247228 */ /* 0x000fe20000000000 */
[----:B------:R-:W-:Y:S01]  /*9ad0*/  MOV R133, R16 ;  /* 0x0000001000857202 */ /* 0x000fe20000000f00 */
[----:B------:R-:W-:Y:S01]  /*9ae0*/  DADD R46, RZ, R46 ;  /* 0x00000000ff2e7229 */ /* 0x000fe2000000002e */
[----:B------:R-:W-:Y:S02]  /*9af0*/  IMAD.MOV.U32 R141, RZ, RZ, R17 ;  /* 0x000000ffff8d7224 */ /* 0x000fe400078e0011 */
[----:B------:R-:W-:Y:S02]  /*9b00*/  IMAD.MOV.U32 R131, RZ, RZ, 0x1 ;  /* 0x00000001ff837424 */ /* 0x000fe400078e00ff */
[----:B------:R-:W-:-:S03]  /*9b10*/  IMAD.MOV.U32 R16, RZ, RZ, R129 ;  /* 0x000000ffff107224 */ /* 0x000fc600078e0081 */
[----:B------:R-:W-:Y:S02]  /*9b20*/  DMUL R124, R46, R34 ;  /* 0x000000222e7c7228 */ /* 0x000fe40000000000 */
[----:B0-----:R-:W-:-:S06]  /*9b30*/  DSETP.NEU.AND P1, PT, R24, R32, PT ;  /* 0x000000201800722a */ /* 0x001fcc0003f2d000 */
[----:B------:R-:W-:Y:S02]  /*9b40*/  FSEL R32, R36, R44, !P1 ;  /* 0x0000002c24207208 */ /* 0x000fe40004800000 */
[----:B------:R-:W-:-:S06]  /*9b50*/  FSEL R33, R37, R45, !P1 ;  /* 0x0000002d25217208 */ /* 0x000fcc0004800000 */
[----:B------:R-:W-:-:S11]  /*9b60*/  DMUL R32, R34, R32 ;  /* 0x0000002022207228 */ /* 0x000fd60000000000 */
.L_x_144:
[----:B------:R-:W-:Y:S05]  /*9b70*/  BSYNC.RECONVERGENT B4 ;  /* 0x0000000000047941 */ /* 0x000fea0003800200 */
.L_x_143:
[----:B------:R-:W-:-:S10]  /*9b80*/  DFMA R24, R32, R10, R6 ;  /* 0x0000000a2018722b */ /* 0x000fd40000000006 */
[----:B------:R-:W0:Y:S08]  /*9b90*/  F2F.F32.F64 R24, R24 ;  /* 0x0000001800187310 */ /* 0x000e300000301000 */
[----:B0-----:R-:W0:Y:S02]  /*9ba0*/  F2I.S64 R32, R24 ;  /* 0x0000001800207311 */ /* 0x001e240000201900 */
[----:B0-----:R-:W-:-:S04]  /*9bb0*/  ISETP.GE.AND P1, PT, R21, R32, PT ;  /* 0x000000201500720c */ /* 0x001fc80003f26270 */
[----:B------:R-:W-:-:S13]  /*9bc0*/  ISETP.LT.OR P1, PT, R32, RZ, !P1 ;  /* 0x000000ff2000720c */ /* 0x000fda0004f21670 */
[----:B------:R-:W-:Y:S05]  /*9bd0*/  @P1 BRA `(.L_x_150) ;  /* 0xfffffff000241947 */ /* 0x000fea000383ffff */
[----:B------:R-:W-:Y:S05]  /*9be0*/  BSYNC.RECONVERGENT B3 ;  /* 0x0000000000037941 */ /* 0x000fea0003800200 */
.L_x_142:
[----:B------:R-:W-:Y:S01]  /*9bf0*/  IMAD.MOV.U32 R20, RZ, RZ, R32 ;  /* 0x000000ffff147224 */ /* 0x000fe200078e0020 */
[----:B------:R-:W-:Y:S06]  /*9c00*/  BRA `(.L_x_139) ;  /* 0x0000000400a87947 */ /* 0x000fec0003800000 */
.L_x_138:
[----:B------:R-:W-:Y:S01]  /*9c10*/  ISETP.GT.AND P1, PT, R21, 0x3e8, PT ;  /* 0x000003e81500780c */ /* 0x000fe20003f24270 */
[----:B------:R-:W-:-:S12]  /*9c20*/  IMAD.MOV.U32 R20, RZ, RZ, 0x3e9 ;  /* 0x000003e9ff147424 */ /* 0x000fd800078e00ff */
[----:B------:R-:W-:Y:S05]  /*9c30*/  @P1 BRA `(.L_x_139) ;  /* 0x00000004009c1947 */ /* 0x000fea0003800000 */
[----:B------:R-:W-:Y:S01]  /*9c40*/  IMAD.MOV.U32 R10, RZ, RZ, 0x652b82fe ;  /* 0x652b82feff0a7424 */ /* 0x000fe200078e00ff */
[----:B------:R-:W-:Y:S01]  /*9c50*/  MOV R11, 0x3ff71547 ;  /* 0x3ff71547000b7802 */ /* 0x000fe20000000f00 */
[----:B------:R-:W-:Y:S01]  /*9c60*/  UMOV UR4, 0xfefa39ef ;  /* 0xfefa39ef00047882 */ /* 0x000fe20000000000 */
[----:B------:R-:W-:Y:S01]  /*9c70*/  UMOV UR5, 0x3fe62e42 ;  /* 0x3fe62e4200057882 */ /* 0x000fe20000000000 */
[----:B------:R-:W-:Y:S01]  /*9c80*/  DADD R34, -RZ, -R6 ;  /* 0x00000000ff227229 */ /* 0x000fe20000000906 */
[----:B------:R-:W-:Y:S01]  /*9c90*/  BSSY.RECONVERGENT B1, `(.L_x_139) ;  /* 0x0000061000017945 */ /* 0x000fe20003800200 */
[C---:B------:R-:W-:Y:S02]  /*9ca0*/  DSETP.GT.AND P1, PT, R6.reuse, RZ, PT ;  /* 0x000000ff0600722a */ /* 0x040fe40003f24000 */
[----:B------:R-:W-:-:S06]  /*9cb0*/  DFMA R10, R6, -R10, 6.75539944105574400000e+15 ;  /* 0x43380000060a742b */ /* 0x000fcc000000080a */
[C---:B------:R-:W-:Y:S02]  /*9cc0*/  FSETP.GEU.AND P3, PT, |R35|.reuse, 4.1917929649353027344, PT ;  /* 0x4086232b2300780b */ /* 0x040fe40003f6e200 */
[----:B------:R-:W-:Y:S01]  /*9cd0*/  DADD R16, R10, -6.75539944105574400000e+15 ;  /* 0xc33800000a107429 */ /* 0x000fe20000000000 */
[----:B------:R-:W-:Y:S02]  /*9ce0*/  FSETP.GEU.AND P2, PT, |R35|, 4.2275390625, PT ;  /* 0x408748002300780b */ /* 0x000fe40003f4e200 */
[----:B------:R-:W-:-:S04]  /*9cf0*/  LEA.HI R11, R10, R10, RZ, 0x1 ;  /* 0x0000000a0a0b7211 */ /* 0x000fc800078f08ff */
[----:B------:R-:W-:Y:S01]  /*9d00*/  SHF.R.S32.HI R11, RZ, 0x1, R11 ;  /* 0x00000001ff0b7819 */ /* 0x000fe2000001140b */
[----:B------:R-:W-:Y:S01]  /*9d10*/  DFMA R24, R16, -UR4, -R6 ;  /* 0x8000000410187c2b */ /* 0x000fe20008000806 */
[----:B------:R-:W-:Y:S01]  /*9d20*/  UMOV UR4, 0x3b39803f ;  /* 0x3b39803f00047882 */ /* 0x000fe20000000000 */
[----:B------:R-:W-:Y:S01]  /*9d30*/  UMOV UR5, 0x3c7abc9e ;  /* 0x3c7abc9e00057882 */ /* 0x000fe20000000000 */
[----:B------:R-:W-:Y:S01]  /*9d40*/  DADD R6, -R6, +INF ;  /* 0x7ff0000006067429 */ /* 0x000fe20000000100 */
[----:B------:R-:W-:-:S04]  /*9d50*/  IMAD.IADD R32, R10, 0x1, -R11 ;  /* 0x000000010a207824 */ /* 0x000fc800078e0a0b */
[----:B------:R-:W-:Y:S01]  /*9d60*/  DFMA R24, R16, -UR4, R24 ;  /* 0x8000000410187c2b */ /* 0x000fe20008000018 */
[----:B------:R-:W-:Y:S01]  /*9d70*/  UMOV UR4, 0x69ce2bdf ;  /* 0x69ce2bdf00047882 */ /* 0x000fe20000000000 */
[----:B------:R-:W-:Y:S01]  /*9d80*/  IMAD.MOV.U32 R16, RZ, RZ, -0x35dec16 ;  /* 0xfca213eaff107424 */ /* 0x000fe200078e00ff */
[----:B------:R-:W-:Y:S01]  /*9d90*/  UMOV UR5, 0x3e5ade15 ;  /* 0x3e5ade1500057882 */ /* 0x000fe20000000000 */
[----:B------:R-:W-:Y:S01]  /*9da0*/  IMAD.MOV.U32 R17, RZ, RZ, 0x3e928af3 ;  /* 0x3e928af3ff117424 */ /* 0x000fe200078e00ff */
[----:B------:R-:W-:Y:S01]  /*9db0*/  LEA R33, R32, 0x3ff00000, 0x14 ;  /* 0x3ff0000020217811 */ /* 0x000fe200078ea0ff */
[----:B------:R-:W-:Y:S01]  /*9dc0*/  IMAD.MOV.U32 R32, RZ, RZ, RZ ;  /* 0x000000ffff207224 */ /* 0x000fe200078e00ff */
[----:B------:R-:W-:-:S03]  /*9dd0*/  FSEL R7, R7, RZ, !P1 ;  /* 0x000000ff07077208 */ /* 0x000fc60004800000 */
        /* <DEDUP_REMOVED lines=27> */
[--C-:B------:R-:W-:Y:S01]  /*9f90*/  IMAD R25, R11, 0x100000, R17.reuse ;  /* 0x001000000b197824 */ /* 0x100fe200078e0211 */
[----:B------:R-:W-:Y:S01]  /*9fa0*/  MOV R24, R16 ;  /* 0x0000001000187202 */ /* 0x000fe20000000f00 */
[----:B------:R-:W-:Y:S01]  /*9fb0*/  IMAD R31, R10, 0x100000, R17 ;  /* 0x001000000a1f7824 */ /* 0x000fe200078e0211 */
[----:B------:R-:W-:-:S04]  /*9fc0*/  FSEL R11, R6, RZ, !P1 ;  /* 0x000000ff060b7208 */ /* 0x000fc80004800000 */
[----:B------:R-:W-:-:S10]  /*9fd0*/  DMUL R24, R24, R32 ;  /* 0x0000002018187228 */ /* 0x000fd40000000000 */
[----:B------:R-:W-:Y:S02]  /*9fe0*/  FSEL R17, R11, R24, P2 ;  /* 0x000000180b117208 */ /* 0x000fe40001000000 */
[----:B------:R-:W-:Y:S02]  /*9ff0*/  @P3 FSEL R31, R7, R25, P2 ;  /* 0x00000019071f3208 */ /* 0x000fe40001000000 */
[----:B------:R-:W-:-:S03]  /*a000*/  FSEL R16, R16, R17, !P3 ;  /* 0x0000001110107208 */ /* 0x000fc60005800000 */
[----:B------:R-:W-:-:S07]  /*a010*/  IMAD.MOV.U32 R17, RZ, RZ, R31 ;  /* 0x000000ffff117224 */ /* 0x000fce00078e001f */
.L_x_154:
[----:B------:R-:W-:Y:S01]  /*a020*/  DSETP.GTU.AND P1, PT, R16, 1, PT ;  /* 0x3ff000001000742a */ /* 0x000fe20003f2c000 */
[----:B------:R-:W-:Y:S01]  /*a030*/  BSSY.RECONVERGENT B3, `(.L_x_151) ;  /* 0x0000023000037945 */ /* 0x000fe20003800200 */
[----:B------:R-:W-:-:S12]  /*a040*/  IMAD.MOV.U32 R20, RZ, RZ, RZ ;  /* 0x000000ffff147224 */ /* 0x000fd800078e00ff */
[----:B------:R-:W-:Y:S05]  /*a050*/  @P1 BRA `(.L_x_152) ;  /* 0x0000000000801947 */ /* 0x000fea0003800000 */
[----:B------:R-:W-:Y:S02]  /*a060*/  IMAD.MOV.U32 R6, RZ, RZ, 0x0 ;  /* 0x00000000ff067424 */ /* 0x000fe400078e00ff */
[----:B------:R-:W-:-:S07]  /*a070*/  IMAD.MOV.U32 R7, RZ, RZ, 0x3ff00000 ;  /* 0x3ff00000ff077424 */ /* 0x000fce00078e00ff */
.L_x_153:
[----:B------:R-:W-:Y:S01]  /*a080*/  SHF.R.U32.HI R10, RZ, 0x2, R133 ;  /* 0x00000002ff0a7819 */ /* 0x000fe20000011685 */
[----:B------:R-:W-:Y:S01]  /*a090*/  VIADD R20, R20, 0x1 ;  /* 0x0000000114147836 */ /* 0x000fe20000000000 */
[----:B------:R-:W-:Y:S02]  /*a0a0*/  SHF.L.U32 R24, R129, 0x4, RZ ;  /* 0x0000000481187819 */ /* 0x000fe400000006ff */
[----:B------:R-:W-:Y:S01]  /*a0b0*/  LOP3.LUT R10, R10, R133, RZ, 0x3c, !PT ;  /* 0x000000850a0a7212 */ /* 0x000fe200078e3cff */
[----:B------:R-:W-:Y:S01]  /*a0c0*/  IMAD.MOV.U32 R133, RZ, RZ, R141 ;  /* 0x000000ffff857224 */ /* 0x000fe200078e008d */
[----:B------:R-:W-:Y:S01]  /*a0d0*/  SHF.R.U32.HI R25, RZ, 0x2, R140 ;  /* 0x00000002ff197819 */ /* 0x000fe2000001168c */
[----:B------:R-:W-:Y:S02]  /*a0e0*/  IMAD.MOV.U32 R141, RZ, RZ, R129 ;  /* 0x000000ffff8d7224 */ /* 0x000fe400078e0081 */
[----:B------:R-:W-:Y:S01]  /*a0f0*/  IMAD.SHL.U32 R11, R10, 0x2, RZ ;  /* 0x000000020a0b7824 */ /* 0x000fe200078e00ff */
[----:B------:R-:W-:Y:S01]  /*a100*/  LOP3.LUT R25, R25, R140, RZ, 0x3c, !PT ;  /* 0x0000008c19197212 */ /* 0x000fe200078e3cff */
[----:B------:R-:W-:-:S03]  /*a110*/  IMAD.MOV.U32 R140, RZ, RZ, R128 ;  /* 0x000000ffff8c7224 */ /* 0x000fc600078e0080 */
[----:B------:R-:W-:Y:S02]  /*a120*/  LOP3.LUT R11, R129, R24, R11, 0x96, !PT ;  /* 0x00000018810b7212 */ /* 0x000fe400078e960b */
[----:B------:R-:W-:Y:S02]  /*a130*/  MOV R24, 0x0 ;  /* 0x0000000000187802 */ /* 0x000fe40000000f00 */
        /* <DEDUP_REMOVED lines=12> */
[----:B------:R-:W-:-:S05]  /*a200*/  IMAD.MOV.U32 R25, RZ, RZ, 0x3ca00000 ;  /* 0x3ca00000ff197424 */ /* 0x000fca00078e00ff */
[----:B------:R-:W0:Y:S02]  /*a210*/  I2F.F64.U64 R10, R10 ;  /* 0x0000000a000a7312 */ /* 0x000e240000301800 */
[----:B0-----:R-:W-:-:S08]  /*a220*/  DFMA R24, R10, R24, 5.5511151231257827021e-17 ;  /* 0x3c9000000a18742b */ /* 0x001fd00000000018 */
[----:B------:R-:W-:-:S08]  /*a230*/  DMUL R6, R24, R6 ;  /* 0x0000000618067228 */ /* 0x000fd00000000000 */
[----:B------:R-:W-:-:S14]  /*a240*/  DSETP.GE.AND P1, PT, R6, R16, PT ;  /* 0x000000100600722a */ /* 0x000fdc0003f26000 */
[----:B------:R-:W-:Y:S05]  /*a250*/  @P1 BRA `(.L_x_153) ;  /* 0xfffffffc00881947 */ /* 0x000fea000383ffff */
.L_x_152:
[----:B------:R-:W-:Y:S05]  /*a260*/  BSYNC.RECONVERGENT B3 ;  /* 0x0000000000037941 */ /* 0x000fea0003800200 */
.L_x_151:
[----:B------:R-:W-:-:S05]  /*a270*/  VIADD R20, R20, 0xffffffff ;  /* 0xffffffff14147836 */ /* 0x000fca0000000000 */
[----:B------:R-:W-:-:S13]  /*a280*/  ISETP.GT.AND P1, PT, R20, R21, PT ;  /* 0x000000151400720c */ /* 0x000fda0003f24270 */
[----:B------:R-:W-:Y:S05]  /*a290*/  @P1 BRA `(.L_x_154) ;  /* 0xfffffffc00601947 */ /* 0x000fea000383ffff */
[----:B------:R-:W-:Y:S05]  /*a2a0*/  BSYNC.RECONVERGENT B1 ;  /* 0x0000000000017941 */ /* 0x000fea0003800200 */
.L_x_139:
[----:B------:R-:W-:Y:S05]  /*a2b0*/  BSYNC.RECONVERGENT B2 ;  /* 0x0000000000027941 */ /* 0x000fea0003800200 */
.L_x_137:
[----:B------:R-:W2:Y:S01]  /*a2c0*/  LDG.E R21, desc[UR6][R126.64+0x48] ;  /* 0x000048067e157981 */ /* 0x000ea2000c1e1900 */
[----:B------:R-:W0:Y:S01]  /*a2d0*/  MUFU.RCP64H R11, 2.244998931884765625 ;  /* 0x4001f5c2000b7908 */ /* 0x000e220000001800 */
[----:B------:R-:W-:Y:S01]  /*a2e0*/  IMAD.MOV.U32 R24, RZ, RZ, -0x70a3d70a ;  /* 0x8f5c28f6ff187424 */ /* 0x000fe200078e00ff */
[----:B------:R-:W-:Y:S01]  /*a2f0*/  UMOV UR4, 0x0 ;  /* 0x0000000000047882 */ /* 0x000fe20000000000 */
[----:B------:R-:W-:Y:S01]  /*a300*/  IMAD.MOV.U32 R25, RZ, RZ, 0x4001f5c2 ;  /* 0x4001f5c2ff197424 */ /* 0x000fe200078e00ff */
[----:B------:R-:W-:Y:S01]  /*a310*/  UMOV UR5, 0x3ff00000 ;  /* 0x3ff0000000057882 */ /* 0x000fe20000000000 */
[----:B------:R-:W-:Y:S01]  /*a320*/  IMAD.MOV.U32 R10, RZ, RZ, 0x1 ;  /* 0x00000001ff0a7424 */ /* 0x000fe200078e00ff */
[----:B------:R-:W-:Y:S05]  /*a330*/  BSSY.RECONVERGENT B2, `(.L_x_155) ;  /* 0x0000016000027945 */ /* 0x000fea0003800200 */
[----:B0-----:R-:W-:-:S08]  /*a340*/  DFMA R6, R10, -R24, UR4 ;  /* 0x000000040a067e2b */ /* 0x001fd00008000818 */
[----:B------:R-:W-:-:S08]  /*a350*/  DFMA R6, R6, R6, R6 ;  /* 0x000000060606722b */ /* 0x000fd00000000006 */
[----:B------:R-:W-:-:S08]  /*a360*/  DFMA R10, R10, R6, R10 ;  /* 0x000000060a0a722b */ /* 0x000fd0000000000a */
[----:B------:R-:W-:-:S08]  /*a370*/  DFMA R16, R10, -R24, 1 ;  /* 0x3ff000000a10742b */ /* 0x000fd00000000818 */
[----:B------:R-:W-:Y:S01]  /*a380*/  DFMA R16, R10, R16, R10 ;  /* 0x000000100a10722b */ /* 0x000fe2000000000a */
[----:B--2---:R-:W-:-:S06]  /*a390*/  IADD3 R6, PT, PT, -R21, RZ, RZ ;  /* 0x000000ff15067210 */ /* 0x004fcc0007ffe1ff */
[----:B------:R-:W0:Y:S02]  /*a3a0*/  I2F.F64 R6, R6 ;  /* 0x0000000600067312 */ /* 0x000e240000201c00 */
[----:B0-----:R-:W-:Y:S01]  /*a3b0*/  DMUL R52, R6, R16 ;  /* 0x0000001006347228 */ /* 0x001fe20000000000 */
[----:B------:R-:W-:-:S07]  /*a3c0*/  FSETP.GEU.AND P2, PT, |R7|, 6.5827683646048100446e-37, PT ;  /* 0x036000000700780b */ /* 0x000fce0003f4e200 */
[----:B------:R-:W-:-:S08]  /*a3d0*/  DFMA R10, R52, -R24, R6 ;  /* 0x80000018340a722b */ /* 0x000fd00000000006 */
[----:B------:R-:W-:-:S10]  /*a3e0*/  DFMA R52, R16, R10, R52 ;  /* 0x0000000a1034722b */ /* 0x000fd40000000034 */
[----:B------:R-:W-:-:S05]  /*a3f0*/  FFMA R10, RZ, 2.0306248664855957031, R53 ;  /* 0x4001f5c2ff0a7823 */ /* 0x000fca0000000035 */
[----:B------:R-:W-:-:S13]  /*a400*/  FSETP.GT.AND P1, PT, |R10|, 1.469367938527859385e-39, PT ;  /* 0x001000000a00780b */ /* 0x000fda0003f24200 */
[----:B------:R-:W-:Y:S05]  /*a410*/  @P1 BRA P2, `(.L_x_156) ;  /* 0x00000000001c1947 */ /* 0x000fea0001000000 */
[----:B------:R-:W-:Y:S01]  /*a420*/  IMAD.MOV.U32 R134, RZ, RZ, R6 ;  /* 0x000000ffff867224 */ /* 0x000fe200078e0006 */
[----:B------:R-:W-:Y:S01]  /*a430*/  MOV R50, 0xa480 ;  /* 0x0000a48000327802 */ /* 0x000fe20000000f00 */
[----:B------:R-:W-:Y:S02]  /*a440*/  IMAD.MOV.U32 R135, RZ, RZ, R7 ;  /* 0x000000ffff877224 */ /* 0x000fe400078e0007 */
[----:B------:R-:W-:Y:S02]  /*a450*/  IMAD.MOV.U32 R58, RZ, RZ, -0x70a3d70a ;  /* 0x8f5c28f6ff3a7424 */ /* 0x000fe400078e00ff */
[----:B------:R-:W-:-:S07]  /*a460*/  IMAD.MOV.U32 R53, RZ, RZ, 0x4001f5c2 ;  /* 0x4001f5c2ff357424 */ /* 0x000fce00078e00ff */
[----:B------:R-:W-:Y:S05]  /*a470*/  CALL.REL.NOINC `($__internal_1_$__cuda_sm20_div_rn_f64_full) ;  /* 0x0000028c00287944 */ /* 0x000fea0003c00000 */
[----:B------:R-:W-:-:S07]  /*a480*/  IMAD.MOV.U32 R53, RZ, RZ, R51 ;  /* 0x000000ffff357224 */ /* 0x000fce00078e0033 */
.L_x_156:
[----:B------:R-:W-:Y:S05]  /*a490*/  BSYNC.RECONVERGENT B2 ;  /* 0x0000000000027941 */ /* 0x000fea0003800200 */
.L_x_155:
[----:B------:R-:W-:Y:S01]  /*a4a0*/  MOV R32, 0x652b82fe ;  /* 0x652b82fe00207802 */ /* 0x000fe20000000f00 */
[----:B------:R-:W-:Y:S01]  /*a4b0*/  IMAD.MOV.U32 R33, RZ, RZ, 0x3ff71547 ;  /* 0x3ff71547ff217424 */ /* 0x000fe200078e00ff */
[----:B------:R-:W-:Y:S01]  /*a4c0*/  UMOV UR4, 0xfefa39ef ;  /* 0xfefa39ef00047882 */ /* 0x000fe20000000000 */
[----:B------:R-:W-:Y:S01]  /*a4d0*/  UMOV UR5, 0x3fe62e42 ;  /* 0x3fe62e4200057882 */ /* 0x000fe20000000000 */
[----:B------:R-:W0:Y:S01]  /*a4e0*/  MUFU.RCP64H R25, 35.16998291015625 ;  /* 0x404195c200197908 */ /* 0x000e220000001800 */
[----:B------:R-:W-:Y:S02]  /*a4f0*/  HFMA2 R24, -RZ, RZ, 0, 5.9604644775390625e-08 ;  /* 0x00000001ff187431 */ /* 0x000fe400000001ff */
[----:B------:R-:W-:Y:S01]  /*a500*/  IMAD.MOV.U32 R34, RZ, RZ, -0x70a3d70a ;  /* 0x8f5c28f6ff227424 */ /* 0x000fe200078e00ff */
[----:B------:R-:W-:Y:S01]  /*a510*/  DFMA R32, R52, R32, 6.75539944105574400000e+15 ;  /* 0x433800003420742b */ /* 0x000fe20000000020 */
[----:B------:R-:W-:Y:S01]  /*a520*/  IMAD.MOV.U32 R35, RZ, RZ, 0x404195c2 ;  /* 0x404195c2ff237424 */ /* 0x000fe200078e00ff */
[----:B------:R-:W-:Y:S01]  /*a530*/  FSETP.GEU.AND P1, PT, |R53|, 4.1917929649353027344, PT ;  /* 0x4086232b3500780b */ /* 0x000fe20003f2e200 */
[----:B------:R-:W-:Y:S01]  /*a540*/  BSSY.RECONVERGENT B1, `(.L_x_157) ;  /* 0x000003f000017945 */ /* 0x000fe20003800200 */
[----:B------:R-:W-:-:S04]  /*a550*/  FSETP.GEU.AND P4, PT, |R7|, 6.5827683646048100446e-37, PT ;  /* 0x036000000700780b */ /* 0x000fc80003f8e200 */
        /* <DEDUP_REMOVED lines=9> */
[----:B------:R-:W-:Y:S01]  /*a5f0*/  UMOV UR5, 0x3e5ade15 ;  /* 0x3e5ade1500057882 */ /* 0x000fe20000000000 */
[----:B------:R-:W-:Y:S01]  /*a600*/  IMAD.MOV.U32 R11, RZ, RZ, 0x3e928af3 ;  /* 0x3e928af3ff0b7424 */ /* 0x000fe200078e00ff */
[----:B------:R-:W-:-:S05]  /*a610*/  DFMA R36, R24, R36, R24 ;  /* 0x000000241824722b */ /* 0x000fca0000000018 */
[----:B------:R-:W-:Y:S01]  /*a620*/  DFMA R10, R16, UR4, R10 ;  /* 0x00000004100a7c2b */ /* 0x000fe2000800000a */
[----:B------:R-:W-:Y:S01]  /*a630*/  UMOV UR4, 0x62401315 ;  /* 0x6240131500047882 */ /* 0x000fe20000000000 */
[----:B------:R-:W-:Y:S01]  /*a640*/  UMOV UR5, 0x3ec71dee ;  /* 0x3ec71dee00057882 */ /* 0x000fe20000000000 */
[----:B------:R-:W-:-:S05]  /*a650*/  DFMA R24, R36, -R34, 1 ;  /* 0x3ff000002418742b */ /* 0x000fca0000000822 */
[----:B------:R-:W-:Y:S01]  /*a660*/  DFMA R10, R16, R10, UR4 ;  /* 0x00000004100a7e2b */ /* 0x000fe2000800000a */
[----:B------:R-:W-:Y:S01]  /*a670*/  UMOV UR4, 0x7c89eb71 ;  /* 0x7c89eb7100047882 */ /* 0x000fe20000000000 */
[----:B------:R-:W-:Y:S01]  /*a680*/  UMOV UR5, 0x3efa0199 ;  /* 0x3efa019900057882 */ /* 0x000fe20000000000 */
[----:B------:R-:W-:-:S05]  /*a690*/  DFMA R36, R36, R24, R36 ;  /* 0x000000182424722b */ /* 0x000fca0000000024 */
[----:B------:R-:W-:Y:S01]  /*a6a0*/  DFMA R10, R16, R10, UR4 ;  /* 0x00000004100a7e2b */ /* 0x000fe2000800000a */
[----:B------:R-:W-:Y:S01]  /*a6b0*/  UMOV UR4, 0x14761f65 ;  /* 0x14761f6500047882 */ /* 0x000fe20000000000 */
[----:B------:R-:W-:Y:S01]  /*a6c0*/  UMOV UR5, 0x3f2a01a0 ;  /* 0x3f2a01a000057882 */ /* 0x000fe20000000000 */
[----:B------:R-:W-:-:S05]  /*a6d0*/  DMUL R50, R36, R6 ;  /* 0x0000000624327228 */ /* 0x000fca0000000000 */
[----:B------:R-:W-:Y:S01]  /*a6e0*/  DFMA R10, R16, R10, UR4 ;  /* 0x00000004100a7e2b */ /* 0x000fe2000800000a */
[----:B------:R-:W-:Y:S01]  /*a6f0*/  UMOV UR4, 0x1852b7af ;  /* 0x1852b7af00047882 */ /* 0x000fe20000000000 */
[----:B------:R-:W-:Y:S01]  /*a700*/  UMOV UR5, 0x3f56c16c ;  /* 0x3f56c16c00057882 */ /* 0x000fe20000000000 */
[----:B------:R-:W-:-:S05]  /*a710*/  DFMA R24, R50, -R34, R6 ;  /* 0x800000223218722b */ /* 0x000fca0000000006 */
[----:B------:R-:W-:Y:S01]  /*a720*/  DFMA R10, R16, R10, UR4 ;  /* 0x00000004100a7e2b */ /* 0x000fe2000800000a */
[----:B------:R-:W-:Y:S01]  /*a730*/  UMOV UR4, 0x11122322 ;  /* 0x1112232200047882 */ /* 0x000fe20000000000 */
[----:B------:R-:W-:Y:S01]  /*a740*/  UMOV UR5, 0x3f811111 ;  /* 0x3f81111100057882 */ /* 0x000fe20000000000 */
[----:B------:R-:W-:-:S05]  /*a750*/  DFMA R50, R36, R24, R50 ;  /* 0x000000182432722b */ /* 0x000fca0000000032 */
        /* <DEDUP_REMOVED lines=29> */
.L_x_158:
[----:B------:R-:W-:Y:S05]  /*a930*/  BSYNC.RECONVERGENT B1 ;  /* 0x0000000000017941 */ /* 0x000fea0003800200 */
.L_x_157:
[----:B------:R-:W-:Y:S04]  /*a940*/  BSSY.RECONVERGENT B2, `(.L_x_159) ;  /* 0x0000009000027945 */ /* 0x000fe80003800200 */
[----:B------:R-:W-:Y:S05]  /*a950*/  @P3 BRA P4, `(.L_x_160) ;  /* 0x00000000001c3947 */ /* 0x000fea0002000000 */
[----:B------:R-:W-:Y:S01]  /*a960*/  MOV R134, R6 ;  /* 0x0000000600867202 */ /* 0x000fe20000000f00 */
[----:B------:R-:W-:Y:S01]  /*a970*/  IMAD.MOV.U32 R135, RZ, RZ, R7 ;  /* 0x000000ffff877224 */ /* 0x000fe200078e0007 */
[----:B------:R-:W-:Y:S01]  /*a980*/  MOV R50, 0xa9c0 ;  /* 0x0000a9c000327802 */ /* 0x000fe20000000f00 */
[----:B------:R-:W-:Y:S02]  /*a990*/  IMAD.MOV.U32 R58, RZ, RZ, -0x70a3d70a ;  /* 0x8f5c28f6ff3a7424 */ /* 0x000fe400078e00ff */
[----:B------:R-:W-:-:S07]  /*a9a0*/  IMAD.MOV.U32 R53, RZ, RZ, 0x404195c2 ;  /* 0x404195c2ff357424 */ /* 0x000fce00078e00ff */
[----:B------:R-:W-:Y:S05]  /*a9b0*/  CALL.REL.NOINC `($__internal_1_$__cuda_sm20_div_rn_f64_full) ;  /* 0x0000028400d87944 */ /* 0x000fea0003c00000 */
[----:B------:R-:W-:-:S07]  /*a9c0*/  IMAD.MOV.U32 R50, RZ, RZ, R52 ;  /* 0x000000ffff327224 */ /* 0x000fce00078e0034 */
.L_x_160:
[----:B------:R-:W-:Y:S05]  /*a9d0*/  BSYNC.RECONVERGENT B2 ;  /* 0x0000000000027941 */ /* 0x000fea0003800200 */
.L_x_159:
[----:B------:R-:W-:Y:S02]  /*a9e0*/  HFMA2 R25, -RZ, RZ, 1.9912109375, 0.00128841400146484375 ;  /* 0x3ff71547ff197431 */ /* 0x000fe400000001ff */
[----:B------:R-:W-:Y:S01]  /*a9f0*/  IMAD.MOV.U32 R24, RZ, RZ, 0x652b82fe ;  /* 0x652b82feff187424 */ /* 0x000fe200078e00ff */
        /* <DEDUP_REMOVED lines=56> */
.L_x_162:
[----:B------:R-:W-:Y:S05]  /*ad80*/  BSYNC.RECONVERGENT B1 ;  /* 0x0000000000017941 */ /* 0x000fea0003800200 */
.L_x_161:
        /* <DEDUP_REMOVED lines=8> */
[----:B------:R-:W-:Y:S01]  /*ae10*/  UMOV UR29, 0x3fbc28f5 ;  /* 0x3fbc28f5001d7882 */ /* 0x000fe20000000000 */
[----:B------:R-:W0:Y:S05]  /*ae20*/  I2F.F64 R6, R21 ;  /* 0x0000001500067312 */ /* 0x000e2a0000201c00 */
[----:B------:R-:W-:Y:S01]  /*ae30*/  DADD R10, R10, UR28 ;  /* 0x0000001c0a0a7e29 */ /* 0x000fe20008000000 */
[----:B------:R-:W-:Y:S01]  /*ae40*/  UMOV UR28, 0xd2f1a9fc ;  /* 0xd2f1a9fc001c7882 */ /* 0x000fe20000000000 */
[----:B------:R-:W-:-:S06]  /*ae50*/  UMOV UR29, 0x3f80624d ;  /* 0x3f80624d001d7882 */ /* 0x000fcc0000000000 */
[----:B------:R-:W-:Y:S02]  /*ae60*/  DSETP.GT.AND P1, PT, R10, UR28, PT ;  /* 0x0000001c0a007e2a */ /* 0x000fe4000bf24000 */
[----:B0-----:R-:W-:-:S12]  /*ae70*/  DMUL R16, R6, UR28 ;  /* 0x0000001c06107c28 */ /* 0x001fd80008000000 */
[----:B------:R-:W-:Y:S05]  /*ae80*/  @P1 BRA `(.L_x_164) ;  /* 0x00000010006c1947 */ /* 0x000fea0003800000 */
[----:B------:R-:W-:Y:S01]  /*ae90*/  ISETP.GT.AND P1, PT, R21, 0x3e8, PT ;  /* 0x000003e81500780c */ /* 0x000fe20003f24270 */
[----:B------:R-:W-:-:S12]  /*aea0*/  IMAD.MOV.U32 R26, RZ, RZ, 0x3e9 ;  /* 0x000003e9ff1a7424 */ /* 0x000fd800078e00ff */
[----:B------:R-:W-:Y:S05]  /*aeb0*/  @P1 BRA `(.L_x_165) ;  /* 0x0000001400a81947 */ /* 0x000fea0003800000 */
[----:B------:R-:W-:Y:S01]  /*aec0*/  UMOV UR28, 0xc8b43958 ;  /* 0xc8b43958001c7882 */ /* 0x000fe20000000000 */
[----:B------:R-:W-:Y:S01]  /*aed0*/  UMOV UR29, 0x3fefbe76 ;  /* 0x3fefbe76001d7882 */ /* 0x000fe20000000000 */
[----:B------:R-:W-:Y:S01]  /*aee0*/  IMAD.MOV.U32 R34, RZ, RZ, 0x0 ;  /* 0x00000000ff227424 */ /* 0x000fe200078e00ff */
[----:B------:R-:W-:Y:S01]  /*aef0*/  DMUL R32, R16, UR28 ;  /* 0x0000001c10207c28 */ /* 0x000fe20008000000 */
[----:B------:R-:W-:Y:S01]  /*af00*/  IMAD.MOV.U32 R35, RZ, RZ, 0x3fd80000 ;  /* 0x3fd80000ff237424 */ /* 0x000fe200078e00ff */
[----:B------:R-:W-:Y:S04]  /*af10*/  BSSY.RECONVERGENT B3, `(.L_x_166) ;  /* 0x0000016000037945 */ /* 0x000fe80003800200 */
        /* <DEDUP_REMOVED lines=9> */
[----:B------:R-:W-:Y:S01]  /*afb0*/  IADD3 R43, PT, PT, R39, -0x100000, RZ ;  /* 0xfff00000272b7810 */ /* 0x000fe20007ffe0ff */
[----:B------:R-:W-:-:S05]  /*afc0*/  IMAD.MOV.U32 R42, RZ, RZ, R38 ;  /* 0x000000ffff2a7224 */ /* 0x000fca00078e0026 */
[----:B------:R-:W-:-:S08]  /*afd0*/  DFMA R34, R40, -R40, R32 ;  /* 0x800000282822722b */ /* 0x000fd00000000020 */
[----:B------:R-:W-:Y:S01]  /*afe0*/  DFMA R24, R34, R42, R40 ;  /* 0x0000002a2218722b */ /* 0x000fe20000000028 */
[----:B------:R-:W-:Y:S10]  /*aff0*/  @!P1 BRA `(.L_x_167) ;  /* 0x00000000001c9947 */ /* 0x000ff40003800000 */
[----:B------:R-:W-:Y:S02]  /*b000*/  IMAD.MOV.U32 R42, RZ, RZ, R32 ;  /* 0x000000ffff2a7224 */ /* 0x000fe400078e0020 */
[----:B------:R-:W-:Y:S01]  /*b010*/  IMAD.MOV.U32 R32, RZ, RZ, R36 ;  /* 0x000000ffff207224 */ /* 0x000fe200078e0024 */
[----:B------:R-:W-:Y:S01]  /*b020*/  MOV R36, 0xb050 ;  /* 0x0000b05000247802 */ /* 0x000fe20000000f00 */
[----:B------:R-:W-:-:S07]  /*b030*/  IMAD.MOV.U32 R39, RZ, RZ, R43 ;  /* 0x000000ffff277224 */ /* 0x000fce00078e002b */
[----:B------:R-:W-:Y:S05]  /*b040*/  CALL.REL.NOINC `($__internal_2_$__cuda_sm20_dsqrt_rn_f64_mediumpath_v1) ;  /* 0x0000028400c47944 */ /* 0x000fea0003c00000 */
[----:B------:R-:W-:Y:S01]  /*b050*/  IMAD.MOV.U32 R24, RZ, RZ, R34 ;  /* 0x000000ffff187224 */ /* 0x000fe200078e0022 */
[----:B------:R-:W-:-:S07]  /*b060*/  MOV R25, R35 ;  /* 0x0000002300197202 */ /* 0x000fce0000000f00 */
.L_x_167:
[----:B------:R-:W-:Y:S05]  /*b070*/  BSYNC.RECONVERGENT B3 ;  /* 0x0000000000037941 */ /* 0x000fea0003800200 */
.L_x_166:
[----:B------:R-:W-:Y:S01]  /*b080*/  BSSY.RECONVERGENT B3, `(.L_x_168) ;  /* 0x00000f9000037945 */ /* 0x000fe20003800200 */
[----:B------:R-:W-:-:S07]  /*b090*/  IMAD.MOV.U32 R26, RZ, RZ, R129 ;  /* 0x000000ffff1a7224 */ /* 0x000fce00078e0081 */
.L_x_176:
[----:B------:R-:W-:Y:S01]  /*b0a0*/  ISETP.NE.AND P1, PT, R131, 0x1, PT ;  /* 0x000000018300780c */ /* 0x000fe20003f25270 */
[----:B------:R-:W-:Y:S01]  /*b0b0*/  BSSY.RECONVERGENT B4, `(.L_x_169) ;  /* 0x00000ef000047945 */ /* 0x000fe20003800200 */
[----:B------:R-:W-:Y:S02]  /*b0c0*/  IMAD.MOV.U32 R32, RZ, RZ, R124 ;  /* 0x000000ffff207224 */ /* 0x000fe400078e007c */
[----:B------:R-:W-:Y:S02]  /*b0d0*/  IMAD.MOV.U32 R33, RZ, RZ, R125 ;  /* 0x000000ffff217224 */ /* 0x000fe400078e007d */
[----:B------:R-:W-:Y:S02]  /*b0e0*/  IMAD.MOV.U32 R129, RZ, RZ, R26 ;  /* 0x000000ffff817224 */ /* 0x000fe400078e001a */
[----:B------:R-:W-:-:S05]  /*b0f0*/  IMAD.MOV.U32 R131, RZ, RZ, RZ ;  /* 0x000000ffff837224 */ /* 0x000fca00078e00ff */
[----:B------:R-:W-:Y:S05]  /*b100*/  @!P1 BRA `(.L_x_170) ;  /* 0x0000000c00a49947 */ /* 0x000fea0003800000 */
[----:B------:R-:W-:Y:S01]  /*b110*/  SHF.R.U32.HI R32, RZ, 0x2, R133 ;  /* 0x00000002ff207819 */ /* 0x000fe20000011685 */
[----:B------:R-:W-:Y:S01]  /*b120*/  IMAD.MOV.U32 R48, RZ, RZ, 0x0 ;  /* 0x00000000ff307424 */ /* 0x000fe200078e00ff */
[----:B------:R-:W-:Y:S01]  /*b130*/  SHF.L.U32 R31, R26, 0x4, RZ ;  /* 0x000000041a1f7819 */ /* 0x000fe200000006ff */
[----:B------:R-:W-:Y:S01]  /*b140*/  IMAD.MOV.U32 R49, RZ, RZ, 0x3ca00000 ;  /* 0x3ca00000ff317424 */ /* 0x000fe200078e00ff */
[----:B------:R-:W-:Y:S01]  /*b150*/  LOP3.LUT R32, R32, R133, RZ, 0x3c, !PT ;  /* 0x0000008520207212 */ /* 0x000fe200078e3cff */
[----:B------:R-:W-:Y:S01]  /*b160*/  BSSY.RECONVERGENT B1, `(.L_x_171) ;  /* 0x0000076000017945 */ /* 0x000fe20003800200 */
[----:B------:R-:W-:Y:S02]  /*b170*/  SHF.R.U32.HI R35, RZ, 0x2, R140 ;  /* 0x00000002ff237819 */ /* 0x000fe4000001168c */
[----:B------:R-:W-:Y:S01]  /*b180*/  SHF.R.U32.HI R36, RZ, 0x2, R141 ;  /* 0x00000002ff247819 */ /* 0x000fe2000001168d */
[----:B------:R-:W-:Y:S01]  /*b190*/  IMAD.SHL.U32 R33, R32, 0x2, RZ ;  /* 0x0000000220217824 */ /* 0x000fe200078e00ff */
[----:B------:R-:W-:-:S02]  /*b1a0*/  LOP3.LUT R34, R35, R140, RZ, 0x3c, !PT ;  /* 0x0000008c23227212 */ /* 0x000fc400078e3cff */
[----:B------:R-:W-:Y:S02]  /*b1b0*/  LOP3.LUT R37, R36, R141, RZ, 0x3c, !PT ;  /* 0x0000008d24257212 */ /* 0x000fe400078e3cff */
[----:B------:R-:W-:Y:S02]  /*b1c0*/  LOP3.LUT R31, R26, R31, R33, 0x96, !PT ;  /* 0x0000001f1a1f7212 */ /* 0x000fe400078e9621 */
[----:B------:R-:W-:Y:S01]  /*b1d0*/  SHF.R.U32.HI R39, RZ, 0x2, R128 ;  /* 0x00000002ff277819 */ /* 0x000fe20000011680 */
[----:B------:R-:W-:Y:S01]  /*b1e0*/  IMAD.SHL.U32 R38, R37, 0x2, RZ ;  /* 0x0000000225267824 */ /* 0x000fe200078e00ff */
[----:B------:R-:W-:Y:S01]  /*b1f0*/  LOP3.LUT R140, R31, R32, RZ, 0x3c, !PT ;  /* 0x000000201f8c7212 */ /* 0x000fe200078e3cff */
[----:B------:R-:W-:Y:S01]  /*b200*/  IMAD.SHL.U32 R32, R34, 0x2, RZ ;  /* 0x0000000222207824 */ /* 0x000fe200078e00ff */
[----:B------:R-:W-:Y:S02]  /*b210*/  LOP3.LUT R39, R39, R128, RZ, 0x3c, !PT ;  /* 0x0000008027277212 */ /* 0x000fe400078e3cff */
[----:B------:R-:W-:Y:S01]  /*b220*/  IADD3 R35, PT, PT, R132, 0x587c5, R140 ;  /* 0x000587c584237810 */ /* 0x000fe20007ffe08c */
[----:B------:R-:W-:Y:S01]  /*b230*/  IMAD.SHL.U32 R31, R140, 0x10, RZ ;  /* 0x000000108c1f7824 */ /* 0x000fe200078e00ff */
[----:B------:R-:W-:Y:S01]  /*b240*/  MOV R45, 0xfffffc01 ;  /* 0xfffffc01002d7802 */ /* 0x000fe20000000f00 */
[----:B------:R-:W-:-:S03]  /*b250*/  IMAD.SHL.U32 R129, R39, 0x2, RZ ;  /* 0x0000000227817824 */ /* 0x000fc600078e00ff */
[----:B------:R-:W-:-:S04]  /*b260*/  LOP3.LUT R31, R34, R32, R31, 0x96, !PT ;  /* 0x00000020221f7212 */ /* 0x000fc800078e961f */
[----:B------:R-:W-:-:S04]  /*b270*/  LOP3.LUT R31, R31, R140, RZ, 0x3c, !PT ;  /* 0x0000008c1f1f7212 */ /* 0x000fc800078e3cff */
[----:B------:R-:W-:Y:S02]  /*b280*/  IADD3 R32, PT, PT, R132, 0xb0f8a, R31 ;  /* 0x000b0f8a84207810 */ /* 0x000fe40007ffe01f */
[----:B------:R-:W-:-:S03]  /*b290*/  SHF.L.U32 R36, R31, 0x4, RZ ;  /* 0x000000041f247819 */ /* 0x000fc600000006ff */
[----:B------:R-:W-:Y:S01]  /*b2a0*/  IMAD.WIDE.U32 R32, R32, 0x200000, RZ ;  /* 0x0020000020207825 */ /* 0x000fe200078e00ff */
[----:B------:R-:W-:Y:S02]  /*b2b0*/  LOP3.LUT R36, R37, R38, R36, 0x96, !PT ;  /* 0x0000002625247212 */ /* 0x000fe400078e9624 */
[----:B------:R-:W-:Y:S01]  /*b2c0*/  LOP3.LUT R34, R32, R35, RZ, 0x3c, !PT ;  /* 0x0000002320227212 */ /* 0x000fe200078e3cff */
[----:B------:R-:W-:Y:S01]  /*b2d0*/  IMAD.MOV.U32 R35, RZ, RZ, R33 ;  /* 0x000000ffff237224 */ /* 0x000fe200078e0021 */
[----:B------:R-:W-:-:S03]  /*b2e0*/  LOP3.LUT R128, R36, R31, RZ, 0x3c, !PT ;  /* 0x0000001f24807212 */ /* 0x000fc600078e3cff */
[----:B------:R-:W0:Y:S02]  /*b2f0*/  I2F.F64.U64 R32, R34 ;  /* 0x0000002200207312 */ /* 0x000e240000301800 */
[----:B------:R-:W-:-:S05]  /*b300*/  IMAD.SHL.U32 R36, R128, 0x10, RZ ;  /* 0x0000001080247824 */ /* 0x000fca00078e00ff */
[----:B------:R-:W-:Y:S02]  /*b310*/  LOP3.LUT R129, R39, R129, R36, 0x96, !PT ;  /* 0x0000008127817212 */ /* 0x000fe400078e9624 */
[C---:B------:R-:W-:Y:S01]  /*b320*/  IADD3 R39, PT, PT, R132.reuse, 0x10974f, R128 ;  /* 0x0010974f84277810 */ /* 0x040fe20007ffe080 */
[----:B------:R-:W-:Y:S01]  /*b330*/  VIADD R132, R132, 0x161f14 ;  /* 0x00161f1484847836 */ /* 0x000fe20000000000 */
[----:B------:R-:W-:Y:S01]  /*b340*/  LOP3.LUT R129, R129, R128, RZ, 0x3c, !PT ;  /* 0x0000008081817212 */ /* 0x000fe200078e3cff */
[----:B0-----:R-:W-:-:S03]  /*b350*/  DFMA R32, R32, R48, 5.5511151231257827021e-17 ;  /* 0x3c9000002020742b */ /* 0x001fc60000000030 */
[----:B------:R-:W-:-:S05]  /*b360*/  IADD3 R34, PT, PT, R132, R129, RZ ;  /* 0x0000008184227210 */ /* 0x000fca0007ffe0ff */
        /* <DEDUP_REMOVED lines=9> */
[----:B------:R-:W-:Y:S01]  /*b400*/  @!P1 IMAD.MOV.U32 R44, RZ, RZ, R37 ;  /* 0x000000ffff2c9224 */ /* 0x000fe200078e0025 */
[----:B0-----:R-:W-:Y:S01]  /*b410*/  DFMA R48, R34, 2.2204460492503130808e-16, R48 ;  /* 0x3cb000002230782b */ /* 0x001fe20000000030 */
[----:B------:R-:W-:Y:S02]  /*b420*/  @!P1 IMAD.MOV.U32 R32, RZ, RZ, R36 ;  /* 0x000000ffff209224 */ /* 0x000fe400078e0024 */
[----:B------:R-:W-:-:S05]  /*b430*/  VIADD R33, R44, 0xffffffff ;  /* 0xffffffff2c217836 */ /* 0x000fca0000000000 */
[----:B------:R-:W-:-:S13]  /*b440*/  ISETP.GT.U32.AND P2, PT, R33, 0x7feffffe, PT ;  /* 0x7feffffe2100780c */ /* 0x000fda0003f44070 */
[----:B------:R-:W-:Y:S05]  /*b450*/  @P2 BRA `(.L_x_172) ;  /* 0x0000000400002947 */ /* 0x000fea0003800000 */
[C---:B------:R-:W-:Y:S01]  /*b460*/  LOP3.LUT R33, R44.reuse, 0xfffff, RZ, 0xc0, !PT ;  /* 0x000fffff2c217812 */ /* 0x040fe200078ec0ff */
[----:B------:R-:W-:Y:S01]  /*b470*/  IMAD.MOV.U32 R36, RZ, RZ, RZ ;  /* 0x000000ffff247224 */ /* 0x000fe200078e00ff */
[----:B------:R-:W-:Y:S01]  /*b480*/  MOV R42, 0x8b7a8b04 ;  /* 0x8b7a8b04002a7802 */ /* 0x000fe20000000f00 */
        /* <DEDUP_REMOVED lines=61> */
.L_x_172:
[----:B------:R-:W-:Y:S01]  /*b860*/  IMAD.MOV.U32 R32, RZ, RZ, 0x0 ;  /* 0x00000000ff207424 */ /* 0x000fe200078e00ff */
[----:B------:R-:W-:Y:S01]  /*b870*/  LOP3.LUT P1, RZ, R37, 0x7fffffff, RZ, 0xc0, !PT ;  /* 0x7fffffff25ff7812 */ /* 0x000fe2000782c0ff */
[----:B------:R-:W-:-:S06]  /*b880*/  IMAD.MOV.U32 R33, RZ, RZ, 0x7ff00000 ;  /* 0x7ff00000ff217424 */ /* 0x000fcc00078e00ff */
[----:B------:R-:W-:-:S10]  /*b890*/  DFMA R32, R36, R32, +INF ;  /* 0x7ff000002420742b */ /* 0x000fd40000000020 */
[----:B------:R-:W-:Y:S02]  /*b8a0*/  FSEL R32, R32, RZ, P1 ;  /* 0x000000ff20207208 */ /* 0x000fe40000800000 */
[----:B------:R-:W-:-:S07]  /*b8b0*/  FSEL R33, R33, -QNAN , P1 ;  /* 0xfff0000021217808 */ /* 0x000fce0000800000 */
.L_x_173:
[----:B------:R-:W-:Y:S05]  /*b8c0*/  BSYNC.RECONVERGENT B1 ;  /* 0x0000000000017941 */ /* 0x000fea0003800200 */
.L_x_171:
[----:B------:R-:W-:Y:S01]  /*b8d0*/  DMUL R34, RZ, R48 ;  /* 0x00000030ff227228 */ /* 0x000fe20000000000 */
[----:B------:R-:W-:Y:S01]  /*b8e0*/  SHF.L.U32 R36, R49, 0x1, RZ ;  /* 0x0000000131247819 */ /* 0x000fe200000006ff */
[----:B------:R-:W-:Y:S01]  /*b8f0*/  UMOV UR28, 0x33145c07 ;  /* 0x33145c07001c7882 */ /* 0x000fe20000000000 */
[----:B------:R-:W-:Y:S01]  /*b900*/  UMOV UR29, 0x3ca1a626 ;  /* 0x3ca1a626001d7882 */ /* 0x000fe20000000000 */
[----:B------:R-:W-:Y:S01]  /*b910*/  IMAD.MOV.U32 R40, RZ, RZ, -0x3e107ad8 ;  /* 0xc1ef8528ff287424 */ /* 0x000fe200078e00ff */
[----:B------:R-:W-:Y:S01]  /*b920*/  ISETP.GT.U32.AND P1, PT, R36, -0x79800000, PT ;  /* 0x868000002400780c */ /* 0x000fe20003f24070 */
[----:B------:R-:W-:Y:S01]  /*b930*/  IMAD.MOV.U32 R41, RZ, RZ, 0x3e21eea7 ;  /* 0x3e21eea7ff297424 */ /* 0x000fe200078e00ff */
[----:B------:R-:W-:Y:S01]  /*b940*/  MOV R43, 0x3e5ae5f1 ;  /* 0x3e5ae5f1002b7802 */ /* 0x000fe20000000f00 */
[----:B------:R-:W-:Y:S01]  /*b950*/  IMAD.MOV.U32 R42, RZ, RZ, 0x2cb0d246 ;  /* 0x2cb0d246ff2a7424 */ /* 0x000fe200078e00ff */
[----:B------:R-:W-:Y:S01]  /*b960*/  DMUL R52, R32, -2 ;  /* 0xc000000020347828 */ /* 0x000fe20000000000 */
[----:B------:R-:W-:Y:S01]  /*b970*/  FSEL R45, R35, R49, P1 ;  /* 0x00000031232d7208 */ /* 0x000fe20000800000 */
[----:B------:R-:W-:Y:S01]  /*b980*/  UMOV UR30, 0xf9785eba ;  /* 0xf9785eba001e7882 */ /* 0x000fe20000000000 */
[----:B------:R-:W-:Y:S01]  /*b990*/  FSEL R34, R34, R48, P1 ;  /* 0x0000003022227208 */ /* 0x000fe20000800000 */
[----:B------:R-:W-:Y:S01]  /*b9a0*/  UMOV UR31, 0x3de5db65 ;  /* 0x3de5db65001f7882 */ /* 0x000fe20000000000 */
        /* <DEDUP_REMOVED lines=10> */
[----:B------:R-:W-:Y:S01]  /*ba50*/  DMUL R38, R36, UR28 ;  /* 0x0000001c24267c28 */ /* 0x000fe20008000000 */
[----:B------:R-:W-:Y:S01]  /*ba60*/  UMOV UR28, 0x54442d18 ;  /* 0x54442d18001c7882 */ /* 0x000fe20000000000 */
[----:B------:R-:W-:Y:S01]  /*ba70*/  UMOV UR29, 0x400921fb ;  /* 0x400921fb001d7882 */ /* 0x000fe20000000000 */
[----:B--2---:R-:W-:-:S05]  /*ba80*/  LOP3.LUT P2, RZ, R34, 0x2, RZ, 0xc0, !PT ;  /* 0x0000000222ff7812 */ /* 0x004fca000784c0ff */
[----:B------:R-:W-:Y:S01]  /*ba90*/  DFMA R38, R36, UR28, R38 ;  /* 0x0000001c24267c2b */ /* 0x000fe20008000026 */
[----:B------:R-:W-:Y:S01]  /*baa0*/  UMOV UR28, 0x20fd8164 ;  /* 0x20fd8164001c7882 */ /* 0x000fe20000000000 */
[----:B------:R-:W-:-:S06]  /*bab0*/  UMOV UR29, 0x3da8ff83 ;  /* 0x3da8ff83001d7882 */ /* 0x000fcc0000000000 */
        /* <DEDUP_REMOVED lines=35> */
[----:B------:R-:W-:Y:S01]  /*bcf0*/  DFMA R40, R38, R40, R38 ;  /* 0x000000282628722b */ /* 0x000fe20000000026 */
[----:B------:R-:W-:Y:S01]  /*bd00*/  LOP3.LUT R38, R34, 0x1, RZ, 0xc0, !PT ;  /* 0x0000000122267812 */ /* 0x000fe200078ec0ff */
[----:B------:R-:W-:Y:S01]  /*bd10*/  DMUL R36, R52, R42 ;  /* 0x0000002a34247228 */ /* 0x000fe20000000000 */
[----:B------:R-:W-:Y:S02]  /*bd20*/  VIADD R39, R43, 0xfff00000 ;  /* 0xfff000002b277836 */ /* 0x000fe40000000000 */
[----:B------:R-:W-:Y:S01]  /*bd30*/  ISETP.NE.U32.AND P1, PT, R38, 0x1, PT ;  /* 0x000000012600780c */ /* 0x000fe20003f25070 */
[----:B------:R-:W-:-:S03]  /*bd40*/  IMAD.MOV.U32 R38, RZ, RZ, R42 ;  /* 0x000000ffff267224 */ /* 0x000fc600078e002a */
[----:B------:R-:W-:Y:S01]  /*bd50*/  ISETP.NE.U32.AND.EX P1, PT, RZ, RZ, PT, P1 ;  /* 0x000000ffff00720c */ /* 0x000fe20003f25110 */
[----:B------:R-:W-:Y:S01]  /*bd60*/  DFMA R54, R36, -R36, R52 ;  /* 0x800000242436722b */ /* 0x000fe20000000034 */
[----:B------:R-:W-:Y:S02]  /*bd70*/  LOP3.LUT R35, R41, 0x80000000, RZ, 0x3c, !PT ;  /* 0x8000000029237812 */ /* 0x000fe400078e3cff */
        /* <DEDUP_REMOVED lines=8> */
[----:B------:R-:W-:Y:S01]  /*be00*/  @P2 IMAD.MOV.U32 R49, RZ, RZ, R41 ;  /* 0x000000ffff312224 */ /* 0x000fe200078e0029 */
[----:B------:R-:W-:-:S05]  /*be10*/  @P2 MOV R47, R33 ;  /* 0x00000021002f2202 */ /* 0x000fca0000000f00 */
        /* <DEDUP_REMOVED lines=11> */
.L_x_175:
[----:B------:R-:W-:Y:S05]  /*bed0*/  BSYNC.RECONVERGENT B5 ;  /* 0x0000000000057941 */ /* 0x000fea0003800200 */
.L_x_174:
[----:B------:R-:W0:Y:S01]  /*bee0*/  FRND.F64.TRUNC R32, R44 ;  /* 0x0000002c00207313 */ /* 0x000e22000030d800 */
[----:B------:R-:W-:Y:S01]  /*bef0*/  DMUL R36, RZ, R44 ;  /* 0x0000002cff247228 */ /* 0x000fe20000000000 */
[----:B------:R-:W-:Y:S01]  /*bf00*/  IMAD.MOV.U32 R133, RZ, RZ, R26 ;  /* 0x000000ffff857224 */ /* 0x000fe200078e001a */
[----:B------:R-:W-:Y:S01]  /*bf10*/  DADD R48, RZ, R48 ;  /* 0x00000000ff307229 */ /* 0x000fe20000000030 */
[----:B------:R-:W-:Y:S01]  /*bf20*/  IMAD.MOV.U32 R141, RZ, RZ, R31 ;  /* 0x000000ffff8d7224 */ /* 0x000fe200078e001f */
[----:B------:R-:W-:Y:S01]  /*bf30*/  MOV R131, 0x1 ;  /* 0x0000000100837802 */ /* 0x000fe20000000f00 */
[----:B------:R-:W-:-:S05]  /*bf40*/  IMAD.MOV.U32 R26, RZ, RZ, R129 ;  /* 0x000000ffff1a7224 */ /* 0x000fca00078e0081 */
[----:B------:R-:W-:Y:S02]  /*bf50*/  DMUL R124, R48, R34 ;  /* 0x00000022307c7228 */ /* 0x000fe40000000000 */
[----:B0-----:R-:W-:-:S06]  /*bf60*/  DSETP.NEU.AND P1, PT, R44, R32, PT ;  /* 0x000000202c00722a */ /* 0x001fcc0003f2d000 */
[----:B------:R-:W-:Y:S02]  /*bf70*/  FSEL R32, R36, R46, !P1 ;  /* 0x0000002e24207208 */ /* 0x000fe40004800000 */
[----:B------:R-:W-:-:S06]  /*bf80*/  FSEL R33, R37, R47, !P1 ;  /* 0x0000002f25217208 */ /* 0x000fcc0004800000 */
[----:B------:R-:W-:-:S11]  /*bf90*/  DMUL R32, R34, R32 ;  /* 0x0000002022207228 */ /* 0x000fd60000000000 */
.L_x_170:
[----:B------:R-:W-:Y:S05]  /*bfa0*/  BSYNC.RECONVERGENT B4 ;  /* 0x0000000000047941 */ /* 0x000fea0003800200 */
.L_x_169:
[----:B------:R-:W-:-:S10]  /*bfb0*/  DFMA R32, R32, R24, R16 ;  /* 0x000000182020722b */ /* 0x000fd40000000010 */
[----:B------:R-:W0:Y:S08]  /*bfc0*/  F2F.F32.F64 R32, R32 ;  /* 0x0000002000207310 */ /* 0x000e300000301000 */
[----:B0-----:R-:W0:Y:S02]  /*bfd0*/  F2I.S64 R34, R32 ;  /* 0x0000002000227311 */ /* 0x001e240000201900 */
[----:B0-----:R-:W-:-:S04]  /*bfe0*/  ISETP.GE.AND P1, PT, R21, R34, PT ;  /* 0x000000221500720c */ /* 0x001fc80003f26270 */
[----:B------:R-:W-:-:S13]  /*bff0*/  ISETP.LT.OR P1, PT, R34, RZ, !P1 ;  /* 0x000000ff2200720c */ /* 0x000fda0004f21670 */
[----:B------:R-:W-:Y:S05]  /*c000*/  @P1 BRA `(.L_x_176) ;  /* 0xfffffff000241947 */ /* 0x000fea000383ffff */
[----:B------:R-:W-:Y:S05]  /*c010*/  BSYNC.RECONVERGENT B3 ;  /* 0x0000000000037941 */ /* 0x000fea0003800200 */
.L_x_168:
[----:B------:R-:W-:Y:S01]  /*c020*/  IMAD.MOV.U32 R26, RZ, RZ, R34 ;  /* 0x000000ffff1a7224 */ /* 0x000fe200078e0022 */
[----:B------:R-:W-:Y:S06]  /*c030*/  BRA `(.L_x_165) ;  /* 0x0000000400487947 */ /* 0x000fec0003800000 */
.L_x_164:
[----:B------:R-:W-:Y:S01]  /*c040*/  ISETP.GT.AND P1, PT, R21, 0x3e8, PT ;  /* 0x000003e81500780c */ /* 0x000fe20003f24270 */
[----:B------:R-:W-:-:S12]  /*c050*/  IMAD.MOV.U32 R26, RZ, RZ, 0x3e9 ;  /* 0x000003e9ff1a7424 */ /* 0x000fd800078e00ff */
[----:B------:R-:W-:Y:S05]  /*c060*/  @P1 BRA `(.L_x_165) ;  /* 0x00000004003c1947 */ /* 0x000fea0003800000 */
[----:B------:R-:W-:Y:S01]  /*c070*/  IMAD.MOV.U32 R24, RZ, RZ, 0x652b82fe ;  /* 0x652b82feff187424 */ /* 0x000fe200078e00ff */
[----:B------:R-:W-:Y:S01]  /*c080*/  DADD R38, -RZ, -R16 ;  /* 0x00000000ff267229 */ /* 0x000fe20000000910 */
[----:B------:R-:W-:Y:S01]  /*c090*/  IMAD.MOV.U32 R25, RZ, RZ, 0x3ff71547 ;  /* 0x3ff71547ff197424 */ /* 0x000fe200078e00ff */
[C---:B------:R-:W-:Y:S01]  /*c0a0*/  DSETP.GT.AND P1, PT, R16.reuse, RZ, PT ;  /* 0x000000ff1000722a */ /* 0x040fe20003f24000 */
[----:B------:R-:W-:Y:S04]  /*c0b0*/  BSSY.RECONVERGENT B1, `(.L_x_165) ;  /* 0x000004a000017945 */ /* 0x000fe80003800200 */
[----:B------:R-:W-:-:S03]  /*c0c0*/  DFMA R24, R16, -R24, 6.75539944105574400000e+15 ;  /* 0x433800001018742b */ /* 0x000fc60000000818 */
[C---:B------:R-:W-:Y:S02]  /*c0d0*/  FSETP.GEU.AND P3, PT, |R39|.reuse, 4.1917929649353027344, PT ;  /* 0x4086232b2700780b */ /* 0x040fe40003f6e200 */
[----:B------:R-:W-:-:S03]  /*c0e0*/  FSETP.GEU.AND P2, PT, |R39|, 4.2275390625, PT ;  /* 0x408748002700780b */ /* 0x000fc60003f4e200 */
[----:B------:R-:W-:Y:S02]  /*c0f0*/  DADD R32, R24, -6.75539944105574400000e+15 ;  /* 0xc338000018207429 */ /* 0x000fe40000000000 */
[----:B------:R-:W-:-:S04]  /*c100*/  LEA.HI R25, R24, R24, RZ, 0x1 ;  /* 0x0000001818197211 */ /* 0x000fc800078f08ff */
[----:B------:R-:W-:Y:S02]  /*c110*/  SHF.R.S32.HI R25, RZ, 0x1, R25 ;  /* 0x00000001ff197819 */ /* 0x000fe40000011419 */
[----:B------:R-:W-:Y:S02]  /*c120*/  DFMA R34, R32, -UR4, -R16 ;  /* 0x8000000420227c2b */ /* 0x000fe40008000810 */
[----:B------:R-:W-:-:S06]  /*c130*/  DADD R16, -R16, +INF ;  /* 0x7ff0000010107429 */ /* 0x000fcc0000000100 */
[----:B------:R-:W-:-:S04]  /*c140*/  DFMA R34, R32, -UR8, R34 ;  /* 0x8000000820227c2b */ /* 0x000fc80008000022 */
[----:B------:R-:W-:-:S04]  /*c150*/  FSEL R17, R17, RZ, !P1 ;  /* 0x000000ff11117208 */ /* 0x000fc80004800000 */
[----:B------:R-:W-:Y:S01]  /*c160*/  DFMA R32, R34, UR10, R36 ;  /* 0x0000000a22207c2b */ /* 0x000fe20008000024 */
[----:B------:R-:W-:-:S04]  /*c170*/  IADD3 R36, PT, PT, R24, -R25, RZ ;  /* 0x8000001918247210 */ /* 0x000fc80007ffe0ff */
[----:B------:R-:W-:Y:S01]  /*c180*/  LEA R37, R36, 0x3ff00000, 0x14 ;  /* 0x3ff0000024257811 */ /* 0x000fe200078ea0ff */
[----:B------:R-:W-:Y:S02]  /*c190*/  IMAD.MOV.U32 R36, RZ, RZ, RZ ;  /* 0x000000ffff247224 */ /* 0x000fe400078e00ff */
        /* <DEDUP_REMOVED lines=10> */
[--C-:B------:R-:W-:Y:S01]  /*c240*/  IMAD R35, R25, 0x100000, R33.reuse ;  /* 0x0010000019237824 */ /* 0x100fe200078e0221 */
[----:B------:R-:W-:Y:S01]  /*c250*/  FSEL R25, R16, RZ, !P1 ;  /* 0x000000ff10197208 */ /* 0x000fe20004800000 */
[----:B------:R-:W-:Y:S02]  /*c260*/  IMAD.MOV.U32 R34, RZ, RZ, R32 ;  /* 0x000000ffff227224 */ /* 0x000fe400078e0020 */
[----:B------:R-:W-:-:S04]  /*c270*/  IMAD R31, R24, 0x100000, R33 ;  /* 0x00100000181f7824 */ /* 0x000fc800078e0221 */
[----:B------:R-:W-:-:S10]  /*c280*/  DMUL R34, R34, R36 ;  /* 0x0000002422227228 */ /* 0x000fd40000000000 */
[----:B------:R-:W-:Y:S02]  /*c290*/  FSEL R33, R25, R34, P2 ;  /* 0x0000002219217208 */ /* 0x000fe40001000000 */
[----:B------:R-:W-:Y:S02]  /*c2a0*/  @P3 FSEL R31, R17, R35, P2 ;  /* 0x00000023111f3208 */ /* 0x000fe40001000000 */
[----:B------:R-:W-:-:S03]  /*c2b0*/  FSEL R32, R32, R33, !P3 ;  /* 0x0000002120207208 */ /* 0x000fc60005800000 */
[----:B------:R-:W-:-:S07]  /*c2c0*/  IMAD.MOV.U32 R33, RZ, RZ, R31 ;  /* 0x000000ffff217224 */ /* 0x000fce00078e001f */
.L_x_180:
[----:B------:R-:W-:Y:S01]  /*c2d0*/  DSETP.GTU.AND P1, PT, R32, 1, PT ;  /* 0x3ff000002000742a */ /* 0x000fe20003f2c000 */
[----:B------:R-:W-:Y:S01]  /*c2e0*/  BSSY.RECONVERGENT B3, `(.L_x_177) ;  /* 0x0000023000037945 */ /* 0x000fe20003800200 */
[----:B------:R-:W-:-:S12]  /*c2f0*/  MOV R26, RZ ;  /* 0x000000ff001a7202 */ /* 0x000fd80000000f00 */
[----:B------:R-:W-:Y:S05]  /*c300*/  @P1 BRA `(.L_x_178) ;  /* 0x0000000000801947 */ /* 0x000fea0003800000 */
[----:B------:R-:W-:Y:S02]  /*c310*/  IMAD.MOV.U32 R16, RZ, RZ, 0x0 ;  /* 0x00000000ff107424 */ /* 0x000fe400078e00ff */
[----:B------:R-:W-:-:S07]  /*c320*/  IMAD.MOV.U32 R17, RZ, RZ, 0x3ff00000 ;  /* 0x3ff00000ff117424 */ /* 0x000fce00078e00ff */
.L_x_179:
[----:B------:R-:W-:Y:S01]  /*c330*/  SHF.R.U32.HI R24, RZ, 0x2, R133 ;  /* 0x00000002ff187819 */ /* 0x000fe20000011685 */
[----:B------:R-:W-:Y:S01]  /*c340*/  IMAD.SHL.U32 R34, R129, 0x10, RZ ;  /* 0x0000001081227824 */ /* 0x000fe200078e00ff */
[----:B------:R-:W-:Y:S01]  /*c350*/  SHF.R.U32.HI R31, RZ, 0x2, R140 ;  /* 0x00000002ff1f7819 */ /* 0x000fe2000001168c */
[----:B------:R-:W-:Y:S01]  /*c360*/  VIADD R26, R26, 0x1 ;  /* 0x000000011a1a7836 */ /* 0x000fe20000000000 */
[----:B------:R-:W-:Y:S01]  /*c370*/  LOP3.LUT R24, R24, R133, RZ, 0x3c, !PT ;  /* 0x0000008518187212 */ /* 0x000fe200078e3cff */
[----:B------:R-:W-:Y:S02]  /*c380*/  IMAD.MOV.U32 R133, RZ, RZ, R141 ;  /* 0x000000ffff857224 */ /* 0x000fe400078e008d */
[----:B------:R-:W-:Y:S02]  /*c390*/  IMAD.MOV.U32 R141, RZ, RZ, R129 ;  /* 0x000000ffff8d7224 */ /* 0x000fe400078e0081 */
[----:B------:R-:W-:-:S05]  /*c3a0*/  IMAD.SHL.U32 R25, R24, 0x2, RZ ;  /* 0x0000000218197824 */ /* 0x000fca00078e00ff */
[----:B------:R-:W-:Y:S02]  /*c3b0*/  LOP3.LUT R25, R129, R34, R25, 0x96, !PT ;  /* 0x0000002281197212 */ /* 0x000fe400078e9619 */
[----:B------:R-:W-:Y:S02]  /*c3c0*/  LOP3.LUT R34, R31, R140, RZ, 0x3c, !PT ;  /* 0x0000008c1f227212 */ /* 0x000fe400078e3cff */
[----:B------:R-:W-:Y:S02]  /*c3d0*/  LOP3.LUT R31, R25, R24, RZ, 0x3c, !PT ;  /* 0x00000018191f7212 */ /* 0x000fe400078e3cff */
[----:B------:R-:W-:Y:S01]  /*c3e0*/  MOV R140, R128 ;  /* 0x00000080008c7202 */ /* 0x000fe20000000f00 */
[----:B------:R-:W-:Y:S01]  /*c3f0*/  IMAD.SHL.U32 R24, R34, 0x2, RZ ;  /* 0x0000000222187824 */ /* 0x000fe200078e00ff */
[----:B------:R-:W-:Y:S01]  /*c400*/  SHF.L.U32 R25, R31, 0x4, RZ ;  /* 0x000000041f197819 */ /* 0x000fe200000006ff */
[--C-:B------:R-:W-:Y:S01]  /*c410*/  IMAD.MOV.U32 R128, RZ, RZ, R31.reuse ;  /* 0x000000ffff807224 */ /* 0x100fe200078e001f */
[C---:B------:R-:W-:Y:S01]  /*c420*/  IADD3 R35, PT, PT, R132.reuse, 0x587c5, R31 ;  /* 0x000587c584237810 */ /* 0x040fe20007ffe01f */
[----:B------:R-:W-:Y:S01]  /*c430*/  VIADD R132, R132, 0xb0f8a ;  /* 0x000b0f8a84847836 */ /* 0x000fe20000000000 */
[----:B------:R-:W-:Y:S01]  /*c440*/  LOP3.LUT R24, R34, R24, R25, 0x96, !PT ;  /* 0x0000001822187212 */ /* 0x000fe200078e9619 */
[----:B------:R-:W-:-:S03]  /*c450*/  IMAD.MOV.U32 R34, RZ, RZ, 0x0 ;  /* 0x00000000ff227424 */ /* 0x000fc600078e00ff */
        /* <DEDUP_REMOVED lines=11> */
.L_x_178:
[----:B------:R-:W-:Y:S05]  /*c510*/  BSYNC.RECONVERGENT B3 ;  /* 0x0000000000037941 */ /* 0x000fea0003800200 */
.L_x_177:
[----:B------:R-:W-:-:S05]  /*c520*/  VIADD R26, R26, 0xffffffff ;  /* 0xffffffff1a1a7836 */ /* 0x000fca0000000000 */
[----:B------:R-:W-:-:S13]  /*c530*/  ISETP.GT.AND P1, PT, R26, R21, PT ;  /* 0x000000151a00720c */ /* 0x000fda0003f24270 */
[----:B------:R-:W-:Y:S05]  /*c540*/  @P1 BRA `(.L_x_180) ;  /* 0xfffffffc00601947 */ /* 0x000fea000383ffff */
[----:B------:R-:W-:Y:S05]  /*c550*/  BSYNC.RECONVERGENT B1 ;  /* 0x0000000000017941 */ /* 0x000fea0003800200 */
.L_x_165:
[----:B------:R-:W-:Y:S05]  /*c560*/  BSYNC.RECONVERGENT B2 ;  /* 0x0000000000027941 */ /* 0x000fea0003800200 */
.L_x_163:
[C---:B------:R-:W-:Y:S01]  /*c570*/  DSETP.GEU.AND P1, PT, R4.reuse, R10, PT ;  /* 0x0000000a0400722a */ /* 0x040fe20003f2e000 */
[----:B------:R-:W-:Y:S01]  /*c580*/  BSSY.RECONVERGENT B2, `(.L_x_181) ;  /* 0x0000186000027945 */ /* 0x000fe20003800200 */
[----:B------:R-:W-:Y:S01]  /*c590*/  DMUL R6, R4, R6 ;  /* 0x0000000604067228 */ /* 0x000fe20000000000 */
[----:B------:R-:W-:-:S11]  /*c5a0*/  IADD3 R10, PT, PT, R21, -R26, RZ ;  /* 0x8000001a150a7210 */ /* 0x000fd60007ffe0ff */
        /* <DEDUP_REMOVED lines=18> */
[----:B------:R-:W-:Y:S01]  /*c6d0*/  VIADD R39, R17, 0xfff00000 ;  /* 0xfff0000011277836 */ /* 0x000fe20000000000 */
[----:B------:R-:W-:-:S05]  /*c6e0*/  MOV R38, R16 ;  /* 0x0000001000267202 */ /* 0x000fca0000000f00 */
[----:B------:R-:W-:-:S08]  /*c6f0*/  DFMA R34, R40, -R40, R42 ;  /* 0x800000282822722b */ /* 0x000fd0000000002a */
[----:B------:R-:W-:Y:S01]  /*c700*/  DFMA R4, R34, R38, R40 ;  /* 0x000000262204722b */ /* 0x000fe20000000028 */
[----:B------:R-:W-:Y:S10]  /*c710*/  @!P1 BRA `(.L_x_185) ;  /* 0x0000000000189947 */ /* 0x000ff40003800000 */
[----:B------:R-:W-:Y:S01]  /*c720*/  IMAD.MOV.U32 R38, RZ, RZ, R16 ;  /* 0x000000ffff267224 */ /* 0x000fe200078e0010 */
[----:B------:R-:W-:Y:S01]  /*c730*/  MOV R36, 0xc760 ;  /* 0x0000c76000247802 */ /* 0x000fe20000000f00 */
[----:B------:R-:W-:-:S07]  /*c740*/  IMAD.MOV.U32 R33, RZ, RZ, R43 ;  /* 0x000000ffff217224 */ /* 0x000fce00078e002b */
[----:B------:R-:W-:Y:S05]  /*c750*/  CALL.REL.NOINC `($__internal_2_$__cuda_sm20_dsqrt_rn_f64_mediumpath_v1) ;  /* 0x0000027000007944 */ /* 0x000fea0003c00000 */
[----:B------:R-:W-:Y:S02]  /*c760*/  IMAD.MOV.U32 R4, RZ, RZ, R34 ;  /* 0x000000ffff047224 */ /* 0x000fe400078e0022 */
[----:B------:R-:W-:-:S07]  /*c770*/  IMAD.MOV.U32 R5, RZ, RZ, R35 ;  /* 0x000000ffff057224 */ /* 0x000fce00078e0023 */
.L_x_185:
[----:B------:R-:W-:Y:S05]  /*c780*/  BSYNC.RECONVERGENT B3 ;  /* 0x0000000000037941 */ /* 0x000fea0003800200 */
.L_x_184:
[----:B------:R-:W-:Y:S01]  /*c790*/  BSSY.RECONVERGENT B3, `(.L_x_186) ;  /* 0x00000f9000037945 */ /* 0x000fe20003800200 */
[----:B------:R-:W-:-:S07]  /*c7a0*/  IMAD.MOV.U32 R11, RZ, RZ, R129 ;  /* 0x000000ffff0b7224 */ /* 0x000fce00078e0081 */
.L_x_194:
[----:B------:R-:W-:Y:S01]  /*c7b0*/  ISETP.NE.AND P1, PT, R131, 0x1, PT ;  /* 0x000000018300780c */ /* 0x000fe20003f25270 */
[----:B------:R-:W-:Y:S01]  /*c7c0*/  BSSY.RECONVERGENT B4, `(.L_x_187) ;  /* 0x00000ef000047945 */ /* 0x000fe20003800200 */
[----:B------:R-:W-:Y:S01]  /*c7d0*/  MOV R32, R124 ;  /* 0x0000007c00207202 */ /* 0x000fe20000000f00 */
[----:B------:R-:W-:Y:S02]  /*c7e0*/  IMAD.MOV.U32 R33, RZ, RZ, R125 ;  /* 0x000000ffff217224 */ /* 0x000fe400078e007d */
[----:B------:R-:W-:Y:S02]  /*c7f0*/  IMAD.MOV.U32 R129, RZ, RZ, R11 ;  /* 0x000000ffff817224 */ /* 0x000fe400078e000b */
[----:B------:R-:W-:-:S06]  /*c800*/  IMAD.MOV.U32 R131, RZ, RZ, RZ ;  /* 0x000000ffff837224 */ /* 0x000fcc00078e00ff */
[----:B------:R-:W-:Y:S05]  /*c810*/  @!P1 BRA `(.L_x_188) ;  /* 0x0000000c00a49947 */ /* 0x000fea0003800000 */
[----:B------:R-:W-:Y:S01]  /*c820*/  SHF.R.U32.HI R16, RZ, 0x2, R133 ;  /* 0x00000002ff107819 */ /* 0x000fe20000011685 */
[----:B------:R-:W-:Y:S01]  /*c830*/  HFMA2 R47, -RZ, RZ, 1.15625, 0 ;  /* 0x3ca00000ff2f7431 */ /* 0x000fe200000001ff */
[----:B------:R-:W-:Y:S01]  /*c840*/  SHF.R.U32.HI R25, RZ, 0x2, R140 ;  /* 0x00000002ff197819 */ /* 0x000fe2000001168c */
[----:B------:R-:W-:Y:S01]  /*c850*/  IMAD.MOV.U32 R46, RZ, RZ, 0x0 ;  /* 0x00000000ff2e7424 */ /* 0x000fe200078e00ff */
[----:B------:R-:W-:Y:S01]  /*c860*/  LOP3.LUT R17, R16, R133, RZ, 0x3c, !PT ;  /* 0x0000008510117212 */ /* 0x000fe200078e3cff */
[----:B------:R-:W-:Y:S01]  /*c870*/  IMAD.SHL.U32 R16, R11, 0x10, RZ ;  /* 0x000000100b107824 */ /* 0x000fe200078e00ff */
[----:B------:R-:W-:Y:S01]  /*c880*/  LOP3.LUT R25, R25, R140, RZ, 0x3c, !PT ;  /* 0x0000008c19197212 */ /* 0x000fe200078e3cff */
[----:B------:R-:W-:Y:S01]  /*c890*/  BSSY.RECONVERGENT B1, `(.L_x_189) ;  /* 0x0000074000017945 */ /* 0x000fe20003800200 */
[----:B------:R-:W-:Y:S01]  /*c8a0*/  SHF.R.U32.HI R35, RZ, 0x2, R128 ;  /* 0x00000002ff237819 */ /* 0x000fe20000011680 */
[----:B------:R-:W-:-:S03]  /*c8b0*/  IMAD.SHL.U32 R24, R17, 0x2, RZ ;  /* 0x0000000211187824 */ /* 0x000fc600078e00ff */
[----:B------:R-:W-:Y:S02]  /*c8c0*/  LOP3.LUT R35, R35, R128, RZ, 0x3c, !PT ;  /* 0x0000008023237212 */ /* 0x000fe400078e3cff */
[----:B------:R-:W-:-:S03]  /*c8d0*/  LOP3.LUT R16, R11, R16, R24, 0x96, !PT ;  /* 0x000000100b107212 */ /* 0x000fc600078e9618 */
[----:B------:R-:W-:Y:S01]  /*c8e0*/  IMAD.SHL.U32 R129, R35, 0x2, RZ ;  /* 0x0000000223817824 */ /* 0x000fe200078e00ff */
[----:B------:R-:W-:Y:S02]  /*c8f0*/  LOP3.LUT R140, R16, R17, RZ, 0x3c, !PT ;  /* 0x00000011108c7212 */ /* 0x000fe400078e3cff */
[----:B------:R-:W-:Y:S02]  /*c900*/  SHF.L.U32 R17, R25, 0x1, RZ ;  /* 0x0000000119117819 */ /* 0x000fe400000006ff */
[----:B------:R-:W-:Y:S01]  /*c910*/  IADD3 R33, PT, PT, R132, 0x587c5, R140 ;  /* 0x000587c584217810 */ /* 0x000fe20007ffe08c */
[----:B------:R-:W-:-:S05]  /*c920*/  IMAD.SHL.U32 R16, R140, 0x10, RZ ;  /* 0x000000108c107824 */ /* 0x000fca00078e00ff */
[----:B------:R-:W-:Y:S02]  /*c930*/  LOP3.LUT R17, R25, R17, R16, 0x96, !PT ;  /* 0x0000001119117212 */ /* 0x000fe400078e9610 */
[----:B------:R-:W-:Y:S02]  /*c940*/  SHF.R.U32.HI R16, RZ, 0x2, R141 ;  /* 0x00000002ff107819 */ /* 0x000fe4000001168d */
[----:B------:R-:W-:Y:S02]  /*c950*/  LOP3.LUT R17, R17, R140, RZ, 0x3c, !PT ;  /* 0x0000008c11117212 */ /* 0x000fe400078e3cff */
[----:B------:R-:W-:Y:S02]  /*c960*/  LOP3.LUT R31, R16, R141, RZ, 0x3c, !PT ;  /* 0x0000008d101f7212 */ /* 0x000fe400078e3cff */
[----:B------:R-:W-:Y:S01]  /*c970*/  IADD3 R24, PT, PT, R132, 0xb0f8a, R17 ;  /* 0x000b0f8a84187810 */ /* 0x000fe20007ffe011 */
[----:B------:R-:W-:Y:S02]  /*c980*/  IMAD.SHL.U32 R16, R17, 0x10, RZ ;  /* 0x0000001011107824 */ /* 0x000fe400078e00ff */
[----:B------:R-:W-:-:S02]  /*c990*/  IMAD.SHL.U32 R34, R31, 0x2, RZ ;  /* 0x000000021f227824 */ /* 0x000fc400078e00ff */
[----:B------:R-:W-:-:S03]  /*c9a0*/  IMAD.WIDE.U32 R24, R24, 0x200000, RZ ;  /* 0x0020000018187825 */ /* 0x000fc600078e00ff */
[----:B------:R-:W-:Y:S02]  /*c9b0*/  LOP3.LUT R16, R31, R34, R16, 0x96, !PT ;  /* 0x000000221f107212 */ /* 0x000fe400078e9610 */
[----:B------:R-:W-:Y:S01]  /*c9c0*/  LOP3.LUT R32, R24, R33, RZ, 0x3c, !PT ;  /* 0x0000002118207212 */ /* 0x000fe200078e3cff */
[----:B------:R-:W-:Y:S01]  /*c9d0*/  IMAD.MOV.U32 R33, RZ, RZ, R25 ;  /* 0x000000ffff217224 */ /* 0x000fe200078e0019 */
[----:B------:R-:W-:-:S03]  /*c9e0*/  LOP3.LUT R128, R16, R17, RZ, 0x3c, !PT ;  /* 0x0000001110807212 */ /* 0x000fc600078e3cff */
[----:B------:R-:W0:Y:S01]  /*c9f0*/  I2F.F64.U64 R24, R32 ;  /* 0x0000002000187312 */ /* 0x000e220000301800 */
[----:B------:R-:W-:Y:S01]  /*ca00*/  IADD3 R31, PT, PT, R132, 0x10974f, R128 ;  /* 0x0010974f841f7810 */ /* 0x000fe20007ffe080 */
[----:B------:R-:W-:Y:S02]  /*ca10*/  IMAD.SHL.U32 R16, R128, 0x10, RZ ;  /* 0x0000001080107824 */ /* 0x000fe400078e00ff */
[----:B------:R-:W-:-:S03]  /*ca20*/  VIADD R132, R132, 0x161f14 ;  /* 0x00161f1484847836 */ /* 0x000fc60000000000 */
[----:B------:R-:W-:-:S04]  /*ca30*/  LOP3.LUT R129, R35, R129, R16, 0x96, !PT ;  /* 0x0000008123817212 */ /* 0x000fc800078e9610 */
[----:B------:R-:W-:Y:S01]  /*ca40*/  LOP3.LUT R129, R129, R128, RZ, 0x3c, !PT ;  /* 0x0000008081817212 */ /* 0x000fe200078e3cff */
[----:B0-----:R-:W-:-:S04]  /*ca50*/  DFMA R24, R24, R46, 5.5511151231257827021e-17 ;  /* 0x3c9000001818742b */ /* 0x001fc8000000002e */
[----:B------:R-:W-:-:S04]  /*ca60*/  IMAD.IADD R32, R132, 0x1, R129 ;  /* 0x0000000184207824 */ /* 0x000fc800078e0281 */
[----:B------:R-:W-:Y:S02]  /*ca70*/  IMAD.WIDE.U32 R32, R32, 0x200000, RZ ;  /* 0x0020000020207825 */ /* 0x000fe400078e00ff */
[----:B------:R-:W-:Y:S02]  /*ca80*/  ISETP.GT.AND P1, PT, R25, 0xfffff, PT ;  /* 0x000fffff1900780c */ /* 0x000fe40003f24270 */
[----:B------:R-:W-:Y:S01]  /*ca90*/  IMAD.MOV.U32 R34, RZ, RZ, R24 ;  /* 0x000000ffff227224 */ /* 0x000fe200078e0018 */
[----:B------:R-:W-:Y:S01]  /*caa0*/  MOV R35, R25 ;  /* 0x0000001900237202 */ /* 0x000fe20000000f00 */
[----:B------:R-:W-:Y:S01]  /*cab0*/  IMAD.MOV.U32 R16, RZ, RZ, R25 ;  /* 0x000000ffff107224 */ /* 0x000fe200078e0019 */
[----:B------:R-:W-:Y:S01]  /*cac0*/  LOP3.LUT R32, R32, R31, RZ, 0x3c, !PT ;  /* 0x0000001f20207212 */ /* 0x000fe200078e3cff */
[----:B------:R-:W-:-:S05]  /*cad0*/  IMAD.MOV.U32 R31, RZ, RZ, -0x3ff ;  /* 0xfffffc01ff1f7424 */ /* 0x000fca00078e00ff */
[----:B------:R-:W0:Y:S02]  /*cae0*/  I2F.F64.U64 R32, R32 ;  /* 0x0000002000207312 */ /* 0x000e240000301800 */
[----:B------:R-:W-:Y:S01]  /*caf0*/  @!P1 DMUL R34, R34, 1.80143985094819840000e+16 ;  /* 0x4350000022229828 */ /* 0x000fe20000000000 */
[----:B------:R-:W-:-:S09]  /*cb00*/  @!P1 IMAD.MOV.U32 R31, RZ, RZ, -0x435 ;  /* 0xfffffbcbff1f9424 */ /* 0x000fd200078e00ff */
[----:B------:R-:W-:Y:S01]  /*cb10*/  @!P1 IMAD.MOV.U32 R16, RZ, RZ, R35 ;  /* 0x000000ffff109224 */ /* 0x000fe200078e0023 */
[----:B------:R-:W-:Y:S01]  /*cb20*/  @!P1 MOV R24, R34 ;  /* 0x0000002200189202 */ /* 0x000fe20000000f00 */
[----:B0-----:R-:W-:Y:S02]  /*cb30*/  DFMA R46, R32, 2.2204460492503130808e-16, R46 ;  /* 0x3cb00000202e782b */ /* 0x001fe4000000002e */
[----:B------:R-:W-:-:S05]  /*cb40*/  VIADD R25, R16, 0xffffffff ;  /* 0xffffffff10197836 */ /* 0x000fca0000000000 */
[----:B------:R-:W-:-:S13]  /*cb50*/  ISETP.GT.U32.AND P2, PT, R25, 0x7feffffe, PT ;  /* 0x7feffffe1900780c */ /* 0x000fda0003f44070 */
[----:B------:R-:W-:Y:S05]  /*cb60*/  @P2 BRA `(.L_x_190) ;  /* 0x0000000400002947 */ /* 0x000fea0003800000 */
[C---:B------:R-:W-:Y:S01]  /*cb70*/  LOP3.LUT R25, R16.reuse, 0xfffff, RZ, 0xc0, !PT ;  /* 0x000fffff10197812 */ /* 0x040fe200078ec0ff */
        /* <DEDUP_REMOVED lines=11> */
[----:B------:R-:W-:Y:S01]  /*cc30*/  @P1 VIADD R33, R25, 0xfff00000 ;  /* 0xfff0000019211836 */ /* 0x000fe20000000000 */
[----:B------:R-:W-:-:S03]  /*cc40*/  @P1 IADD3 R16, PT, PT, R16, 0x1, RZ ;  /* 0x0000000110101810 */ /* 0x000fc60007ffe0ff */
[----:B------:R-:W-:Y:S01]  /*cc50*/  @P1 IMAD.MOV.U32 R25, RZ, RZ, R33 ;  /* 0x000000ffff191224 */ /* 0x000fe200078e0021 */
[----:B------:R-:W-:-:S05]  /*cc60*/  LOP3.LUT R42, R16, 0x80000000, RZ, 0x3c, !PT ;  /* 0x80000000102a7812 */ /* 0x000fca00078e3cff */
        /* <DEDUP_REMOVED lines=48> */
.L_x_190:
[----:B------:R-:W-:Y:S01]  /*cf70*/  IMAD.MOV.U32 R24, RZ, RZ, 0x0 ;  /* 0x00000000ff187424 */ /* 0x000fe200078e00ff */
[----:B------:R-:W-:Y:S01]  /*cf80*/  LOP3.LUT P1, RZ, R35, 0x7fffffff, RZ, 0xc0, !PT ;  /* 0x7fffffff23ff7812 */ /* 0x000fe2000782c0ff */
[----:B------:R-:W-:-:S06]  /*cf90*/  IMAD.MOV.U32 R25, RZ, RZ, 0x7ff00000 ;  /* 0x7ff00000ff197424 */ /* 0x000fcc00078e00ff */
[----:B------:R-:W-:-:S10]  /*cfa0*/  DFMA R24, R34, R24, +INF ;  /* 0x7ff000002218742b */ /* 0x000fd40000000018 */
[----:B------:R-:W-:Y:S02]  /*cfb0*/  FSEL R32, R24, RZ, P1 ;  /* 0x000000ff18207208 */ /* 0x000fe40000800000 */
[----:B------:R-:W-:-:S07]  /*cfc0*/  FSEL R33, R25, -QNAN , P1 ;  /* 0xfff0000019217808 */ /* 0x000fce0000800000 */
.L_x_191:
[----:B------:R-:W-:Y:S05]  /*cfd0*/  BSYNC.RECONVERGENT B1 ;  /* 0x0000000000017941 */ /* 0x000fea0003800200 */
.L_x_189:
[----:B------:R-:W-:Y:S01]  /*cfe0*/  DMUL R24, RZ, R46 ;  /* 0x0000002eff187228 */ /* 0x000fe20000000000 */
[----:B------:R-:W-:Y:S01]  /*cff0*/  IMAD.SHL.U32 R16, R47, 0x2, RZ ;  /* 0x000000022f107824 */ /* 0x000fe200078e00ff */
[----:B------:R-:W-:Y:S01]  /*d000*/  UMOV UR4, 0x33145c07 ;  /* 0x33145c0700047882 */ /* 0x000fe20000000000 */
[----:B------:R-:W-:Y:S01]  /*d010*/  UMOV UR5, 0x3ca1a626 ;  /* 0x3ca1a62600057882 */ /* 0x000fe20000000000 */
[----:B------:R-:W-:Y:S01]  /*d020*/  IMAD.MOV.U32 R40, RZ, RZ, -0x3e107ad8 ;  /* 0xc1ef8528ff287424 */ /* 0x000fe200078e00ff */
[----:B------:R-:W-:Y:S01]  /*d030*/  DMUL R50, R32, -2 ;  /* 0xc000000020327828 */ /* 0x000fe20000000000 */
[----:B------:R-:W-:Y:S01]  /*d040*/  ISETP.GT.U32.AND P1, PT, R16, -0x79800000, PT ;  /* 0x868000001000780c */ /* 0x000fe20003f24070 */
[----:B------:R-:W-:Y:S01]  /*d050*/  IMAD.MOV.U32 R41, RZ, RZ, 0x3e21eea7 ;  /* 0x3e21eea7ff297424 */ /* 0x000fe200078e00ff */
[----:B------:R-:W-:Y:S01]  /*d060*/  UMOV UR8, 0xf9785eba ;  /* 0xf9785eba00087882 */ /* 0x000fe20000000000 */
[----:B------:R-:W-:Y:S01]  /*d070*/  IMAD.MOV.U32 R42, RZ, RZ, 0x2cb0d246 ;  /* 0x2cb0d246ff2a7424 */ /* 0x000fe200078e00ff */
[----:B------:R-:W-:Y:S01]  /*d080*/  FSEL R25, R25, R47, P1 ;  /* 0x0000002f19197208 */ /* 0x000fe20000800000 */
[----:B------:R-:W-:Y:S01]  /*d090*/  IMAD.MOV.U32 R43, RZ, RZ, 0x3e5ae5f1 ;  /* 0x3e5ae5f1ff2b7424 */ /* 0x000fe200078e00ff */
[----:B------:R-:W-:Y:S01]  /*d0a0*/  FSEL R34, R24, R46, P1 ;  /* 0x0000002e18227208 */ /* 0x000fe20000800000 */
[----:B------:R-:W-:Y:S01]  /*d0b0*/  UMOV UR9, 0x3de5db65 ;  /* 0x3de5db6500097882 */ /* 0x000fe20000000000 */
[----:B------:R-:W0:Y:S01]  /*d0c0*/  MUFU.RSQ64H R49, R51 ;  /* 0x0000003300317308 */ /* 0x000e220000001c00 */
[----:B------:R-:W-:Y:S01]  /*d0d0*/  VIADD R35, R25, 0x100000 ;  /* 0x0010000019237836 */ /* 0x000fe20000000000 */
[----:B------:R-:W-:Y:S01]  /*d0e0*/  MOV R24, R34 ;  /* 0x0000002200187202 */ /* 0x000fe20000000f00 */
[----:B------:R-:W-:Y:S01]  /*d0f0*/  VIADD R48, R51, 0xfcb00000 ;  /* 0xfcb0000033307836 */ /* 0x000fe20000000000 */
[----:B------:R-:W-:Y:S01]  /*d100*/  MOV R44, 0x0 ;  /* 0x00000000002c7802 */ /* 0x000fe20000000f00 */
[----:B------:R-:W-:Y:S01]  /*d110*/  IMAD.MOV.U32 R45, RZ, RZ, 0x3fd80000 ;  /* 0x3fd80000ff2d7424 */ /* 0x000fe200078e00ff */
[----:B------:R-:W-:Y:S02]  /*d120*/  BSSY.RECONVERGENT B5, `(.L_x_192) ;  /* 0x000004c000057945 */ /* 0x000fe40003800200 */
        /* <DEDUP_REMOVED lines=50> */
[----:B------:R-:W-:Y:S02]  /*d450*/  VIADD R39, R43, 0xfff00000 ;  /* 0xfff000002b277836 */ /* 0x000fe40000000000 */
[----:B------:R-:W-:-:S05]  /*d460*/  IMAD.MOV.U32 R38, RZ, RZ, R42 ;  /* 0x000000ffff267224 */ /* 0x000fca00078e002a */
        /* <DEDUP_REMOVED lines=13> */
[----:B------:R-:W-:Y:S01]  /*d540*/  MOV R38, R42 ;  /* 0x0000002a00267202 */ /* 0x000fe20000000f00 */
[----:B------:R-:W-:Y:S01]  /*d550*/  IMAD.MOV.U32 R40, RZ, RZ, R36 ;  /* 0x000000ffff287224 */ /* 0x000fe200078e0024 */
[----:B------:R-:W-:Y:S01]  /*d560*/  MOV R41, R37 ;  /* 0x0000002500297202 */ /* 0x000fe20000000f00 */
[----:B------:R-:W-:Y:S01]  /*d570*/  IMAD.MOV.U32 R42, RZ, RZ, R50 ;  /* 0x000000ffff2a7224 */ /* 0x000fe200078e0032 */
[----:B------:R-:W-:Y:S01]  /*d580*/  MOV R36, 0xd5e0 ;  /* 0x0000d5e000247802 */ /* 0x000fe20000000f00 */
[----:B------:R-:W-:Y:S02]  /*d590*/  IMAD.MOV.U32 R33, RZ, RZ, R51 ;  /* 0x000000ffff217224 */ /* 0x000fe400078e0033 */
[----:B------:R-:W-:Y:S02]  /*d5a0*/  IMAD.MOV.U32 R34, RZ, RZ, R52 ;  /* 0x000000ffff227224 */ /* 0x000fe400078e0034 */
[----:B------:R-:W-:Y:S02]  /*d5b0*/  IMAD.MOV.U32 R35, RZ, RZ, R53 ;  /* 0x000000ffff237224 */ /* 0x000fe400078e0035 */
[----:B------:R-:W-:-:S07]  /*d5c0*/  IMAD.MOV.U32 R32, RZ, RZ, R48 ;  /* 0x000000ffff207224 */ /* 0x000fce00078e0030 */
[----:B------:R-:W-:Y:S05]  /*d5d0*/  CALL.REL.NOINC `($__internal_2_$__cuda_sm20_dsqrt_rn_f64_mediumpath_v1) ;  /* 0x0000026000607944 */ /* 0x000fea0003c00000 */
.L_x_193:
[----:B------:R-:W-:Y:S05]  /*d5e0*/  BSYNC.RECONVERGENT B5 ;  /* 0x0000000000057941 */ /* 0x000fea0003800200 */
.L_x_192:
[----:B------:R-:W0:Y:S01]  /*d5f0*/  FRND.F64.TRUNC R32, R24 ;  /* 0x0000001800207313 */ /* 0x000e22000030d800 */
[----:B------:R-:W-:Y:S01]  /*d600*/  DMUL R36, RZ, R24 ;  /* 0x00000018ff247228 */ /* 0x000fe20000000000 */
[----:B------:R-:W-:Y:S01]  /*d610*/  IMAD.MOV.U32 R133, RZ, RZ, R11 ;  /* 0x000000ffff857224 */ /* 0x000fe200078e000b */
        /* <DEDUP_REMOVED lines=9> */
.L_x_188:
[----:B------:R-:W-:Y:S05]  /*d6b0*/  BSYNC.RECONVERGENT B4 ;  /* 0x0000000000047941 */ /* 0x000fea0003800200 */
.L_x_187:
[----:B------:R-:W-:-:S10]  /*d6c0*/  DFMA R16, R32, R4, R6 ;  /* 0x000000042010722b */ /* 0x000fd40000000006 */
[----:B------:R-:W0:Y:S08]  /*d6d0*/  F2F.F32.F64 R16, R16 ;  /* 0x0000001000107310 */ /* 0x000e300000301000 */
[----:B0-----:R-:W0:Y:S02]  /*d6e0*/  F2I.S64 R24, R16 ;  /* 0x0000001000187311 */ /* 0x001e240000201900 */
[----:B0-----:R-:W-:-:S04]  /*d6f0*/  ISETP.GE.AND P1, PT, R10, R24, PT ;  /* 0x000000180a00720c */ /* 0x001fc80003f26270 */
[----:B------:R-:W-:-:S13]  /*d700*/  ISETP.LT.OR P1, PT, R24, RZ, !P1 ;  /* 0x000000ff1800720c */ /* 0x000fda0004f21670 */
[----:B------:R-:W-:Y:S05]  /*d710*/  @P1 BRA `(.L_x_194) ;  /* 0xfffffff000241947 */ /* 0x000fea000383ffff */
[----:B------:R-:W-:Y:S05]  /*d720*/  BSYNC.RECONVERGENT B3 ;  /* 0x0000000000037941 */ /* 0x000fea0003800200 */
.L_x_186:
[----:B------:R-:W-:Y:S05]  /*d730*/  BRA `(.L_x_183) ;  /* 0x0000000400a87947 */ /* 0x000fea0003800000 */
.L_x_182:
[----:B------:R-:W-:Y:S02]  /*d740*/  ISETP.GT.AND P1, PT, R10, 0x3e8, PT ;  /* 0x000003e80a00780c */ /* 0x000fe40003f24270 */
[----:B------:R-:W-:-:S11]  /*d750*/  MOV R24, 0x3e9 ;  /* 0x000003e900187802 */ /* 0x000fd60000000f00 */
[----:B------:R-:W-:Y:S05]  /*d760*/  @P1 BRA `(.L_x_183) ;  /* 0x00000004009c1947 */ /* 0x000fea0003800000 */
[----:B------:R-:W-:Y:S01]  /*d770*/  IMAD.MOV.U32 R4, RZ, RZ, 0x652b82fe ;  /* 0x652b82feff047424 */ /* 0x000fe200078e00ff */
[----:B------:R-:W-:Y:S01]  /*d780*/  UMOV UR4, 0xfefa39ef ;  /* 0xfefa39ef00047882 */ /* 0x000fe20000000000 */
[----:B------:R-:W-:Y:S01]  /*d790*/  IMAD.MOV.U32 R5, RZ, RZ, 0x3ff71547 ;  /* 0x3ff71547ff057424 */ /* 0x000fe200078e00ff */
        /* <DEDUP_REMOVED lines=50> */
[----:B------:R-:W-:Y:S01]  /*dac0*/  LEA R25, R5, R17, 0x14 ;  /* 0x0000001105197211 */ /* 0x000fe200078ea0ff */
[----:B------:R-:W-:Y:S01]  /*dad0*/  IMAD.MOV.U32 R24, RZ, RZ, R16 ;  /* 0x000000ffff187224 */ /* 0x000fe200078e0010 */
[----:B------:R-:W-:Y:S01]  /*dae0*/  FSEL R5, R6, RZ, !P1 ;  /* 0x000000ff06057208 */ /* 0x000fe20004800000 */
[----:B------:R-:W-:-:S04]  /*daf0*/  IMAD R11, R4, 0x100000, R17 ;  /* 0x00100000040b7824 */ /* 0x000fc800078e0211 */
[----:B------:R-:W-:-:S10]  /*db00*/  DMUL R24, R24, R32 ;  /* 0x0000002018187228 */ /* 0x000fd40000000000 */
[----:B------:R-:W-:Y:S02]  /*db10*/  FSEL R17, R5, R24, P2 ;  /* 0x0000001805117208 */ /* 0x000fe40001000000 */
[----:B------:R-:W-:Y:S02]  /*db20*/  @P3 FSEL R11, R7, R25, P2 ;  /* 0x00000019070b3208 */ /* 0x000fe40001000000 */
[----:B------:R-:W-:-:S03]  /*db30*/  FSEL R16, R16, R17, !P3 ;  /* 0x0000001110107208 */ /* 0x000fc60005800000 */
[----:B------:R-:W-:-:S07]  /*db40*/  IMAD.MOV.U32 R17, RZ, RZ, R11 ;  /* 0x000000ffff117224 */ /* 0x000fce00078e000b */
.L_x_198:
[----:B------:R-:W-:Y:S01]  /*db50*/  DSETP.GTU.AND P1, PT, R16, 1, PT ;  /* 0x3ff000001000742a */ /* 0x000fe20003f2c000 */
[----:B------:R-:W-:Y:S01]  /*db60*/  BSSY.RECONVERGENT B3, `(.L_x_195) ;  /* 0x0000023000037945 */ /* 0x000fe20003800200 */
[----:B------:R-:W-:-:S12]  /*db70*/  IMAD.MOV.U32 R11, RZ, RZ, RZ ;  /* 0x000000ffff0b7224 */ /* 0x000fd800078e00ff */
[----:B------:R-:W-:Y:S05]  /*db80*/  @P1 BRA `(.L_x_196) ;  /* 0x0000000000801947 */ /* 0x000fea0003800000 */
[----:B------:R-:W-:Y:S01]  /*db90*/  MOV R4, 0x0 ;  /* 0x0000000000047802 */ /* 0x000fe20000000f00 */
[----:B------:R-:W-:-:S07]  /*dba0*/  IMAD.MOV.U32 R5, RZ, RZ, 0x3ff00000 ;  /* 0x3ff00000ff057424 */ /* 0x000fce00078e00ff */
.L_x_197:
[----:B------:R-:W-:Y:S01]  /*dbb0*/  SHF.R.U32.HI R6, RZ, 0x2, R133 ;  /* 0x00000002ff067819 */ /* 0x000fe20000011685 */
[----:B------:R-:W-:Y:S01]  /*dbc0*/  IMAD.SHL.U32 R24, R129, 0x10, RZ ;  /* 0x0000001081187824 */ /* 0x000fe200078e00ff */
[----:B------:R-:W-:Y:S01]  /*dbd0*/  SHF.R.U32.HI R25, RZ, 0x2, R140 ;  /* 0x00000002ff197819 */ /* 0x000fe2000001168c */
[----:B------:R-:W-:Y:S01]  /*dbe0*/  VIADD R11, R11, 0x1 ;  /* 0x000000010b0b7836 */ /* 0x000fe20000000000 */
[----:B------:R-:W-:Y:S02]  /*dbf0*/  LOP3.LUT R6, R6, R133, RZ, 0x3c, !PT ;  /* 0x0000008506067212 */ /* 0x000fe400078e3cff */
[----:B------:R-:W-:Y:S01]  /*dc00*/  LOP3.LUT R25, R25, R140, RZ, 0x3c, !PT ;  /* 0x0000008c19197212 */ /* 0x000fe200078e3cff */
[----:B------:R-:W-:Y:S01]  /*dc10*/  IMAD.MOV.U32 R140, RZ, RZ, R128 ;  /* 0x000000ffff8c7224 */ /* 0x000fe200078e0080 */
[----:B------:R-:W-:Y:S01]  /*dc20*/  MOV R133, R141 ;  /* 0x0000008d00857202 */ /* 0x000fe20000000f00 */
[----:B------:R-:W-:Y:S02]  /*dc30*/  IMAD.SHL.U32 R7, R6, 0x2, RZ ;  /* 0x0000000206077824 */ /* 0x000fe400078e00ff */
[----:B------:R-:W-:-:S03]  /*dc40*/  IMAD.MOV.U32 R141, RZ, RZ, R129 ;  /* 0x000000ffff8d7224 */ /* 0x000fc600078e0081 */
[----:B------:R-:W-:Y:S01]  /*dc50*/  LOP3.LUT R7, R129, R24, R7, 0x96, !PT ;  /* 0x0000001881077212 */ /* 0x000fe200078e9607 */
[----:B------:R-:W-:-:S03]  /*dc60*/  IMAD.MOV.U32 R24, RZ, RZ, 0x0 ;  /* 0x00000000ff187424 */ /* 0x000fc600078e00ff */
[----:B------:R-:W-:Y:S01]  /*dc70*/  LOP3.LUT R31, R7, R6, RZ, 0x3c, !PT ;  /* 0x00000006071f7212 */ /* 0x000fe200078e3cff */
[----:B------:R-:W-:-:S04]  /*dc80*/  IMAD.SHL.U32 R7, R25, 0x2, RZ ;  /* 0x0000000219077824 */ /* 0x000fc800078e00ff */
[----:B------:R-:W-:Y:S02]  /*dc90*/  IMAD.SHL.U32 R6, R31, 0x10, RZ ;  /* 0x000000101f067824 */ /* 0x000fe400078e00ff */
[----:B------:R-:W-:-:S03]  /*dca0*/  IMAD.MOV.U32 R128, RZ, RZ, R31 ;  /* 0x000000ffff807224 */ /* 0x000fc600078e001f */
[----:B------:R-:W-:Y:S02]  /*dcb0*/  LOP3.LUT R6, R25, R7, R6, 0x96, !PT ;  /* 0x0000000719067212 */ /* 0x000fe400078e9606 */
[C---:B------:R-:W-:Y:S02]  /*dcc0*/  IADD3 R25, PT, PT, R132.reuse, 0x587c5, R31 ;  /* 0x000587c584197810 */ /* 0x040fe40007ffe01f */
[----:B------:R-:W-:Y:S02]  /*dcd0*/  IADD3 R132, PT, PT, R132, 0xb0f8a, RZ ;  /* 0x000b0f8a84847810 */ /* 0x000fe40007ffe0ff */
        /* <DEDUP_REMOVED lines=11> */
.L_x_196:
[----:B------:R-:W-:Y:S05]  /*dd90*/  BSYNC.RECONVERGENT B3 ;  /* 0x0000000000037941 */ /* 0x000fea0003800200 */
.L_x_195:
[----:B------:R-:W-:-:S05]  /*dda0*/  VIADD R24, R11, 0xffffffff ;  /* 0xffffffff0b187836 */ /* 0x000fca0000000000 */
[----:B------:R-:W-:-:S13]  /*ddb0*/  ISETP.GT.AND P1, PT, R24, R10, PT ;  /* 0x0000000a1800720c */ /* 0x000fda0003f24270 */
[----:B------:R-:W-:Y:S05]  /*ddc0*/  @P1 BRA `(.L_x_198) ;  /* 0xfffffffc00601947 */ /* 0x000fea000383ffff */
[----:B------:R-:W-:Y:S05]  /*ddd0*/  BSYNC.RECONVERGENT B1 ;  /* 0x0000000000017941 */ /* 0x000fea0003800200 */
.L_x_183:
[----:B------:R-:W-:Y:S05]  /*dde0*/  BSYNC.RECONVERGENT B2 ;  /* 0x0000000000027941 */ /* 0x000fea0003800200 */
.L_x_181:
[----:B------:R-:W2:Y:S01]  /*ddf0*/  LDG.E R25, desc[UR6][R126.64+0x54] ;  /* 0x000054067e197981 */ /* 0x000ea2000c1e1900 */
[----:B------:R-:W0:Y:S01]  /*de00*/  MUFU.RCP64H R5, 2.244998931884765625 ;  /* 0x4001f5c200057908 */ /* 0x000e220000001800 */
[----:B------:R-:W-:Y:S02]  /*de10*/  HFMA2 R7, -RZ, RZ, 2.001953125, -23584 ;  /* 0x4001f5c2ff077431 */ /* 0x000fe400000001ff */
[----:B------:R-:W-:Y:S01]  /*de20*/  IMAD.MOV.U32 R6, RZ, RZ, -0x70a3d70a ;  /* 0x8f5c28f6ff067424 */ /* 0x000fe200078e00ff */
[----:B------:R-:W-:Y:S01]  /*de30*/  UMOV UR4, 0x0 ;  /* 0x0000000000047882 */ /* 0x000fe20000000000 */
[----:B------:R-:W-:Y:S01]  /*de40*/  IMAD.MOV.U32 R4, RZ, RZ, 0x1 ;  /* 0x00000001ff047424 */ /* 0x000fe200078e00ff */
[----:B------:R-:W-:Y:S01]  /*de50*/  UMOV UR5, 0x3ff00000 ;  /* 0x3ff0000000057882 */ /* 0x000fe20000000000 */
[----:B------:R-:W-:Y:S04]  /*de60*/  BSSY.RECONVERGENT B2, `(.L_x_199) ;  /* 0x0000018000027945 */ /* 0x000fe80003800200 */
[----:B0-----:R-:W-:-:S08]  /*de70*/  DFMA R10, R4, -R6, UR4 ;  /* 0x00000004040a7e2b */ /* 0x001fd00008000806 */
[----:B------:R-:W-:-:S08]  /*de80*/  DFMA R10, R10, R10, R10 ;  /* 0x0000000a0a0a722b */ /* 0x000fd0000000000a */
[----:B------:R-:W-:-:S08]  /*de90*/  DFMA R10, R4, R10, R4 ;  /* 0x0000000a040a722b */ /* 0x000fd00000000004 */
[----:B------:R-:W-:-:S08]  /*dea0*/  DFMA R16, R10, -R6, 1 ;  /* 0x3ff000000a10742b */ /* 0x000fd00000000806 */
[----:B------:R-:W-:Y:S01]  /*deb0*/  DFMA R16, R10, R16, R10 ;  /* 0x000000100a10722b */ /* 0x000fe2000000000a */
[----:B--2---:R-:W-:-:S06]  /*dec0*/  IMAD.MOV R4, RZ, RZ, -R25 ;  /* 0x000000ffff047224 */ /* 0x004fcc00078e0a19 */
[----:B------:R-:W0:Y:S02]  /*ded0*/  I2F.F64 R4, R4 ;  /* 0x0000000400047312 */ /* 0x000e240000201c00 */
[----:B0-----:R-:W-:Y:S01]  /*dee0*/  DMUL R52, R16, R4 ;  /* 0x0000000410347228 */ /* 0x001fe20000000000 */
[----:B------:R-:W-:-:S07]  /*def0*/  FSETP.GEU.AND P2, PT, |R5|, 6.5827683646048100446e-37, PT ;  /* 0x036000000500780b */ /* 0x000fce0003f4e200 */
[----:B------:R-:W-:-:S08]  /*df00*/  DFMA R6, R52, -R6, R4 ;  /* 0x800000063406722b */ /* 0x000fd00000000004 */
[----:B------:R-:W-:Y:S02]  /*df10*/  DFMA R52, R16, R6, R52 ;  /* 0x000000061034722b */ /* 0x000fe40000000034 */
[----:B------:R-:W0:Y:S08]  /*df20*/  I2F.F64 R6, R25 ;  /* 0x0000001900067312 */ /* 0x000e300000201c00 */
[----:B------:R-:W-:-:S05]  /*df30*/  FFMA R10, RZ, 2.0306248664855957031, R53 ;  /* 0x4001f5c2ff0a7823 */ /* 0x000fca0000000035 */
[----:B------:R-:W-:Y:S01]  /*df40*/  FSETP.GT.AND P1, PT, |R10|, 1.469367938527859385e-39, PT ;  /* 0x001000000a00780b */ /* 0x000fe20003f24200 */
[----:B0-----:R-:W-:-:S12]  /*df50*/  DMUL R10, R18, R6 ;  /* 0x00000006120a7228 */ /* 0x001fd80000000000 */
        /* <DEDUP_REMOVED lines=8> */
.L_x_200:
[----:B------:R-:W-:Y:S05]  /*dfe0*/  BSYNC.RECONVERGENT B2 ;  /* 0x0000000000027941 */ /* 0x000fea0003800200 */
.L_x_199:
[----:B------:R-:W-:Y:S01]  /*dff0*/  IMAD.MOV.U32 R36, RZ, RZ, 0x652b82fe ;  /* 0x652b82feff247424 */ /* 0x000fe200078e00ff */
[----:B------:R-:W-:Y:S01]  /*e000*/  UMOV UR4, 0xfefa39ef ;  /* 0xfefa39ef00047882 */ /* 0x000fe20000000000 */
[----:B------:R-:W-:Y:S01]  /*e010*/  IMAD.MOV.U32 R37, RZ, RZ, 0x3ff71547 ;  /* 0x3ff71547ff257424 */ /* 0x000fe200078e00ff */
[----:B------:R-:W-:Y:S01]  /*e020*/  UMOV UR5, 0x3fe62e42 ;  /* 0x3fe62e4200057882 */ /* 0x000fe20000000000 */
[----:B------:R-:W0:Y:S01]  /*e030*/  MUFU.RCP64H R35, 35.16998291015625 ;  /* 0x404195c200237908 */ /* 0x000e220000001800 */
[----:B------:R-:W-:Y:S01]  /*e040*/  MOV R38, 0x8f5c28f6 ;  /* 0x8f5c28f600267802 */ /* 0x000fe20000000f00 */
[----:B------:R-:W-:Y:S01]  /*e050*/  IMAD.MOV.U32 R39, RZ, RZ, 0x404195c2 ;  /* 0x404195c2ff277424 */ /* 0x000fe200078e00ff */
[----:B------:R-:W-:Y:S01]  /*e060*/  FSETP.GEU.AND P1, PT, |R53|, 4.1917929649353027344, PT ;  /* 0x4086232b3500780b */ /* 0x000fe20003f2e200 */
        /* <DEDUP_REMOVED lines=65> */
.L_x_202:
[----:B------:R-:W-:Y:S05]  /*e480*/  BSYNC.RECONVERGENT B1 ;  /* 0x0000000000017941 */ /* 0x000fea0003800200 */
.L_x_201:
[----:B------:R-:W-:Y:S04]  /*e490*/  BSSY.RECONVERGENT B2, `(.L_x_203) ;  /* 0x0000009000027945 */ /* 0x000fe80003800200 */
[----:B------:R-:W-:Y:S05]  /*e4a0*/  @P3 BRA P4, `(.L_x_204) ;  /* 0x00000000001c3947 */ /* 0x000fea0002000000 */
[----:B------:R-:W-:Y:S01]  /*e4b0*/  IMAD.MOV.U32 R134, RZ, RZ, R4 ;  /* 0x000000ffff867224 */ /* 0x000fe200078e0004 */
[----:B------:R-:W-:Y:S01]  /*e4c0*/  MOV R50, 0xe510 ;  /* 0x0000e51000327802 */ /* 0x000fe20000000f00 */
[----:B------:R-:W-:Y:S02]  /*e4d0*/  IMAD.MOV.U32 R135, RZ, RZ, R5 ;  /* 0x000000ffff877224 */ /* 0x000fe400078e0005 */
[----:B------:R-:W-:Y:S02]  /*e4e0*/  IMAD.MOV.U32 R58, RZ, RZ, -0x70a3d70a ;  /* 0x8f5c28f6ff3a7424 */ /* 0x000fe400078e00ff */
[----:B------:R-:W-:-:S07]  /*e4f0*/  IMAD.MOV.U32 R53, RZ, RZ, 0x404195c2 ;  /* 0x404195c2ff357424 */ /* 0x000fce00078e00ff */
[----:B------:R-:W-:Y:S05]  /*e500*/  CALL.REL.NOINC `($__internal_1_$__cuda_sm20_div_rn_f64_full) ;  /* 0x0000024c00047944 */ /* 0x000fea0003c00000 */
[----:B------:R-:W-:-:S07]  /*e510*/  MOV R50, R52 ;  /* 0x0000003400327202 */ /* 0x000fce0000000f00 */
.L_x_204:
[----:B------:R-:W-:Y:S05]  /*e520*/  BSYNC.RECONVERGENT B2 ;  /* 0x0000000000027941 */ /* 0x000fea0003800200 */
.L_x_203:
        /* <DEDUP_REMOVED lines=58> */
.L_x_206:
[----:B------:R-:W-:Y:S05]  /*e8d0*/  BSYNC.RECONVERGENT B1 ;  /* 0x0000000000017941 */ /* 0x000fea0003800200 */
.L_x_205:
        /* <DEDUP_REMOVED lines=40> */
.L_x_211:
[----:B------:R-:W-:Y:S05]  /*eb60*/  BSYNC.RECONVERGENT B3 ;  /* 0x0000000000037941 */ /* 0x000fea0003800200 */
.L_x_210:
[----:B------:R-:W-:Y:S01]  /*eb70*/  BSSY.RECONVERGENT B3, `(.L_x_212) ;  /* 0x00000f9000037945 */ /* 0x000fe20003800200 */
[----:B------:R-:W-:-:S07]  /*eb80*/  IMAD.MOV.U32 R18, RZ, RZ, R129 ;  /* 0x000000ffff127224 */ /* 0x000fce00078e0081 */
.L_x_220:
        /* <DEDUP_REMOVED lines=20> */
[----:B------:R-:W-:Y:S01]  /*ecd0*/  LOP3.LUT R19, R18, R19, R31, 0x96, !PT ;  /* 0x0000001312137212 */ /* 0x000fe200078e961f */
[----:B------:R-:W-:Y:S01]  /*ece0*/  IMAD.SHL.U32 R31, R34, 0x2, RZ ;  /* 0x00000002221f7824 */ /* 0x000fe200078e00ff */
[----:B------:R-:W-:Y:S02]  /*ecf0*/  SHF.L.U32 R37, R36, 0x1, RZ ;  /* 0x0000000124257819 */ /* 0x000fe400000006ff */
[----:B------:R-:W-:Y:S02]  /*ed00*/  LOP3.LUT R140, R19, R32, RZ, 0x3c, !PT ;  /* 0x00000020138c7212 */ /* 0x000fe400078e3cff */
[----:B------:R-:W-:Y:S02]  /*ed10*/  LOP3.LUT R38, R39, R128, RZ, 0x3c, !PT ;  /* 0x0000008027267212 */ /* 0x000fe400078e3cff */
[----:B------:R-:W-:Y:S01]  /*ed20*/  IADD3 R35, PT, PT, R132, 0x587c5, R140 ;  /* 0x000587c584237810 */ /* 0x000fe20007ffe08c */
[----:B------:R-:W-:Y:S02]  /*ed30*/  IMAD.SHL.U32 R19, R140, 0x10, RZ ;  /* 0x000000108c137824 */ /* 0x000fe400078e00ff */
[----:B------:R-:W-:-:S03]  /*ed40*/  IMAD.SHL.U32 R129, R38, 0x2, RZ ;  /* 0x0000000226817824 */ /* 0x000fc600078e00ff */
[----:B------:R-:W-:-:S04]  /*ed50*/  LOP3.LUT R19, R34, R31, R19, 0x96, !PT ;  /* 0x0000001f22137212 */ /* 0x000fc800078e9613 */
[----:B------:R-:W-:-:S04]  /*ed60*/  LOP3.LUT R19, R19, R140, RZ, 0x3c, !PT ;  /* 0x0000008c13137212 */ /* 0x000fc800078e3cff */
[----:B------:R-:W-:Y:S01]  /*ed70*/  IADD3 R32, PT, PT, R132, 0xb0f8a, R19 ;  /* 0x000b0f8a84207810 */ /* 0x000fe20007ffe013 */
[----:B------:R-:W-:-:S04]  /*ed80*/  IMAD.SHL.U32 R31, R19, 0x10, RZ ;  /* 0x00000010131f7824 */ /* 0x000fc800078e00ff */
        /* <DEDUP_REMOVED lines=8> */
[C---:B------:R-:W-:Y:S02]  /*ee10*/  IADD3 R31, PT, PT, R132.reuse, 0x10974f, R128 ;  /* 0x0010974f841f7810 */ /* 0x040fe40007ffe080 */
[----:B------:R-:W-:Y:S02]  /*ee20*/  IADD3 R132, PT, PT, R132, 0x161f14, RZ ;  /* 0x00161f1484847810 */ /* 0x000fe40007ffe0ff */
        /* <DEDUP_REMOVED lines=18> */
[----:B------:R-:W-:Y:S01]  /*ef50*/  LOP3.LUT R33, R31, 0xfffff, RZ, 0xc0, !PT ;  /* 0x000fffff1f217812 */ /* 0x000fe200078ec0ff */
        /* <DEDUP_REMOVED lines=63> */
.L_x_216:
[----:B------:R-:W-:Y:S01]  /*f350*/  IMAD.MOV.U32 R32, RZ, RZ, 0x0 ;  /* 0x00000000ff207424 */ /* 0x000fe200078e00ff */
[----:B------:R-:W-:Y:S02]  /*f360*/  MOV R33, 0x7ff00000 ;  /* 0x7ff0000000217802 */ /* 0x000fe40000000f00 */
[----:B------:R-:W-:-:S04]  /*f370*/  LOP3.LUT P1, RZ, R37, 0x7fffffff, RZ, 0xc0, !PT ;  /* 0x7fffffff25ff7812 */ /* 0x000fc8000782c0ff */
[----:B------:R-:W-:-:S10]  /*f380*/  DFMA R32, R36, R32, +INF ;  /* 0x7ff000002420742b */ /* 0x000fd40000000020 */
[----:B------:R-:W-:Y:S02]  /*f390*/  FSEL R32, R32, RZ, P1 ;  /* 0x000000ff20207208 */ /* 0x000fe40000800000 */
[----:B------:R-:W-:-:S07]  /*f3a0*/  FSEL R33, R33, -QNAN , P1 ;  /* 0xfff0000021217808 */ /* 0x000fce0000800000 */
.L_x_217:
[----:B------:R-:W-:Y:S05]  /*f3b0*/  BSYNC.RECONVERGENT B1 ;  /* 0x0000000000017941 */ /* 0x000fea0003800200 */
.L_x_215:
        /* <DEDUP_REMOVED lines=96> */
.L_x_219:
[----:B------:R-:W-:Y:S05]  /*f9c0*/  BSYNC.RECONVERGENT B5 ;  /* 0x0000000000057941 */ /* 0x000fea0003800200 */
.L_x_218:
        /* <DEDUP_REMOVED lines=12> */
.L_x_214:
[----:B------:R-:W-:Y:S05]  /*fa90*/  BSYNC.RECONVERGENT B4 ;  /* 0x0000000000047941 */ /* 0x000fea0003800200 */
.L_x_213:
[----:B------:R-:W-:-:S10]  /*faa0*/  DFMA R32, R32, R16, R10 ;  /* 0x000000102020722b */ /* 0x000fd4000000000a */
[----:B------:R-:W0:Y:S08]  /*fab0*/  F2F.F32.F64 R32, R32 ;  /* 0x0000002000207310 */ /* 0x000e300000301000 */
[----:B0-----:R-:W0:Y:S02]  /*fac0*/  F2I.S64 R34, R32 ;  /* 0x0000002000227311 */ /* 0x001e240000201900 */
[----:B0-----:R-:W-:-:S04]  /*fad0*/  ISETP.GE.AND P1, PT, R25, R34, PT ;  /* 0x000000221900720c */ /* 0x001fc80003f26270 */
[----:B------:R-:W-:-:S13]  /*fae0*/  ISETP.LT.OR P1, PT, R34, RZ, !P1 ;  /* 0x000000ff2200720c */ /* 0x000fda0004f21670 */
[----:B------:R-:W-:Y:S05]  /*faf0*/  @P1 BRA `(.L_x_220) ;  /* 0xfffffff000241947 */ /* 0x000fea000383ffff */
[----:B------:R-:W-:Y:S05]  /*fb00*/  BSYNC.RECONVERGENT B3 ;  /* 0x0000000000037941 */ /* 0x000fea0003800200 */
.L_x_212:
[----:B------:R-:W-:Y:S01]  /*fb10*/  IMAD.MOV.U32 R17, RZ, RZ, R34 ;  /* 0x000000ffff117224 */ /* 0x000fe200078e0022 */
[----:B------:R-:W-:Y:S06]  /*fb20*/  BRA `(.L_x_209) ;  /* 0x0000000400487947 */ /* 0x000fec0003800000 */
.L_x_208:
[----:B------:R-:W-:Y:S01]  /*fb30*/  ISETP.GT.AND P1, PT, R25, 0x3e8, PT ;  /* 0x000003e81900780c */ /* 0x000fe20003f24270 */
[----:B------:R-:W-:-:S12]  /*fb40*/  IMAD.MOV.U32 R17, RZ, RZ, 0x3e9 ;  /* 0x000003e9ff117424 */ /* 0x000fd800078e00ff */
[----:B------:R-:W-:Y:S05]  /*fb50*/  @P1 BRA `(.L_x_209) ;  /* 0x00000004003c1947 */ /* 0x000fea0003800000 */
[----:B------:R-:W-:Y:S01]  /*fb60*/  IMAD.MOV.U32 R16, RZ, RZ, 0x652b82fe ;  /* 0x652b82feff107424 */ /* 0x000fe200078e00ff */
[----:B------:R-:W-:Y:S01]  /*fb70*/  MOV R17, 0x3ff71547 ;  /* 0x3ff7154700117802 */ /* 0x000fe20000000f00 */
        /* <DEDUP_REMOVED lines=34> */
[----:B------:R-:W-:Y:S02]  /*fda0*/  FSEL R18, R18, R19, !P3 ;  /* 0x0000001312127208 */ /* 0x000fe40005800000 */
[----:B------:R-:W-:-:S07]  /*fdb0*/  MOV R19, R31 ;  /* 0x0000001f00137202 */ /* 0x000fce0000000f00 */
.L_x_224:
[----:B------:R-:W-:Y:S01]  /*fdc0*/  DSETP.GTU.AND P1, PT, R18, 1, PT ;  /* 0x3ff000001200742a */ /* 0x000fe20003f2c000 */
[----:B------:R-:W-:Y:S01]  /*fdd0*/  BSSY.RECONVERGENT B3, `(.L_x_221) ;  /* 0x0000023000037945 */ /* 0x000fe20003800200 */
[----:B------:R-:W-:-:S12]  /*fde0*/  IMAD.MOV.U32 R31, RZ, RZ, RZ ;  /* 0x000000ffff1f7224 */ /* 0x000fd800078e00ff */
[----:B------:R-:W-:Y:S05]  /*fdf0*/  @P1 BRA `(.L_x_222) ;  /* 0x0000000000801947 */ /* 0x000fea0003800000 */
[----:B------:R-:W-:Y:S02]  /*fe00*/  IMAD.MOV.U32 R10, RZ, RZ, 0x0 ;  /* 0x00000000ff0a7424 */ /* 0x000fe400078e00ff */
[----:B------:R-:W-:-:S07]  /*fe10*/  IMAD.MOV.U32 R11, RZ, RZ, 0x3ff00000 ;  /* 0x3ff00000ff0b7424 */ /* 0x000fce00078e00ff */
.L_x_223:
[----:B------:R-:W-:Y:S01]  /*fe20*/  SHF.R.U32.HI R16, RZ, 0x2, R133 ;  /* 0x00000002ff107819 */ /* 0x000fe20000011685 */
[----:B------:R-:W-:Y:S01]  /*fe30*/  IMAD.SHL.U32 R32, R129, 0x10, RZ ;  /* 0x0000001081207824 */ /* 0x000fe200078e00ff */
[----:B------:R-:W-:Y:S02]  /*fe40*/  SHF.R.U32.HI R33, RZ, 0x2, R140 ;  /* 0x00000002ff217819 */ /* 0x000fe4000001168c */
[----:B------:R-:W-:Y:S01]  /*fe50*/  LOP3.LUT R16, R16, R133, RZ, 0x3c, !PT ;  /* 0x0000008510107212 */ /* 0x000fe200078e3cff */
[----:B------:R-:W-:Y:S01]  /*fe60*/  IMAD.MOV.U32 R133, RZ, RZ, R141 ;  /* 0x000000ffff857224 */ /* 0x000fe200078e008d */
[----:B------:R-:W-:Y:S01]  /*fe70*/  LOP3.LUT R33, R33, R140, RZ, 0x3c, !PT ;  /* 0x0000008c21217212 */ /* 0x000fe200078e3cff */
[----:B------:R-:W-:Y:S01]  /*fe80*/  IMAD.MOV.U32 R140, RZ, RZ, R128 ;  /* 0x000000ffff8c7224 */ /* 0x000fe200078e0080 */
[----:B------:R-:W-:Y:S01]  /*fe90*/  IADD3 R31, PT, PT, R31, 0x1, RZ ;  /* 0x000000011f1f7810 */ /* 0x000fe20007ffe0ff */
[----:B------:R-:W-:Y:S02]  /*fea0*/  IMAD.SHL.U32 R17, R16, 0x2, RZ ;  /* 0x0000000210117824 */ /* 0x000fe400078e00ff */
[----:B------:R-:W-:-:S03]  /*feb0*/  IMAD.MOV.U32 R141, RZ, RZ, R129 ;  /* 0x000000ffff8d7224 */ /* 0x000fc600078e0081 */
[----:B------:R-:W-:Y:S01]  /*fec0*/  LOP3.LUT R17, R129, R32, R17, 0x96, !PT ;  /* 0x0000002081117212 */ /* 0x000fe200078e9611 */
[----:B------:R-:W-:-:S03]  /*fed0*/  IMAD.MOV.U32 R32, RZ, RZ, 0x0 ;  /* 0x00000000ff207424 */ /* 0x000fc600078e00ff */
[----:B------:R-:W-:Y:S02]  /*fee0*/  LOP3.LUT R35, R17, R16, RZ, 0x3c, !PT ;  /* 0x0000001011237212 */ /* 0x000fe400078e3cff */
[----:B------:R-:W-:-:S03]  /*fef0*/  SHF.L.U32 R17, R33, 0x1, RZ ;  /* 0x0000000121117819 */ /* 0x000fc600000006ff */
[----:B------:R-:W-:Y:S02]  /*ff00*/  IMAD.SHL.U32 R16, R35, 0x10, RZ ;  /* 0x0000001023107824 */ /* 0x000fe400078e00ff */
[----:B------:R-:W-:-:S03]  /*ff10*/  IMAD.MOV.U32 R128, RZ, RZ, R35 ;  /* 0x000000ffff807224 */ /* 0x000fc600078e0023 */
        /* <DEDUP_REMOVED lines=14> */
.L_x_222:
[----:B------:R-:W-:Y:S05]  /*10000*/  BSYNC.RECONVERGENT B3 ;  /* 0x0000000000037941 */ /* 0x000fea0003800200 */
.L_x_221:
[----:B------:R-:W-:-:S04]  /*10010*/  IADD3 R17, PT, PT, R31, -0x1, RZ ;  /* 0xffffffff1f117810 */ /* 0x000fc80007ffe0ff */
[----:B------:R-:W-:-:S13]  /*10020*/  ISETP.GT.AND P1, PT, R17, R25, PT ;  /* 0x000000191100720c */ /* 0x000fda0003f24270 */
[----:B------:R-:W-:Y:S05]  /*10030*/  @P1 BRA `(.L_x_224) ;  /* 0xfffffffc00601947 */ /* 0x000fea000383ffff */
[----:B------:R-:W-:Y:S05]  /*10040*/  BSYNC.RECONVERGENT B1 ;  /* 0x0000000000017941 */ /* 0x000fea0003800200 */
.L_x_209:
[----:B------:R-:W-:Y:S05]  /*10050*/  BSYNC.RECONVERGENT B2 ;  /* 0x0000000000027941 */ /* 0x000fea0003800200 */
.L_x_207:
        /* <DEDUP_REMOVED lines=33> */
.L_x_229:
[----:B------:R-:W-:Y:S05]  /*10270*/  BSYNC.RECONVERGENT B3 ;  /* 0x0000000000037941 */ /* 0x000fea0003800200 */
.L_x_228:
[----:B------:R-:W-:Y:S01]  /*10280*/  BSSY.RECONVERGENT B3, `(.L_x_230) ;  /* 0x00000f9000037945 */ /* 0x000fe20003800200 */
[----:B------:R-:W-:-:S07]  /*10290*/  MOV R5, R129 ;  /* 0x0000008100057202 */ /* 0x000fce0000000f00 */
.L_x_238:
        /* <DEDUP_REMOVED lines=8> */
[----:B------:R-:W-:Y:S01]  /*10320*/  HFMA2 R46, -RZ, RZ, 0, 0 ;  /* 0x00000000ff2e7431 */ /* 0x000fe200000001ff */
[----:B------:R-:W-:Y:S01]  /*10330*/  SHF.R.U32.HI R19, RZ, 0x2, R140 ;  /* 0x00000002ff137819 */ /* 0x000fe2000001168c */
[----:B------:R-:W-:Y:S01]  /*10340*/  IMAD.MOV.U32 R47, RZ, RZ, 0x3ca00000 ;  /* 0x3ca00000ff2f7424 */ /* 0x000fe200078e00ff */
[----:B------:R-:W-:Y:S01]  /*10350*/  LOP3.LUT R11, R10, R133, RZ, 0x3c, !PT ;  /* 0x000000850a0b7212 */ /* 0x000fe200078e3cff */
[----:B------:R-:W-:Y:S01]  /*10360*/  IMAD.SHL.U32 R10, R5, 0x10, RZ ;  /* 0x00000010050a7824 */ /* 0x000fe200078e00ff */
[----:B------:R-:W-:Y:S01]  /*10370*/  LOP3.LUT R19, R19, R140, RZ, 0x3c, !PT ;  /* 0x0000008c13137212 */ /* 0x000fe200078e3cff */
[----:B------:R-:W-:Y:S01]  /*10380*/  BSSY.RECONVERGENT B1, `(.L_x_233) ;  /* 0x0000074000017945 */ /* 0x000fe20003800200 */
[----:B------:R-:W-:Y:S02]  /*10390*/  SHF.L.U32 R16, R11, 0x1, RZ ;  /* 0x000000010b107819 */ /* 0x000fe400000006ff */
[----:B------:R-:W-:-:S02]  /*103a0*/  SHF.R.U32.HI R35, RZ, 0x2, R128 ;  /* 0x00000002ff237819 */ /* 0x000fc40000011680 */
[----:B------:R-:W-:Y:S02]  /*103b0*/  LOP3.LUT R10, R5, R10, R16, 0x96, !PT ;  /* 0x0000000a050a7212 */ /* 0x000fe400078e9610 */
[----:B------:R-:W-:Y:S02]  /*103c0*/  LOP3.LUT R35, R35, R128, RZ, 0x3c, !PT ;  /* 0x0000008023237212 */ /* 0x000fe400078e3cff */
[----:B------:R-:W-:Y:S01]  /*103d0*/  LOP3.LUT R140, R10, R11, RZ, 0x3c, !PT ;  /* 0x0000000b0a8c7212 */ /* 0x000fe200078e3cff */
[----:B------:R-:W-:Y:S02]  /*103e0*/  IMAD.SHL.U32 R11, R19, 0x2, RZ ;  /* 0x00000002130b7824 */ /* 0x000fe400078e00ff */
        /* <DEDUP_REMOVED lines=25> */
[--C-:B------:R-:W-:Y:S01]  /*10580*/  IMAD.MOV.U32 R35, RZ, RZ, R19.reuse ;  /* 0x000000ffff237224 */ /* 0x100fe200078e0013 */
[----:B------:R-:W-:Y:S01]  /*10590*/  MOV R34, R18 ;  /* 0x0000001200227202 */ /* 0x000fe20000000f00 */
[----:B------:R-:W-:Y:S01]  /*105a0*/  IMAD.MOV.U32 R10, RZ, RZ, R19 ;  /* 0x000000ffff0a7224 */ /* 0x000fe200078e0013 */
[----:B------:R-:W-:Y:S01]  /*105b0*/  LOP3.LUT R32, R32, R31, RZ, 0x3c, !PT ;  /* 0x0000001f20207212 */ /* 0x000fe200078e3cff */
[----:B------:R-:W-:-:S05]  /*105c0*/  IMAD.MOV.U32 R31, RZ, RZ, -0x3ff ;  /* 0xfffffc01ff1f7424 */ /* 0x000fca00078e00ff */
[----:B------:R-:W0:Y:S02]  /*105d0*/  I2F.F64.U64 R32, R32 ;  /* 0x0000002000207312 */ /* 0x000e240000301800 */
[----:B------:R-:W-:Y:S01]  /*105e0*/  @!P1 DMUL R34, R34, 1.80143985094819840000e+16 ;  /* 0x4350000022229828 */ /* 0x000fe20000000000 */
[----:B------:R-:W-:-:S09]  /*105f0*/  @!P1 MOV R31, 0xfffffbcb ;  /* 0xfffffbcb001f9802 */ /* 0x000fd20000000f00 */
[----:B------:R-:W-:Y:S01]  /*10600*/  @!P1 IMAD.MOV.U32 R10, RZ, RZ, R35 ;  /* 0x000000ffff0a9224 */ /* 0x000fe200078e0023 */
[----:B0-----:R-:W-:Y:S01]  /*10610*/  DFMA R46, R32, 2.2204460492503130808e-16, R46 ;  /* 0x3cb00000202e782b */ /* 0x001fe2000000002e */
[----:B------:R-:W-:Y:S02]  /*10620*/  @!P1 IMAD.MOV.U32 R18, RZ, RZ, R34 ;  /* 0x000000ffff129224 */ /* 0x000fe400078e0022 */
[----:B------:R-:W-:-:S05]  /*10630*/  VIADD R16, R10, 0xffffffff ;  /* 0xffffffff0a107836 */ /* 0x000fca0000000000 */
[----:B------:R-:W-:-:S13]  /*10640*/  ISETP.GT.U32.AND P2, PT, R16, 0x7feffffe, PT ;  /* 0x7feffffe1000780c */ /* 0x000fda0003f44070 */
[----:B------:R-:W-:Y:S05]  /*10650*/  @P2 BRA `(.L_x_234) ;  /* 0x0000000400002947 */ /* 0x000fea0003800000 */
[----:B------:R-:W-:Y:S01]  /*10660*/  LOP3.LUT R16, R10, 0xfffff, RZ, 0xc0, !PT ;  /* 0x000fffff0a107812 */ /* 0x000fe200078ec0ff */
[----:B------:R-:W-:Y:S01]  /*10670*/  IMAD.MOV.U32 R34, RZ, RZ, RZ ;  /* 0x000000ffff227224 */ /* 0x000fe200078e00ff */
[----:B------:R-:W-:Y:S01]  /*10680*/  MOV R41, 0x3ed0ee25 ;  /* 0x3ed0ee2500297802 */ /* 0x000fe20000000f00 */
[----:B------:R-:W-:Y:S01]  /*10690*/  IMAD.MOV.U32 R40, RZ, RZ, -0x748574fc ;  /* 0x8b7a8b04ff287424 */ /* 0x000fe200078e00ff */
        /* <DEDUP_REMOVED lines=60> */
.L_x_234:
[----:B------:R-:W-:Y:S01]  /*10a60*/  IMAD.MOV.U32 R18, RZ, RZ, 0x0 ;  /* 0x00000000ff127424 */ /* 0x000fe200078e00ff */
[----:B------:R-:W-:Y:S01]  /*10a70*/  LOP3.LUT P1, RZ, R35, 0x7fffffff, RZ, 0xc0, !PT ;  /* 0x7fffffff23ff7812 */ /* 0x000fe2000782c0ff */
[----:B------:R-:W-:-:S06]  /*10a80*/  IMAD.MOV.U32 R19, RZ, RZ, 0x7ff00000 ;  /* 0x7ff00000ff137424 */ /* 0x000fcc00078e00ff */
[----:B------:R-:W-:-:S10]  /*10a90*/  DFMA R18, R34, R18, +INF ;  /* 0x7ff000002212742b */ /* 0x000fd40000000012 */
[----:B------:R-:W-:Y:S02]  /*10aa0*/  FSEL R32, R18, RZ, P1 ;  /* 0x000000ff12207208 */ /* 0x000fe40000800000 */
[----:B------:R-:W-:-:S07]  /*10ab0*/  FSEL R33, R19, -QNAN , P1 ;  /* 0xfff0000013217808 */ /* 0x000fce0000800000 */
.L_x_235:
[----:B------:R-:W-:Y:S05]  /*10ac0*/  BSYNC.RECONVERGENT B1 ;  /* 0x0000000000017941 */ /* 0x000fea0003800200 */
.L_x_233:
        /* <DEDUP_REMOVED lines=14> */
[----:B------:R-:W-:Y:S01]  /*10bb0*/  IADD3 R35, PT, PT, R19, 0x100000, RZ ;  /* 0x0010000013237810 */ /* 0x000fe20007ffe0ff */
[----:B------:R-:W0:Y:S01]  /*10bc0*/  MUFU.RSQ64H R49, R51 ;  /* 0x0000003300317308 */ /* 0x000e220000001c00 */
[----:B------:R-:W-:Y:S01]  /*10bd0*/  IADD3 R48, PT, PT, R51, -0x3500000, RZ ;  /* 0xfcb0000033307810 */ /* 0x000fe20007ffe0ff */
[----:B------:R-:W-:Y:S01]  /*10be0*/  IMAD.MOV.U32 R18, RZ, RZ, R34 ;  /* 0x000000ffff127224 */ /* 0x000fe200078e0022 */
[----:B------:R-:W-:Y:S01]  /*10bf0*/  BSSY.RECONVERGENT B5, `(.L_x_236) ;  /* 0x000004e000057945 */ /* 0x000fe20003800200 */
[----:B------:R-:W-:-:S02]  /*10c00*/  IMAD.MOV.U32 R44, RZ, RZ, 0x0 ;  /* 0x00000000ff2c7424 */ /* 0x000fc400078e00ff */
[----:B------:R-:W-:Y:S02]  /*10c10*/  IMAD.MOV.U32 R45, RZ, RZ, 0x3fd80000 ;  /* 0x3fd80000ff2d7424 */ /* 0x000fe400078e00ff */
        /* <DEDUP_REMOVED lines=75> */
.L_x_237:
[----:B------:R-:W-:Y:S05]  /*110d0*/  BSYNC.RECONVERGENT B5 ;  /* 0x0000000000057941 */ /* 0x000fea0003800200 */
.L_x_236:
[----:B------:R-:W0:Y:S01]  /*110e0*/  FRND.F64.TRUNC R32, R18 ;  /* 0x0000001200207313 */ /* 0x000e22000030d800 */
[----:B------:R-:W-:Y:S01]  /*110f0*/  DMUL R36, RZ, R18 ;  /* 0x00000012ff247228 */ /* 0x000fe20000000000 */
[----:B------:R-:W-:Y:S01]  /*11100*/  IMAD.MOV.U32 R133, RZ, RZ, R5 ;  /* 0x000000ffff857224 */ /* 0x000fe200078e0005 */
[----:B------:R-:W-:Y:S01]  /*11110*/  DADD R46, RZ, R46 ;  /* 0x00000000ff2e7229 */ /* 0x000fe2000000002e */
[----:B------:R-:W-:Y:S01]  /*11120*/  IMAD.MOV.U32 R141, RZ, RZ, R11 ;  /* 0x000000ffff8d7224 */ /* 0x000fe200078e000b */
[----:B------:R-:W-:Y:S01]  /*11130*/  MOV R5, R129 ;  /* 0x0000008100057202 */ /* 0x000fe20000000f00 */
[----:B------:R-:W-:-:S05]  /*11140*/  IMAD.MOV.U32 R131, RZ, RZ, 0x1 ;  /* 0x00000001ff837424 */ /* 0x000fca00078e00ff */
[----:B------:R-:W-:Y:S02]  /*11150*/  DMUL R124, R46, R34 ;  /* 0x000000222e7c7228 */ /* 0x000fe40000000000 */
[----:B0-----:R-:W-:-:S06]  /*11160*/  DSETP.NEU.AND P1, PT, R18, R32, PT ;  /* 0x000000201200722a */ /* 0x001fcc0003f2d000 */
[----:B------:R-:W-:Y:S02]  /*11170*/  FSEL R32, R36, R44, !P1 ;  /* 0x0000002c24207208 */ /* 0x000fe40004800000 */
[----:B------:R-:W-:-:S06]  /*11180*/  FSEL R33, R37, R45, !P1 ;  /* 0x0000002d25217208 */ /* 0x000fcc0004800000 */
[----:B------:R-:W-:-:S11]  /*11190*/  DMUL R32, R34, R32 ;  /* 0x0000002022207228 */ /* 0x000fd60000000000 */
.L_x_232:
[----:B------:R-:W-:Y:S05]  /*111a0*/  BSYNC.RECONVERGENT B4 ;  /* 0x0000000000047941 */ /* 0x000fea0003800200 */
.L_x_231:
[----:B------:R-:W-:-:S10]  /*111b0*/  DFMA R10, R32, R2, R6 ;  /* 0x00000002200a722b */ /* 0x000fd40000000006 */
[----:B------:R-:W0:Y:S08]  /*111c0*/  F2F.F32.F64 R10, R10 ;  /* 0x0000000a000a7310 */ /* 0x000e300000301000 */
[----:B0-----:R-:W0:Y:S02]  /*111d0*/  F2I.S64 R18, R10 ;  /* 0x0000000a00127311 */ /* 0x001e240000201900 */
[----:B0-----:R-:W-:-:S04]  /*111e0*/  ISETP.GE.AND P1, PT, R4, R18, PT ;  /* 0x000000120400720c */ /* 0x001fc80003f26270 */
[----:B------:R-:W-:-:S13]  /*111f0*/  ISETP.LT.OR P1, PT, R18, RZ, !P1 ;  /* 0x000000ff1200720c */ /* 0x000fda0004f21670 */
[----:B------:R-:W-:Y:S05]  /*11200*/  @P1 BRA `(.L_x_238) ;  /* 0xfffffff000241947 */ /* 0x000fea000383ffff */
[----:B------:R-:W-:Y:S05]  /*11210*/  BSYNC.RECONVERGENT B3 ;  /* 0x0000000000037941 */ /* 0x000fea0003800200 */
.L_x_230:
[----:B------:R-:W-:Y:S01]  /*11220*/  IMAD.MOV.U32 R19, RZ, RZ, R18 ;  /* 0x000000ffff137224 */ /* 0x000fe200078e0012 */
[----:B------:R-:W-:Y:S06]  /*11230*/  BRA `(.L_x_227) ;  /* 0x0000000400a87947 */ /* 0x000fec0003800000 */
.L_x_226:
[----:B------:R-:W-:Y:S01]  /*11240*/  ISETP.GT.AND P1, PT, R4, 0x3e8, PT ;  /* 0x000003e80400780c */ /* 0x000fe20003f24270 */
[----:B------:R-:W-:-:S12]  /*11250*/  IMAD.MOV.U32 R19, RZ, RZ, 0x3e9 ;  /* 0x000003e9ff137424 */ /* 0x000fd800078e00ff */
        /* <DEDUP_REMOVED lines=22> */
[----:B------:R-:W-:Y:S01]  /*113c0*/  MOV R11, 0x3e928af3 ;  /* 0x3e928af3000b7802 */ /* 0x000fe20000000f00 */
[----:B------:R-:W-:Y:S01]  /*113d0*/  UMOV UR5, 0x3e5ade15 ;  /* 0x3e5ade1500057882 */ /* 0x000fe20000000000 */
[----:B------:R-:W-:Y:S01]  /*113e0*/  LEA R33, R32, 0x3ff00000, 0x14 ;  /* 0x3ff0000020217811 */ /* 0x000fe200078ea0ff */
[----:B------:R-:W-:Y:S01]  /*113f0*/  IMAD.MOV.U32 R32, RZ, RZ, RZ ;  /* 0x000000ffff207224 */ /* 0x000fe200078e00ff */
[----:B------:R-:W-:Y:S02]  /*11400*/  FSEL R7, R7, RZ, !P1 ;  /* 0x000000ff07077208 */ /* 0x000fe40004800000 */
        /* <DEDUP_REMOVED lines=36> */
.L_x_242:
[----:B------:R-:W-:Y:S01]  /*11650*/  DSETP.GTU.AND P1, PT, R10, 1, PT ;  /* 0x3ff000000a00742a */ /* 0x000fe20003f2c000 */
[----:B------:R-:W-:Y:S01]  /*11660*/  BSSY.RECONVERGENT B3, `(.L_x_239) ;  /* 0x0000023000037945 */ /* 0x000fe20003800200 */
[----:B------:R-:W-:-:S12]  /*11670*/  IMAD.MOV.U32 R5, RZ, RZ, RZ ;  /* 0x000000ffff057224 */ /* 0x000fd800078e00ff */
[----:B------:R-:W-:Y:S05]  /*11680*/  @P1 BRA `(.L_x_240) ;  /* 0x0000000000801947 */ /* 0x000fea0003800000 */
[----:B------:R-:W-:Y:S02]  /*11690*/  IMAD.MOV.U32 R2, RZ, RZ, 0x0 ;  /* 0x00000000ff027424 */ /* 0x000fe400078e00ff */
[----:B------:R-:W-:-:S07]  /*116a0*/  IMAD.MOV.U32 R3, RZ, RZ, 0x3ff00000 ;  /* 0x3ff00000ff037424 */ /* 0x000fce00078e00ff */
.L_x_241:
        /* <DEDUP_REMOVED lines=8> */
[----:B------:R-:W-:Y:S01]  /*11730*/  IADD3 R5, PT, PT, R5, 0x1, RZ ;  /* 0x0000000105057810 */ /* 0x000fe20007ffe0ff */
[----:B------:R-:W-:Y:S02]  /*11740*/  IMAD.SHL.U32 R7, R6, 0x2, RZ ;  /* 0x0000000206077824 */ /* 0x000fe400078e00ff */
[----:B------:R-:W-:-:S03]  /*11750*/  IMAD.MOV.U32 R141, RZ, RZ, R129 ;  /* 0x000000ffff8d7224 */ /* 0x000fc600078e0081 */
[----:B------:R-:W-:-:S04]  /*11760*/  LOP3.LUT R7, R129, R16, R7, 0x96, !PT ;  /* 0x0000001081077212 */ /* 0x000fc800078e9607 */
        /* <DEDUP_REMOVED lines=18> */
.L_x_240:
[----:B------:R-:W-:Y:S05]  /*11890*/  BSYNC.RECONVERGENT B3 ;  /* 0x0000000000037941 */ /* 0x000fea0003800200 */
.L_x_239:
[----:B------:R-:W-:-:S04]  /*118a0*/  IADD3 R19, PT, PT, R5, -0x1, RZ ;  /* 0xffffffff05137810 */ /* 0x000fc80007ffe0ff */
[----:B------:R-:W-:-:S13]  /*118b0*/  ISETP.GT.AND P1, PT, R19, R4, PT ;  /* 0x000000041300720c */ /* 0x000fda0003f24270 */
[----:B------:R-:W-:Y:S05]  /*118c0*/  @P1 BRA `(.L_x_242) ;  /* 0xfffffffc00601947 */ /* 0x000fea000383ffff */
[----:B------:R-:W-:Y:S05]  /*118d0*/  BSYNC.RECONVERGENT B1 ;  /* 0x0000000000017941 */ /* 0x000fea0003800200 */
.L_x_227:
[----:B------:R-:W-:Y:S05]  /*118e0*/  BSYNC.RECONVERGENT B2 ;  /* 0x0000000000027941 */ /* 0x000fea0003800200 */
.L_x_225:
        /* <DEDUP_REMOVED lines=31> */
.L_x_244:
[----:B------:R-:W-:Y:S05]  /*11ae0*/  BSYNC.RECONVERGENT B2 ;  /* 0x0000000000027941 */ /* 0x000fea0003800200 */
.L_x_243:
[----:B------:R-:W-:Y:S01]  /*11af0*/  MOV R36, 0x652b82fe ;  /* 0x652b82fe00247802 */ /* 0x000fe20000000f00 */
[----:B------:R-:W-:Y:S01]  /*11b00*/  IMAD.MOV.U32 R37, RZ, RZ, 0x3ff71547 ;  /* 0x3ff71547ff257424 */ /* 0x000fe200078e00ff */
[----:B------:R-:W-:Y:S01]  /*11b10*/  UMOV UR4, 0xfefa39ef ;  /* 0xfefa39ef00047882 */ /* 0x000fe20000000000 */
[----:B------:R-:W-:Y:S01]  /*11b20*/  UMOV UR5, 0x3fe62e42 ;  /* 0x3fe62e4200057882 */ /* 0x000fe20000000000 */
[----:B------:R-:W0:Y:S01]  /*11b30*/  MUFU.RCP64H R35, 35.16998291015625 ;  /* 0x404195c200237908 */ /* 0x000e220000001800 */
[----:B------:R-:W-:Y:S01]  /*11b40*/  IMAD.MOV.U32 R38, RZ, RZ, -0x70a3d70a ;  /* 0x8f5c28f6ff267424 */ /* 0x000fe200078e00ff */
[----:B------:R-:W-:Y:S01]  /*11b50*/  MOV R39, 0x404195c2 ;  /* 0x404195c200277802 */ /* 0x000fe20000000f00 */
        /* <DEDUP_REMOVED lines=66> */
.L_x_246:
[----:B------:R-:W-:Y:S05]  /*11f80*/  BSYNC.RECONVERGENT B1 ;  /* 0x0000000000017941 */ /* 0x000fea0003800200 */
.L_x_245:
        /* <DEDUP_REMOVED lines=9> */
.L_x_248:
[----:B------:R-:W-:Y:S05]  /*12020*/  BSYNC.RECONVERGENT B2 ;  /* 0x0000000000027941 */ /* 0x000fea0003800200 */
.L_x_247:
[----:B------:R-:W-:Y:S01]  /*12030*/  IMAD.MOV.U32 R34, RZ, RZ, 0x652b82fe ;  /* 0x652b82feff227424 */ /* 0x000fe200078e00ff */
[----:B------:R-:W-:Y:S01]  /*12040*/  UMOV UR4, 0xfefa39ef ;  /* 0xfefa39ef00047882 */ /* 0x000fe20000000000 */
[----:B------:R-:W-:Y:S01]  /*12050*/  IMAD.MOV.U32 R35, RZ, RZ, 0x3ff71547 ;  /* 0x3ff71547ff237424 */ /* 0x000fe200078e00ff */
[----:B------:R-:W-:Y:S01]  /*12060*/  UMOV UR5, 0x3fe62e42 ;  /* 0x3fe62e4200057882 */ /* 0x000fe20000000000 */
[----:B------:R-:W-:Y:S01]  /*12070*/  UMOV UR8, 0x3b39803f ;  /* 0x3b39803f00087882 */ /* 0x000fe20000000000 */
[----:B------:R-:W-:Y:S01]  /*12080*/  UMOV UR9, 0x3c7abc9e ;  /* 0x3c7abc9e00097882 */ /* 0x000fe20000000000 */
[----:B------:R-:W-:Y:S01]  /*12090*/  IMAD.MOV.U32 R36, RZ, RZ, -0x35dec16 ;  /* 0xfca213eaff247424 */ /* 0x000fe200078e00ff */
[----:B------:R-:W-:Y:S01]  /*120a0*/  MOV R37, 0x3e928af3 ;  /* 0x3e928af300257802 */ /* 0x000fe20000000f00 */
[----:B------:R-:W-:Y:S01]  /*120b0*/  DFMA R34, R50, R34, 6.75539944105574400000e+15 ;  /* 0x433800003222742b */ /* 0x000fe20000000022 */
[----:B------:R-:W-:Y:S01]  /*120c0*/  UMOV UR10, 0x69ce2bdf ;  /* 0x69ce2bdf000a7882 */ /* 0x000fe20000000000 */
        /* <DEDUP_REMOVED lines=48> */
.L_x_250:
[----:B------:R-:W-:Y:S05]  /*123d0*/  BSYNC.RECONVERGENT B1 ;  /* 0x0000000000017941 */ /* 0x000fea0003800200 */
.L_x_249:
        /* <DEDUP_REMOVED lines=18> */
[----:B------:R-:W-:Y:S02]  /*12500*/  IMAD.MOV.U32 R22, RZ, RZ, 0x0 ;  /* 0x00000000ff167424 */ /* 0x000fe400078e00ff */
[----:B------:R-:W-:-:S03]  /*12510*/  IMAD.MOV.U32 R23, RZ, RZ, 0x3fd80000 ;  /* 0x3fd80000ff177424 */ /* 0x000fc600078e00ff */
        /* <DEDUP_REMOVED lines=18> */
[----:B------:R-:W-:Y:S01]  /*12640*/  IMAD.MOV.U32 R10, RZ, RZ, R34 ;  /* 0x000000ffff0a7224 */ /* 0x000fe200078e0022 */
[----:B------:R-:W-:-:S07]  /*12650*/  MOV R11, R35 ;  /* 0x00000023000b7202 */ /* 0x000fce0000000f00 */
.L_x_255:
[----:B------:R-:W-:Y:S05]  /*12660*/  BSYNC.RECONVERGENT B3 ;  /* 0x0000000000037941 */ /* 0x000fea0003800200 */
.L_x_254:
[----:B------:R-:W-:Y:S01]  /*12670*/  BSSY.RECONVERGENT B3, `(.L_x_256) ;  /* 0x00000f9000037945 */ /* 0x000fe20003800200 */
[----:B------:R-:W-:-:S07]  /*12680*/  IMAD.MOV.U32 R18, RZ, RZ, R129 ;  /* 0x000000ffff127224 */ /* 0x000fce00078e0081 */
.L_x_264:
        /* <DEDUP_REMOVED lines=16> */
[----:B------:R-:W-:-:S03]  /*12790*/  IMAD.SHL.U32 R31, R22, 0x2, RZ ;  /* 0x00000002161f7824 */ /* 0x000fc600078e00ff */
[----:B------:R-:W-:Y:S02]  /*127a0*/  LOP3.LUT R37, R37, R128, RZ, 0x3c, !PT ;  /* 0x0000008025257212 */ /* 0x000fe400078e3cff */
[----:B------:R-:W-:Y:S02]  /*127b0*/  LOP3.LUT R23, R18, R23, R31, 0x96, !PT ;  /* 0x0000001712177212 */ /* 0x000fe400078e961f */
[----:B------:R-:W-:Y:S02]  /*127c0*/  SHF.L.U32 R129, R37, 0x1, RZ ;  /* 0x0000000125817819 */ /* 0x000fe400000006ff */
[----:B------:R-:W-:Y:S01]  /*127d0*/  LOP3.LUT R140, R23, R22, RZ, 0x3c, !PT ;  /* 0x00000016178c7212 */ /* 0x000fe200078e3cff */
[----:B------:R-:W-:-:S03]  /*127e0*/  IMAD.SHL.U32 R23, R33, 0x2, RZ ;  /* 0x0000000221177824 */ /* 0x000fc600078e00ff */
        /* <DEDUP_REMOVED lines=11> */
[----:B------:R-:W-:Y:S02]  /*128a0*/  LOP3.LUT R34, R32, R35, RZ, 0x3c, !PT ;  /* 0x0000002320227212 */ /* 0x000fe400078e3cff */
[----:B------:R-:W-:Y:S02]  /*128b0*/  MOV R35, R33 ;  /* 0x0000002100237202 */ /* 0x000fe40000000f00 */
[----:B------:R-:W-:Y:S02]  /*128c0*/  LOP3.LUT R128, R22, R23, RZ, 0x3c, !PT ;  /* 0x0000001716807212 */ /* 0x000fe400078e3cff */
[----:B------:R-:W0:Y:S02]  /*128d0*/  I2F.F64.U64 R32, R34 ;  /* 0x0000002200207312 */ /* 0x000e240000301800 */
[----:B------:R-:W-:Y:S01]  /*128e0*/  IADD3 R31, PT, PT, R132, 0x10974f, R128 ;  /* 0x0010974f841f7810 */ /* 0x000fe20007ffe080 */
[----:B------:R-:W-:-:S02]  /*128f0*/  IMAD.SHL.U32 R22, R128, 0x10, RZ ;  /* 0x0000001080167824 */ /* 0x000fc400078e00ff */
        /* <DEDUP_REMOVED lines=10> */
[----:B------:R-:W-:-:S06]  /*129a0*/  LOP3.LUT R34, R34, R31, RZ, 0x3c, !PT ;  /* 0x0000001f22227212 */ /* 0x000fcc00078e3cff */
[----:B------:R-:W0:Y:S02]  /*129b0*/  I2F.F64.U64 R34, R34 ;  /* 0x0000002200227312 */ /* 0x000e240000301800 */
[----:B------:R-:W-:-:S10]  /*129c0*/  @!P1 DMUL R36, R36, 1.80143985094819840000e+16 ;  /* 0x4350000024249828 */ /* 0x000fd40000000000 */
[----:B------:R-:W-:Y:S01]  /*129d0*/  @!P1 IMAD.MOV.U32 R22, RZ, RZ, R37 ;  /* 0x000000ffff169224 */ /* 0x000fe200078e0025 */
[----:B0-----:R-:W-:Y:S01]  /*129e0*/  DFMA R48, R34, 2.2204460492503130808e-16, R48 ;  /* 0x3cb000002230782b */ /* 0x001fe20000000030 */
[----:B------:R-:W-:Y:S02]  /*129f0*/  @!P1 IMAD.MOV.U32 R32, RZ, RZ, R36 ;  /* 0x000000ffff209224 */ /* 0x000fe400078e0024 */
[----:B------:R-:W-:-:S05]  /*12a00*/  VIADD R31, R22, 0xffffffff ;  /* 0xffffffff161f7836 */ /* 0x000fca0000000000 */
[----:B------:R-:W-:Y:S01]  /*12a10*/  ISETP.GT.U32.AND P2, PT, R31, 0x7feffffe, PT ;  /* 0x7feffffe1f00780c */ /* 0x000fe20003f44070 */
[----:B------:R-:W-:Y:S01]  /*12a20*/  IMAD.MOV.U32 R31, RZ, RZ, -0x3ff ;  /* 0xfffffc01ff1f7424 */ /* 0x000fe200078e00ff */
[----:B------:R-:W-:-:S11]  /*12a30*/  @!P1 MOV R31, 0xfffffbcb ;  /* 0xfffffbcb001f9802 */ /* 0x000fd60000000f00 */
        /* <DEDUP_REMOVED lines=65> */
.L_x_260:
[----:B------:R-:W-:Y:S01]  /*12e50*/  IMAD.MOV.U32 R32, RZ, RZ, 0x0 ;  /* 0x00000000ff207424 */ /* 0x000fe200078e00ff */
[----:B------:R-:W-:Y:S02]  /*12e60*/  MOV R33, 0x7ff00000 ;  /* 0x7ff0000000217802 */ /* 0x000fe40000000f00 */
[----:B------:R-:W-:-:S04]  /*12e70*/  LOP3.LUT P1, RZ, R37, 0x7fffffff, RZ, 0xc0, !PT ;  /* 0x7fffffff25ff7812 */ /* 0x000fc8000782c0ff */
[----:B------:R-:W-:-:S10]  /*12e80*/  DFMA R32, R36, R32, +INF ;  /* 0x7ff000002420742b */ /* 0x000fd40000000020 */
[----:B------:R-:W-:Y:S02]  /*12e90*/  FSEL R32, R32, RZ, P1 ;  /* 0x000000ff20207208 */ /* 0x000fe40000800000 */
[----:B------:R-:W-:-:S07]  /*12ea0*/  FSEL R33, R33, -QNAN , P1 ;  /* 0xfff0000021217808 */ /* 0x000fce0000800000 */
.L_x_261:
[----:B------:R-:W-:Y:S05]  /*12eb0*/  BSYNC.RECONVERGENT B1 ;  /* 0x0000000000017941 */ /* 0x000fea0003800200 */
.L_x_259:
        /* <DEDUP_REMOVED lines=17> */
[----:B------:R-:W-:Y:S01]  /*12fd0*/  MOV R47, 0x3fd80000 ;  /* 0x3fd80000002f7802 */ /* 0x000fe20000000f00 */
[----:B------:R-:W-:Y:S01]  /*12fe0*/  IMAD.MOV.U32 R44, RZ, RZ, R34 ;  /* 0x000000ffff2c7224 */ /* 0x000fe200078e0022 */
[----:B------:R-:W-:Y:S01]  /*12ff0*/  BSSY.RECONVERGENT B5, `(.L_x_262) ;  /* 0x000004d000057945 */ /* 0x000fe20003800200 */
[----:B------:R-:W-:-:S03]  /*13000*/  VIADD R50, R53, 0xfcb00000 ;  /* 0xfcb0000035327836 */ /* 0x000fc60000000000 */
        /* <DEDUP_REMOVED lines=75> */
.L_x_263:
[----:B------:R-:W-:Y:S05]  /*134c0*/  BSYNC.RECONVERGENT B5 ;  /* 0x0000000000057941 */ /* 0x000fea0003800200 */
.L_x_262:
        /* <DEDUP_REMOVED lines=12> */
.L_x_258:
[----:B------:R-:W-:Y:S05]  /*13590*/  BSYNC.RECONVERGENT B4 ;  /* 0x0000000000047941 */ /* 0x000fea0003800200 */
.L_x_257:
[----:B------:R-:W-:-:S10]  /*135a0*/  DFMA R22, R32, R10, R6 ;  /* 0x0000000a2016722b */ /* 0x000fd40000000006 */
[----:B------:R-:W0:Y:S08]  /*135b0*/  F2F.F32.F64 R22, R22 ;  /* 0x0000001600167310 */ /* 0x000e300000301000 */
[----:B0-----:R-:W0:Y:S02]  /*135c0*/  F2I.S64 R32, R22 ;  /* 0x0000001600207311 */ /* 0x001e240000201900 */
[----:B0-----:R-:W-:-:S04]  /*135d0*/  ISETP.GE.AND P1, PT, R16, R32, PT ;  /* 0x000000201000720c */ /* 0x001fc80003f26270 */
[----:B------:R-:W-:-:S13]  /*135e0*/  ISETP.LT.OR P1, PT, R32, RZ, !P1 ;  /* 0x000000ff2000720c */ /* 0x000fda0004f21670 */
[----:B------:R-:W-:Y:S05]  /*135f0*/  @P1 BRA `(.L_x_264) ;  /* 0xfffffff000241947 */ /* 0x000fea000383ffff */
[----:B------:R-:W-:Y:S05]  /*13600*/  BSYNC.RECONVERGENT B3 ;  /* 0x0000000000037941 */ /* 0x000fea0003800200 */
.L_x_256:
[----:B------:R-:W-:Y:S01]  /*13610*/  IMAD.MOV.U32 R10, RZ, RZ, R32 ;  /* 0x000000ffff0a7224 */ /* 0x000fe200078e0020 */
[----:B------:R-:W-:Y:S06]  /*13620*/  BRA `(.L_x_253) ;  /* 0x0000000400487947 */ /* 0x000fec0003800000 */
.L_x_252:
        /* <DEDUP_REMOVED lines=37> */
[----:B------:R-:W-:Y:S02]  /*13880*/  FSEL R23, R11, R32, P2 ;  /* 0x000000200b177208 */ /* 0x000fe40001000000 */
[----:B------:R-:W-:Y:S02]  /*13890*/  @P3 FSEL R31, R7, R33, P2 ;  /* 0x00000021071f3208 */ /* 0x000fe40001000000 */
[----:B------:R-:W-:-:S03]  /*138a0*/  FSEL R22, R22, R23, !P3 ;  /* 0x0000001716167208 */ /* 0x000fc60005800000 */
[----:B------:R-:W-:-:S07]  /*138b0*/  IMAD.MOV.U32 R23, RZ, RZ, R31 ;  /* 0x000000ffff177224 */ /* 0x000fce00078e001f */
.L_x_268:
[----:B------:R-:W-:Y:S01]  /*138c0*/  DSETP.GTU.AND P1, PT, R22, 1, PT ;  /* 0x3ff000001600742a */ /* 0x000fe20003f2c000 */
[----:B------:R-:W-:Y:S01]  /*138d0*/  BSSY.RECONVERGENT B3, `(.L_x_265) ;  /* 0x0000023000037945 */ /* 0x000fe20003800200 */
[----:B------:R-:W-:-:S12]  /*138e0*/  IMAD.MOV.U32 R18, RZ, RZ, RZ ;  /* 0x000000ffff127224 */ /* 0x000fd800078e00ff */
[----:B------:R-:W-:Y:S05]  /*138f0*/  @P1 BRA `(.L_x_266) ;  /* 0x0000000000801947 */ /* 0x000fea0003800000 */
[----:B------:R-:W-:Y:S02]  /*13900*/  IMAD.MOV.U32 R6, RZ, RZ, 0x0 ;  /* 0x00000000ff067424 */ /* 0x000fe400078e00ff */
[----:B------:R-:W-:-:S07]  /*13910*/  IMAD.MOV.U32 R7, RZ, RZ, 0x3ff00000 ;  /* 0x3ff00000ff077424 */ /* 0x000fce00078e00ff */
.L_x_267:
[----:B------:R-:W-:Y:S01]  /*13920*/  SHF.R.U32.HI R10, RZ, 0x2, R133 ;  /* 0x00000002ff0a7819 */ /* 0x000fe20000011685 */
[----:B------:R-:W-:Y:S01]  /*13930*/  VIADD R18, R18, 0x1 ;  /* 0x0000000112127836 */ /* 0x000fe20000000000 */
[----:B------:R-:W-:Y:S02]  /*13940*/  SHF.L.U32 R32, R129, 0x4, RZ ;  /* 0x0000000481207819 */ /* 0x000fe400000006ff */
[----:B------:R-:W-:Y:S02]  /*13950*/  LOP3.LUT R10, R10, R133, RZ, 0x3c, !PT ;  /* 0x000000850a0a7212 */ /* 0x000fe400078e3cff */
[----:B------:R-:W-:Y:S02]  /*13960*/  SHF.R.U32.HI R31, RZ, 0x2, R140 ;  /* 0x00000002ff1f7819 */ /* 0x000fe4000001168c */
[----:B------:R-:W-:Y:S01]  /*13970*/  MOV R133, R141 ;  /* 0x0000008d00857202 */ /* 0x000fe20000000f00 */
[----:B------:R-:W-:Y:S02]  /*13980*/  IMAD.SHL.U32 R11, R10, 0x2, RZ ;  /* 0x000000020a0b7824 */ /* 0x000fe400078e00ff */
[----:B------:R-:W-:-:S03]  /*13990*/  IMAD.MOV.U32 R141, RZ, RZ, R129 ;  /* 0x000000ffff8d7224 */ /* 0x000fc600078e0081 */
[----:B------:R-:W-:Y:S02]  /*139a0*/  LOP3.LUT R11, R129, R32, R11, 0x96, !PT ;  /* 0x00000020810b7212 */ /* 0x000fe400078e960b */
[----:B------:R-:W-:Y:S01]  /*139b0*/  LOP3.LUT R32, R31, R140, RZ, 0x3c, !PT ;  /* 0x0000008c1f207212 */ /* 0x000fe200078e3cff */
[----:B------:R-:W-:Y:S01]  /*139c0*/  IMAD.MOV.U32 R140, RZ, RZ, R128 ;  /* 0x000000ffff8c7224 */ /* 0x000fe200078e0080 */
[----:B------:R-:W-:-:S03]  /*139d0*/  LOP3.LUT R31, R11, R10, RZ, 0x3c, !PT ;  /* 0x0000000a0b1f7212 */ /* 0x000fc600078e3cff */
[----:B------:R-:W-:Y:S01]  /*139e0*/  IMAD.SHL.U32 R10, R32, 0x2, RZ ;  /* 0x00000002200a7824 */ /* 0x000fe200078e00ff */
[C-C-:B------:R-:W-:Y:S01]  /*139f0*/  IADD3 R33, PT, PT, R132.reuse, 0x587c5, R31.reuse ;  /* 0x000587c584217810 */ /* 0x140fe20007ffe01f */
[----:B------:R-:W-:Y:S02]  /*13a00*/  IMAD.SHL.U32 R11, R31, 0x10, RZ ;  /* 0x000000101f0b7824 */ /* 0x000fe400078e00ff */
[----:B------:R-:W-:Y:S02]  /*13a10*/  VIADD R132, R132, 0xb0f8a ;  /* 0x000b0f8a84847836 */ /* 0x000fe40000000000 */
[----:B------:R-:W-:Y:S01]  /*13a20*/  IMAD.MOV.U32 R128, RZ, RZ, R31 ;  /* 0x000000ffff807224 */ /* 0x000fe200078e001f */
[----:B------:R-:W-:Y:S01]  /*13a30*/  LOP3.LUT R10, R32, R10, R11, 0x96, !PT ;  /* 0x0000000a200a7212 */ /* 0x000fe200078e960b */
[----:B------:R-:W-:-:S03]  /*13a40*/  IMAD.MOV.U32 R32, RZ, RZ, 0x0 ;  /* 0x00000000ff207424 */ /* 0x000fc600078e00ff */
[----:B------:R-:W-:-:S04]  /*13a50*/  LOP3.LUT R35, R10, R31, RZ, 0x3c, !PT ;  /* 0x0000001f0a237212 */ /* 0x000fc800078e3cff */
[----:B------:R-:W-:Y:S01]  /*13a60*/  IADD3 R10, PT, PT, R35, R132, RZ ;  /* 0x00000084230a7210 */ /* 0x000fe20007ffe0ff */
[----:B------:R-:W-:-:S04]  /*13a70*/  IMAD.MOV.U32 R129, RZ, RZ, R35 ;  /* 0x000000ffff817224 */ /* 0x000fc800078e0023 */
        /* <DEDUP_REMOVED lines=8> */
.L_x_266:
[----:B------:R-:W-:Y:S05]  /*13b00*/  BSYNC.RECONVERGENT B3 ;  /* 0x0000000000037941 */ /* 0x000fea0003800200 */
.L_x_265:
[----:B------:R-:W-:-:S05]  /*13b10*/  VIADD R10, R18, 0xffffffff ;  /* 0xffffffff120a7836 */ /* 0x000fca0000000000 */
[----:B------:R-:W-:-:S13]  /*13b20*/  ISETP.GT.AND P1, PT, R10, R16, PT ;  /* 0x000000100a00720c */ /* 0x000fda0003f24270 */
[----:B------:R-:W-:Y:S05]  /*13b30*/  @P1 BRA `(.L_x_268) ;  /* 0xfffffffc00601947 */ /* 0x000fea000383ffff */
[----:B------:R-:W-:Y:S05]  /*13b40*/  BSYNC.RECONVERGENT B1 ;  /* 0x0000000000017941 */ /* 0x000fea0003800200 */
.L_x_253:
[----:B------:R-:W-:Y:S05]  /*13b50*/  BSYNC.RECONVERGENT B2 ;  /* 0x0000000000027941 */ /* 0x000fea0003800200 */
.L_x_251:
[----:B------:R-:W-:Y:S01]  /*13b60*/  UMOV UR4, 0xd2f1a9fc ;  /* 0xd2f1a9fc00047882 */ /* 0x000fe20000000000 */
[----:B------:R-:W-:Y:S01]  /*13b70*/  UMOV UR5, 0x3f80624d ;  /* 0x3f80624d00057882 */ /* 0x000fe20000000000 */
[----:B------:R-:W-:Y:S01]  /*13b80*/  BSSY.RECONVERGENT B2, `(.L_x_269) ;  /* 0x000018a000027945 */ /* 0x000fe20003800200 */
[----:B------:R-:W-:Y:S01]  /*13b90*/  DSETP.GT.AND P1, PT, R2, UR4, PT ;  /* 0x0000000402007e2a */ /* 0x000fe2000bf24000 */
[----:B------:R-:W-:Y:S01]  /*13ba0*/  IADD3 R6, PT, PT, R16, -R10, RZ ;  /* 0x8000000a10067210 */ /* 0x000fe20007ffe0ff */
[----:B------:R-:W-:-:S12]  /*13bb0*/  DMUL R4, R4, UR4 ;  /* 0x0000000404047c28 */ /* 0x000fd80008000000 */
        /* <DEDUP_REMOVED lines=26> */
[----:B------:R-:W-:Y:S02]  /*13d60*/  IMAD.MOV.U32 R32, RZ, RZ, R22 ;  /* 0x000000ffff207224 */ /* 0x000fe400078e0016 */
[----:B------:R-:W-:-:S07]  /*13d70*/  IMAD.MOV.U32 R39, RZ, RZ, R37 ;  /* 0x000000ffff277224 */ /* 0x000fce00078e0025 */
[----:B------:R-:W-:Y:S05]  /*13d80*/  CALL.REL.NOINC `($__internal_2_$__cuda_sm20_dsqrt_rn_f64_mediumpath_v1) ;  /* 0x000001f800747944 */ /* 0x000fea0003c00000 */
[----:B------:R-:W-:Y:S01]  /*13d90*/  MOV R2, R34 ;  /* 0x0000002200027202 */ /* 0x000fe20000000f00 */
[----:B------:R-:W-:-:S07]  /*13da0*/  IMAD.MOV.U32 R3, RZ, RZ, R35 ;  /* 0x000000ffff037224 */ /* 0x000fce00078e0023 */
.L_x_273:
[----:B------:R-:W-:Y:S05]  /*13db0*/  BSYNC.RECONVERGENT B3 ;  /* 0x0000000000037941 */ /* 0x000fea0003800200 */
.L_x_272:
[----:B------:R-:W-:Y:S01]  /*13dc0*/  BSSY.RECONVERGENT B3, `(.L_x_274) ;  /* 0x00000f9000037945 */ /* 0x000fe20003800200 */
[----:B------:R-:W-:-:S07]  /*13dd0*/  IMAD.MOV.U32 R7, RZ, RZ, R129 ;  /* 0x000000ffff077224 */ /* 0x000fce00078e0081 */
.L_x_282:
        /* <DEDUP_REMOVED lines=8> */
[----:B------:R-:W-:Y:S01]  /*13e60*/  HFMA2 R47, -RZ, RZ, 1.15625, 0 ;  /* 0x3ca00000ff2f7431 */ /* 0x000fe200000001ff */
[----:B------:R-:W-:Y:S01]  /*13e70*/  SHF.R.U32.HI R23, RZ, 0x2, R140 ;  /* 0x00000002ff177819 */ /* 0x000fe2000001168c */
[----:B------:R-:W-:Y:S01]  /*13e80*/  IMAD.MOV.U32 R46, RZ, RZ, 0x0 ;  /* 0x00000000ff2e7424 */ /* 0x000fe200078e00ff */
[----:B------:R-:W-:Y:S01]  /*13e90*/  LOP3.LUT R11, R18, R133, RZ, 0x3c, !PT ;  /* 0x00000085120b7212 */ /* 0x000fe200078e3cff */
[----:B------:R-:W-:Y:S01]  /*13ea0*/  IMAD.SHL.U32 R18, R7, 0x10, RZ ;  /* 0x0000001007127824 */ /* 0x000fe200078e00ff */
        /* <DEDUP_REMOVED lines=9> */
[----:B------:R-:W-:Y:S02]  /*13f40*/  SHF.L.U32 R11, R140, 0x4, RZ ;  /* 0x000000048c0b7819 */ /* 0x000fe400000006ff */
[----:B------:R-:W-:Y:S02]  /*13f50*/  IADD3 R33, PT, PT, R132, 0x587c5, R140 ;  /* 0x000587c584217810 */ /* 0x000fe40007ffe08c */
[----:B------:R-:W-:Y:S02]  /*13f60*/  LOP3.LUT R11, R22, R18, R11, 0x96, !PT ;  /* 0x00000012160b7212 */ /* 0x000fe400078e960b */
[----:B------:R-:W-:Y:S02]  /*13f70*/  SHF.R.U32.HI R18, RZ, 0x2, R141 ;  /* 0x00000002ff127819 */ /* 0x000fe4000001168d */
[----:B------:R-:W-:Y:S02]  /*13f80*/  LOP3.LUT R11, R11, R140, RZ, 0x3c, !PT ;  /* 0x0000008c0b0b7212 */ /* 0x000fe400078e3cff */
[----:B------:R-:W-:-:S02]  /*13f90*/  LOP3.LUT R31, R18, R141, RZ, 0x3c, !PT ;  /* 0x0000008d121f7212 */ /* 0x000fc400078e3cff */
[----:B------:R-:W-:Y:S01]  /*13fa0*/  IADD3 R22, PT, PT, R132, 0xb0f8a, R11 ;  /* 0x000b0f8a84167810 */ /* 0x000fe20007ffe00b */
[----:B------:R-:W-:Y:S02]  /*13fb0*/  IMAD.SHL.U32 R18, R11, 0x10, RZ ;  /* 0x000000100b127824 */ /* 0x000fe400078e00ff */
[----:B------:R-:W-:Y:S02]  /*13fc0*/  IMAD.SHL.U32 R34, R31, 0x2, RZ ;  /* 0x000000021f227824 */ /* 0x000fe400078e00ff */
        /* <DEDUP_REMOVED lines=18> */
[----:B------:R-:W-:Y:S02]  /*140f0*/  LOP3.LUT R32, R32, R31, RZ, 0x3c, !PT ;  /* 0x0000001f20207212 */ /* 0x000fe400078e3cff */
[----:B------:R-:W-:-:S04]  /*14100*/  MOV R31, 0xfffffc01 ;  /* 0xfffffc01001f7802 */ /* 0x000fc80000000f00 */
[----:B------:R-:W0:Y:S02]  /*14110*/  I2F.F64.U64 R32, R32 ;  /* 0x0000002000207312 */ /* 0x000e240000301800 */
        /* <DEDUP_REMOVED lines=72> */
.L_x_278:
[----:B------:R-:W-:Y:S01]  /*145a0*/  MOV R22, 0x0 ;  /* 0x0000000000167802 */ /* 0x000fe20000000f00 */
[----:B------:R-:W-:Y:S01]  /*145b0*/  IMAD.MOV.U32 R23, RZ, RZ, 0x7ff00000 ;  /* 0x7ff00000ff177424 */ /* 0x000fe200078e00ff */
[----:B------:R-:W-:-:S05]  /*145c0*/  LOP3.LUT P1, RZ, R35, 0x7fffffff, RZ, 0xc0, !PT ;  /* 0x7fffffff23ff7812 */ /* 0x000fca000782c0ff */
[----:B------:R-:W-:-:S10]  /*145d0*/  DFMA R22, R34, R22, +INF ;  /* 0x7ff000002216742b */ /* 0x000fd40000000016 */
[----:B------:R-:W-:Y:S02]  /*145e0*/  FSEL R32, R22, RZ, P1 ;  /* 0x000000ff16207208 */ /* 0x000fe40000800000 */
[----:B------:R-:W-:-:S07]  /*145f0*/  FSEL R33, R23, -QNAN , P1 ;  /* 0xfff0000017217808 */ /* 0x000fce0000800000 */
.L_x_279:
[----:B------:R-:W-:Y:S05]  /*14600*/  BSYNC.RECONVERGENT B1 ;  /* 0x0000000000017941 */ /* 0x000fea0003800200 */
.L_x_277:
[----:B------:R-:W-:Y:S01]  /*14610*/  DMUL R22, RZ, R46 ;  /* 0x0000002eff167228 */ /* 0x000fe20000000000 */
[----:B------:R-:W-:Y:S01]  /*14620*/  IMAD.SHL.U32 R18, R47, 0x2, RZ ;  /* 0x000000022f127824 */ /* 0x000fe200078e00ff */
[----:B------:R-:W-:Y:S01]  /*14630*/  UMOV UR4, 0x33145c07 ;  /* 0x33145c0700047882 */ /* 0x000fe20000000000 */
[----:B------:R-:W-:Y:S01]  /*14640*/  UMOV UR5, 0x3ca1a626 ;  /* 0x3ca1a62600057882 */ /* 0x000fe20000000000 */
[----:B------:R-:W-:Y:S01]  /*14650*/  MOV R40, 0xc1ef8528 ;  /* 0xc1ef852800287802 */ /* 0x000fe20000000f00 */
[----:B------:R-:W-:Y:S01]  /*14660*/  IMAD.MOV.U32 R41, RZ, RZ, 0x3e21eea7 ;  /* 0x3e21eea7ff297424 */ /* 0x000fe200078e00ff */
[----:B------:R-:W-:Y:S01]  /*14670*/  ISETP.GT.U32.AND P1, PT, R18, -0x79800000, PT ;  /* 0x868000001200780c */ /* 0x000fe20003f24070 */
[----:B------:R-:W-:Y:S01]  /*14680*/  IMAD.MOV.U32 R42, RZ, RZ, 0x2cb0d246 ;  /* 0x2cb0d246ff2a7424 */ /* 0x000fe200078e00ff */
[----:B------:R-:W-:Y:S01]  /*14690*/  DMUL R50, R32, -2 ;  /* 0xc000000020327828 */ /* 0x000fe20000000000 */
[----:B------:R-:W-:Y:S01]  /*146a0*/  IMAD.MOV.U32 R43, RZ, RZ, 0x3e5ae5f1 ;  /* 0x3e5ae5f1ff2b7424 */ /* 0x000fe200078e00ff */
[----:B------:R-:W-:Y:S01]  /*146b0*/  FSEL R23, R23, R47, P1 ;  /* 0x0000002f17177208 */ /* 0x000fe20000800000 */
[----:B------:R-:W-:Y:S01]  /*146c0*/  UMOV UR8, 0xf9785eba ;  /* 0xf9785eba00087882 */ /* 0x000fe20000000000 */
[----:B------:R-:W-:Y:S01]  /*146d0*/  FSEL R34, R22, R46, P1 ;  /* 0x0000002e16227208 */ /* 0x000fe20000800000 */
[----:B------:R-:W-:Y:S01]  /*146e0*/  UMOV UR9, 0x3de5db65 ;  /* 0x3de5db6500097882 */ /* 0x000fe20000000000 */
[----:B------:R-:W0:Y:S01]  /*146f0*/  MUFU.RSQ64H R49, R51 ;  /* 0x0000003300317308 */ /* 0x000e220000001c00 */
[----:B------:R-:W-:Y:S01]  /*14700*/  VIADD R35, R23, 0x100000 ;  /* 0x0010000017237836 */ /* 0x000fe20000000000 */
[----:B------:R-:W-:Y:S01]  /*14710*/  MOV R44, 0x0 ;  /* 0x00000000002c7802 */ /* 0x000fe20000000f00 */
[----:B------:R-:W-:Y:S01]  /*14720*/  IMAD.MOV.U32 R22, RZ, RZ, R34 ;  /* 0x000000ffff167224 */ /* 0x000fe200078e0022 */
[----:B------:R-:W-:Y:S01]  /*14730*/  BSSY.RECONVERGENT B5, `(.L_x_280) ;  /* 0x000004e000057945 */ /* 0x000fe20003800200 */
[----:B------:R-:W-:-:S02]  /*14740*/  VIADD R48, R51, 0xfcb00000 ;  /* 0xfcb0000033307836 */ /* 0x000fc40000000000 */
        /* <DEDUP_REMOVED lines=76> */
.L_x_281:
[----:B------:R-:W-:Y:S05]  /*14c10*/  BSYNC.RECONVERGENT B5 ;  /* 0x0000000000057941 */ /* 0x000fea0003800200 */
.L_x_280:
        /* <DEDUP_REMOVED lines=12> */
.L_x_276:
[----:B------:R-:W-:Y:S05]  /*14ce0*/  BSYNC.RECONVERGENT B4 ;  /* 0x0000000000047941 */ /* 0x000fea0003800200 */
.L_x_275:
[----:B------:R-:W-:-:S10]  /*14cf0*/  DFMA R22, R32, R2, R4 ;  /* 0x000000022016722b */ /* 0x000fd40000000004 */
[----:B------:R-:W0:Y:S08]  /*14d00*/  F2F.F32.F64 R22, R22 ;  /* 0x0000001600167310 */ /* 0x000e300000301000 */
[----:B0-----:R-:W0:Y:S02]  /*14d10*/  F2I.S64 R32, R22 ;  /* 0x0000001600207311 */ /* 0x001e240000201900 */
[----:B0-----:R-:W-:-:S04]  /*14d20*/  ISETP.GE.AND P1, PT, R6, R32, PT ;  /* 0x000000200600720c */ /* 0x001fc80003f26270 */
[----:B------:R-:W-:-:S13]  /*14d30*/  ISETP.LT.OR P1, PT, R32, RZ, !P1 ;  /* 0x000000ff2000720c */ /* 0x000fda0004f21670 */
[----:B------:R-:W-:Y:S05]  /*14d40*/  @P1 BRA `(.L_x_282) ;  /* 0xfffffff000241947 */ /* 0x000fea000383ffff */
[----:B------:R-:W-:Y:S05]  /*14d50*/  BSYNC.RECONVERGENT B3 ;  /* 0x0000000000037941 */ /* 0x000fea0003800200 */
.L_x_274:
[----:B------:R-:W-:Y:S01]  /*14d60*/  IMAD.MOV.U32 R18, RZ, RZ, R32 ;  /* 0x000000ffff127224 */ /* 0x000fe200078e0020 */
[----:B------:R-:W-:Y:S06]  /*14d70*/  BRA `(.L_x_271) ;  /* 0x0000000400a87947 */ /* 0x000fec0003800000 */
.L_x_270:
[----:B------:R-:W-:Y:S01]  /*14d80*/  ISETP.GT.AND P1, PT, R6, 0x3e8, PT ;  /* 0x000003e80600780c */ /* 0x000fe20003f24270 */
[----:B------:R-:W-:-:S12]  /*14d90*/  IMAD.MOV.U32 R18, RZ, RZ, 0x3e9 ;  /* 0x000003e9ff127424 */ /* 0x000fd800078e00ff */
[----:B------:R-:W-:Y:S05]  /*14da0*/  @P1 BRA `(.L_x_271) ;  /* 0x00000004009c1947 */ /* 0x000fea0003800000 */
[----:B------:R-:W-:Y:S01]  /*14db0*/  MOV R2, 0x652b82fe ;  /* 0x652b82fe00027802 */ /* 0x000fe20000000f00 */
[----:B------:R-:W-:Y:S01]  /*14dc0*/  IMAD.MOV.U32 R3, RZ, RZ, 0x3ff71547 ;  /* 0x3ff71547ff037424 */ /* 0x000fe200078e00ff */
        /* <DEDUP_REMOVED lines=60> */
.L_x_286:
[----:B------:R-:W-:Y:S01]  /*15190*/  DSETP.GTU.AND P1, PT, R22, 1, PT ;  /* 0x3ff000001600742a */ /* 0x000fe20003f2c000 */
[----:B------:R-:W-:Y:S01]  /*151a0*/  BSSY.RECONVERGENT B3, `(.L_x_283) ;  /* 0x0000023000037945 */ /* 0x000fe20003800200 */
[----:B------:R-:W-:-:S12]  /*151b0*/  MOV R7, RZ ;  /* 0x000000ff00077202 */ /* 0x000fd80000000f00 */
[----:B------:R-:W-:Y:S05]  /*151c0*/  @P1 BRA `(.L_x_284) ;  /* 0x0000000000801947 */ /* 0x000fea0003800000 */
[----:B------:R-:W-:Y:S02]  /*151d0*/  IMAD.MOV.U32 R2, RZ, RZ, 0x0 ;  /* 0x00000000ff027424 */ /* 0x000fe400078e00ff */
[----:B------:R-:W-:-:S07]  /*151e0*/  IMAD.MOV.U32 R3, RZ, RZ, 0x3ff00000 ;  /* 0x3ff00000ff037424 */ /* 0x000fce00078e00ff */
.L_x_285:
[----:B------:R-:W-:Y:S01]  /*151f0*/  SHF.R.U32.HI R4, RZ, 0x2, R133 ;  /* 0x00000002ff047819 */ /* 0x000fe20000011685 */
[----:B------:R-:W-:Y:S01]  /*15200*/  IMAD.SHL.U32 R18, R129, 0x10, RZ ;  /* 0x0000001081127824 */ /* 0x000fe200078e00ff */
[----:B------:R-:W-:Y:S01]  /*15210*/  SHF.R.U32.HI R11, RZ, 0x2, R140 ;  /* 0x00000002ff0b7819 */ /* 0x000fe2000001168c */
[----:B------:R-:W-:Y:S01]  /*15220*/  IMAD.MOV.U32 R32, RZ, RZ, 0x0 ;  /* 0x00000000ff207424 */ /* 0x000fe200078e00ff */
[----:B------:R-:W-:Y:S01]  /*15230*/  LOP3.LUT R4, R4, R133, RZ, 0x3c, !PT ;  /* 0x0000008504047212 */ /* 0x000fe200078e3cff */
[----:B------:R-:W-:Y:S01]  /*15240*/  IMAD.MOV.U32 R133, RZ, RZ, R141 ;  /* 0x000000ffff857224 */ /* 0x000fe200078e008d */
[----:B------:R-:W-:Y:S01]  /*15250*/  MOV R33, 0x3ca00000 ;  /* 0x3ca0000000217802 */ /* 0x000fe20000000f00 */
[----:B------:R-:W-:Y:S02]  /*15260*/  IMAD.MOV.U32 R141, RZ, RZ, R129 ;  /* 0x000000ffff8d7224 */ /* 0x000fe400078e0081 */
[----:B------:R-:W-:Y:S02]  /*15270*/  IMAD.SHL.U32 R5, R4, 0x2, RZ ;  /* 0x0000000204057824 */ /* 0x000fe400078e00ff */
[----:B------:R-:W-:-:S03]  /*15280*/  VIADD R7, R7, 0x1 ;  /* 0x0000000107077836 */ /* 0x000fc60000000000 */
[----:B------:R-:W-:Y:S02]  /*15290*/  LOP3.LUT R5, R129, R18, R5, 0x96, !PT ;  /* 0x0000001281057212 */ /* 0x000fe400078e9605 */
[----:B------:R-:W-:Y:S01]  /*152a0*/  LOP3.LUT R18, R11, R140, RZ, 0x3c, !PT ;  /* 0x0000008c0b127212 */ /* 0x000fe200078e3cff */
[----:B------:R-:W-:Y:S01]  /*152b0*/  IMAD.MOV.U32 R140, RZ, RZ, R128 ;  /* 0x000000ffff8c7224 */ /* 0x000fe200078e0080 */
[----:B------:R-:W-:Y:S02]  /*152c0*/  LOP3.LUT R11, R5, R4, RZ, 0x3c, !PT ;  /* 0x00000004050b7212 */ /* 0x000fe400078e3cff */
[----:B------:R-:W-:Y:S02]  /*152d0*/  SHF.L.U32 R4, R18, 0x1, RZ ;  /* 0x0000000112047819 */ /* 0x000fe400000006ff */
[C---:B------:R-:W-:Y:S01]  /*152e0*/  IADD3 R31, PT, PT, R132.reuse, 0x587c5, R11 ;  /* 0x000587c5841f7810 */ /* 0x040fe20007ffe00b */
[----:B------:R-:W-:Y:S01]  /*152f0*/  IMAD.SHL.U32 R5, R11, 0x10, RZ ;  /* 0x000000100b057824 */ /* 0x000fe200078e00ff */
[----:B------:R-:W-:Y:S01]  /*15300*/  MOV R128, R11 ;  /* 0x0000000b00807202 */ /* 0x000fe20000000f00 */
[----:B------:R-:W-:-:S03]  /*15310*/  VIADD R132, R132, 0xb0f8a ;  /* 0x000b0f8a84847836 */ /* 0x000fc60000000000 */
[----:B------:R-:W-:-:S04]  /*15320*/  LOP3.LUT R4, R18, R4, R5, 0x96, !PT ;  /* 0x0000000412047212 */ /* 0x000fc800078e9605 */
[----:B------:R-:W-:-:S05]  /*15330*/  LOP3.LUT R35, R4, R11, RZ, 0x3c, !PT ;  /* 0x0000000b04237212 */ /* 0x000fca00078e3cff */
[----:B------:R-:W-:Y:S02]  /*15340*/  IMAD.IADD R4, R35, 0x1, R132 ;  /* 0x0000000123047824 */ /* 0x000fe400078e0284 */
[----:B------:R-:W-:Y:S02]  /*15350*/  IMAD.MOV.U32 R129, RZ, RZ, R35 ;  /* 0x000000ffff817224 */ /* 0x000fe400078e0023 */
[----:B------:R-:W-:-:S03]  /*15360*/  IMAD.WIDE.U32 R4, R4, 0x200000, RZ ;  /* 0x0020000004047825 */ /* 0x000fc600078e00ff */
[----:B------:R-:W-:-:S06]  /*15370*/  LOP3.LUT R4, R4, R31, RZ, 0x3c, !PT ;  /* 0x0000001f04047212 */ /* 0x000fcc00078e3cff */
[----:B------:R-:W0:Y:S02]  /*15380*/  I2F.F64.U64 R4, R4 ;  /* 0x0000000400047312 */ /* 0x000e240000301800 */
[----:B0-----:R-:W-:-:S08]  /*15390*/  DFMA R32, R4, R32, 5.5511151231257827021e-17 ;  /* 0x3c9000000420742b */ /* 0x001fd00000000020 */
[----:B------:R-:W-:-:S08]  /*153a0*/  DMUL R2, R32, R2 ;  /* 0x0000000220027228 */ /* 0x000fd00000000000 */
[----:B------:R-:W-:-:S14]  /*153b0*/  DSETP.GE.AND P1, PT, R2, R22, PT ;  /* 0x000000160200722a */ /* 0x000fdc0003f26000 */
[----:B------:R-:W-:Y:S05]  /*153c0*/  @P1 BRA `(.L_x_285) ;  /* 0xfffffffc00881947 */ /* 0x000fea000383ffff */
.L_x_284:
[----:B------:R-:W-:Y:S05]  /*153d0*/  BSYNC.RECONVERGENT B3 ;  /* 0x0000000000037941 */ /* 0x000fea0003800200 */
.L_x_283:
[----:B------:R-:W-:-:S05]  /*153e0*/  VIADD R18, R7, 0xffffffff ;  /* 0xffffffff07127836 */ /* 0x000fca0000000000 */
[----:B------:R-:W-:-:S13]  /*153f0*/  ISETP.GT.AND P1, PT, R18, R6, PT ;  /* 0x000000061200720c */ /* 0x000fda0003f24270 */
[----:B------:R-:W-:Y:S05]  /*15400*/  @P1 BRA `(.L_x_286) ;  /* 0xfffffffc00601947 */ /* 0x000fea000383ffff */
[----:B------:R-:W-:Y:S05]  /*15410*/  BSYNC.RECONVERGENT B1 ;  /* 0x0000000000017941 */ /* 0x000fea0003800200 */
.L_x_271:
[----:B------:R-:W-:Y:S05]  /*15420*/  BSYNC.RECONVERGENT B2 ;  /* 0x0000000000027941 */ /* 0x000fea0003800200 */
.L_x_269:
[----:B------:R-:W0:Y:S01]  /*15430*/  MUFU.RCP64H R5, 0.0012599993497133255005 ;  /* 0x3f54a4d200057908 */ /* 0x000e220000001800 */
[----:B------:R-:W-:Y:S01]  /*15440*/  IMAD.IADD R3, R18, 0x1, R10 ;  /* 0x0000000112037824 */ /* 0x000fe200078e020a */
[--C-:B------:R-:W-:Y:S01]  /*15450*/  IADD3 R2, PT, PT, R27, -R26, -R24.reuse ;  /* 0x8000001a1b027210 */ /* 0x100fe20007ffe818 */
[----:B------:R-:W-:Y:S02]  /*15460*/  HFMA2 R22, -RZ, RZ, -0.2108154296875, -233.625 ;  /* 0xb2bfdb4dff167431 */ /* 0x000fe400000001ff */
[----:B------:R-:W-:Y:S01]  /*15470*/  IMAD.MOV.U32 R23, RZ, RZ, 0x3f54a4d2 ;  /* 0x3f54a4d2ff177424 */ /* 0x000fe200078e00ff */
[----:B------:R-:W1:Y:S01]  /*15480*/  LDCU.64 UR4, c[0x0][0x3c0] ;  /* 0x00007800ff0477ac */ /* 0x000e620008000a00 */
[----:B------:R-:W-:Y:S01]  /*15490*/  IADD3 R3, PT, PT, -R3, R19, R24 ;  /* 0x0000001303037210 */ /* 0x000fe20007ffe118 */
[----:B------:R-:W-:Y:S01]  /*154a0*/  IMAD.MOV.U32 R4, RZ, RZ, 0x1 ;  /* 0x00000001ff047424 */ /* 0x000fe200078e00ff */
[----:B------:R-:W-:Y:S01]  /*154b0*/  IADD3 R21, PT, PT, R21, R2, R10 ;  /* 0x0000000215157210 */ /* 0x000fe20007ffe00a */
[----:B------:R-:W-:Y:S01]  /*154c0*/  UMOV UR8, 0x0 ;  /* 0x0000000000087882 */ /* 0x000fe20000000000 */
[----:B------:R-:W-:Y:S01]  /*154d0*/  UMOV UR9, 0x3ff00000 ;  /* 0x3ff0000000097882 */ /* 0x000fe20000000000 */
[----:B------:R-:W-:Y:S01]  /*154e0*/  IMAD.IADD R16, R16, 0x1, R3 ;  /* 0x0000000110107824 */ /* 0x000fe200078e0203 */
[----:B------:R-:W-:Y:S01]  /*154f0*/  IADD3 R26, PT, PT, R26, -R20, -R27 ;  /* 0x800000141a1a7210 */ /* 0x000fe20007ffe81b */
[----:B------:R2:W-:Y:S01]  /*15500*/  STG.E desc[UR6][R126.64+0x48], R21 ;  /* 0x000048157e007986 */ /* 0x0005e2000c101906 */
[----:B------:R-:W-:Y:S01]  /*15510*/  IADD3 R19, PT, PT, R20, -R17, -R19 ;  /* 0x8000001114137210 */ /* 0x000fe20007ffe813 */
[----:B------:R-:W-:Y:S01]  /*15520*/  IMAD.IADD R24, R21, 0x1, R16 ;  /* 0x0000000115187824 */ /* 0x000fe200078e0210 */
[----:B------:R-:W-:Y:S01]  /*15530*/  IADD3 R17, PT, PT, R30, R26, R17 ;  /* 0x0000001a1e117210 */ /* 0x000fe20007ffe011 */
[----:B0-----:R-:W-:Y:S01]  /*15540*/  DFMA R6, R4, -R22, UR8 ;  /* 0x0000000804067e2b */ /* 0x001fe20008000816 */
[----:B------:R-:W-:Y:S01]  /*15550*/  IADD3 R19, PT, PT, R25, R19, R18 ;  /* 0x0000001319137210 */ /* 0x000fe20007ffe012 */
[----:B------:R-:W1:Y:S01]  /*15560*/  I2F.F64 R2, R24 ;  /* 0x0000001800027312 */ /* 0x000e620000201c00 */
[----:B------:R2:W-:Y:S01]  /*15570*/  STG.E desc[UR6][R126.64+0x50], R16 ;  /* 0x000050107e007986 */ /* 0x0005e2000c101906 */
[----:B------:R-:W-:Y:S03]  /*15580*/  BSSY.RECONVERGENT B2, `(.L_x_287) ;  /* 0x0000019000027945 */ /* 0x000fe60003800200 */
[----:B------:R2:W-:Y:S01]  /*15590*/  STG.E desc[UR6][R126.64+0x4c], R17 ;  /* 0x00004c117e007986 */ /* 0x0005e2000c101906 */
[----:B------:R-:W-:-:S03]  /*155a0*/  DFMA R6, R6, R6, R6 ;  /* 0x000000060606722b */ /* 0x000fc60000000006 */
[----:B------:R2:W-:Y:S05]  /*155b0*/  STG.E desc[UR6][R126.64+0x54], R19 ;  /* 0x000054137e007986 */ /* 0x0005ea000c101906 */
[----:B------:R-:W-:Y:S02]  /*155c0*/  DFMA R6, R4, R6, R4 ;  /* 0x000000060406722b */ /* 0x000fe40000000004 */
[----:B-1----:R-:W-:Y:S01]  /*155d0*/  DMUL R2, R2, UR4 ;  /* 0x0000000402027c28 */ /* 0x002fe20008000000 */
[----:B------:R-:W-:Y:S01]  /*155e0*/  UMOV UR4, 0x30553261 ;  /* 0x3055326100047882 */ /* 0x000fe20000000000 */
[----:B------:R-:W-:Y:S01]  /*155f0*/  UMOV UR5, 0x3f23a92a ;  /* 0x3f23a92a00057882 */ /* 0x000fe20000000000 */
[----:B------:R-:W-:-:S03]  /*15600*/  DADD R4, -R12, R14 ;  /* 0x000000000c047229 */ /* 0x000fc6000000010e */
[----:B------:R-:W-:Y:S02]  /*15610*/  DFMA R10, R6, -R22, 1 ;  /* 0x3ff00000060a742b */ /* 0x000fe40000000816 */
[----:B------:R-:W-:-:S06]  /*15620*/  DMUL R2, R2, UR4 ;  /* 0x0000000402027c28 */ /* 0x000fcc0008000000 */
[----:B------:R-:W-:Y:S02]  /*15630*/  DFMA R10, R6, R10, R6 ;  /* 0x0000000a060a722b */ /* 0x000fe40000000006 */
[----:B------:R-:W-:-:S08]  /*15640*/  DMUL R134, R2, R4 ;  /* 0x0000000402867228 */ /* 0x000fd00000000000 */
[----:B------:R-:W-:Y:S02]  /*15650*/  DMUL R52, R134, R10 ;  /* 0x0000000a86347228 */ /* 0x000fe40000000000 */
[----:B------:R-:W-:-:S06]  /*15660*/  FSETP.GEU.AND P2, PT, |R135|, 6.5827683646048100446e-37, PT ;  /* 0x036000008700780b */ /* 0x000fcc0003f4e200 */
[----:B------:R-:W-:-:S08]  /*15670*/  DFMA R2, R52, -R22, R134 ;  /* 0x800000163402722b */ /* 0x000fd00000000086 */
[----:B------:R-:W-:-:S10]  /*15680*/  DFMA R52, R10, R2, R52 ;  /* 0x000000020a34722b */ /* 0x000fd40000000034 */
[----:B------:R-:W-:-:S05]  /*15690*/  FFMA R2, RZ, 0.83063995838165283203, R53 ;  /* 0x3f54a4d2ff027823 */ /* 0x000fca0000000035 */
[----:B------:R-:W-:-:S13]  /*156a0*/  FSETP.GT.AND P1, PT, |R2|, 1.469367938527859385e-39, PT ;  /* 0x001000000200780b */ /* 0x000fda0003f24200 */
[----:B--2---:R-:W-:Y:S05]  /*156b0*/  @P1 BRA P2, `(.L_x_288) ;  /* 0x0000000000141947 */ /* 0x004fea0001000000 */
[----:B------:R-:W-:Y:S01]  /*156c0*/  IMAD.MOV.U32 R58, RZ, RZ, -0x4d4024b3 ;  /* 0xb2bfdb4dff3a7424 */ /* 0x000fe200078e00ff */
[----:B------:R-:W-:Y:S02]  /*156d0*/  MOV R53, 0x3f54a4d2 ;  /* 0x3f54a4d200357802 */ /* 0x000fe40000000f00 */
[----:B------:R-:W-:-:S07]  /*156e0*/  MOV R50, 0x15700 ;  /* 0x0001570000327802 */ /* 0x000fce0000000f00 */
[----:B------:R-:W-:Y:S05]  /*156f0*/  CALL.REL.NOINC `($__internal_1_$__cuda_sm20_div_rn_f64_full) ;  /* 0x000001d800887944 */ /* 0x000fea0003c00000 */
[----:B------:R-:W-:-:S07]  /*15700*/  IMAD.MOV.U32 R53, RZ, RZ, R51 ;  /* 0x000000ffff357224 */ /* 0x000fce00078e0033 */
.L_x_288:
[----:B------:R-:W-:Y:S05]  /*15710*/  BSYNC.RECONVERGENT B2 ;  /* 0x0000000000027941 */ /* 0x000fea0003800200 */
.L_x_287:
[----:B------:R-:W2:Y:S01]  /*15720*/  LDG.E.64 R16, desc[UR6][R126.64+0x70] ;  /* 0x000070067e107981 */ /* 0x000ea2000c1e1b00 */
[----:B------:R-:W0:Y:S01]  /*15730*/  LDC.64 R10, c[0x0][0x390] ;  /* 0x0000e400ff0a7b82 */ /* 0x000e220000000a00 */
[----:B------:R-:W-:Y:S01]  /*15740*/  IMAD.SHL.U32 R149, R76, 0x8, RZ ;  /* 0x000000084c957824 */ /* 0x000fe200078e00ff */
[----:B------:R-:W-:Y:S01]  /*15750*/  BSSY.RECONVERGENT B2, `(.L_x_289) ;  /* 0x00010c3000027945 */ /* 0x000fe20003800200 */
[----:B------:R1:W-:Y:S02]  /*15760*/  STG.E.64 desc[UR6][R126.64+0x38], R52 ;  /* 0x000038347e007986 */ /* 0x0003e4000c101b06 */
[----:B0-----:R-:W-:Y:S01]  /*15770*/  IMAD.WIDE R10, R149, 0x28, R10 ;  /* 0x00000028950a7825 */ /* 0x001fe200078e020a */
[----:B--2---:R-:W-:-:S14]  /*15780*/  DSETP.GT.AND P1, PT, R16, RZ, PT ;  /* 0x000000ff1000722a */ /* 0x004fdc0003f24000 */
[----:B-1----:R-:W-:Y:S05]  /*15790*/  @!P1 BRA `(.L_x_290) ;  /* 0x0000010800f49947 */ /* 0x002fea0003800000 */
[----:B------:R-:W2:Y:S01]  /*157a0*/  LDG.E.64 R4, desc[UR6][R10.64+0x30] ;  /* 0x000030060a047981 */ /* 0x000ea2000c1e1b00 */
[----:B------:R-:W-:Y:S01]  /*157b0*/  IMAD.MOV.U32 R2, RZ, RZ, 0x1 ;  /* 0x00000001ff027424 */ /* 0x000fe200078e00ff */
[----:B------:R-:W0:Y:S01]  /*157c0*/  LDCU.64 UR4, c[0x0][0x3e0] ;  /* 0x00007c00ff0477ac */ /* 0x000e220008000a00 */
[----:B------:R-:W1:Y:S01]  /*157d0*/  LDC R12, c[0x0][0x3e4] ;  /* 0x0000f900ff0c7b82 */ /* 0x000e620000000800 */
[----:B------:R-:W-:Y:S01]  /*157e0*/  ISETP.NE.U32.AND P1, PT, R29, RZ, PT ;  /* 0x000000ff1d00720c */ /* 0x000fe20003f25070 */
[----:B------:R-:W-:Y:S03]  /*157f0*/  BSSY.RECONVERGENT B3, `(.L_x_291) ;  /* 0x0000017000037945 */ /* 0x000fe60003800200 */
[----:B------:R-:W-:Y:S02]  /*15800*/  ISETP.NE.AND.EX P1, PT, R28, -0x80000000, PT, P1 ;  /* 0x800000001c00780c */ /* 0x000fe40003f25310 */
        /* <DEDUP_REMOVED lines=16> */
[----:B------:R-:W-:Y:S01]  /*15910*/  IMAD.MOV.U32 R53, RZ, RZ, R5 ;  /* 0x000000ffff357224 */ /* 0x000fe200078e0005 */
[----:B0-----:R-:W-:Y:S01]  /*15920*/  MOV R134, UR4 ;  /* 0x0000000400867c02 */ /* 0x001fe20008000f00 */
[----:B------:R-:W-:-:S07]  /*15930*/  IMAD.U32 R135, RZ, RZ, UR5 ;  /* 0x00000005ff877e24 */ /* 0x000fce000f8e00ff */
[----:B------:R-:W-:Y:S05]  /*15940*/  CALL.REL.NOINC `($__internal_1_$__cuda_sm20_div_rn_f64_full) ;  /* 0x000001d400f47944 */ /* 0x000fea0003c00000 */
[----:B------:R-:W-:-:S07]  /*15950*/  IMAD.MOV.U32 R53, RZ, RZ, R51 ;  /* 0x000000ffff357224 */ /* 0x000fce00078e0033 */
.L_x_292:
[----:B------:R-:W-:Y:S05]  /*15960*/  BSYNC.RECONVERGENT B3 ;  /* 0x0000000000037941 */ /* 0x000fea0003800200 */
.L_x_291:
[----:B------:R-:W-:Y:S01]  /*15970*/  DADD R2, -RZ, |R52| ;  /* 0x00000000ff027229 */ /* 0x000fe20000000534 */
[----:B------:R-:W-:Y:S01]  /*15980*/  BSSY.RECONVERGENT B1, `(.L_x_293) ;  /* 0x0000007000017945 */ /* 0x000fe20003800200 */
[----:B------:R-:W-:Y:S01]  /*15990*/  IMAD.MOV.U32 R22, RZ, RZ, R8 ;  /* 0x000000ffff167224 */ /* 0x000fe200078e0008 */
[----:B------:R-:W-:Y:S01]  /*159a0*/  MOV R18, 0x159f0 ;  /* 0x000159f000127802 */ /* 0x000fe20000000f00 */
[----:B------:R-:W-:-:S06]  /*159b0*/  IMAD.MOV.U32 R19, RZ, RZ, R9 ;  /* 0x000000ffff137224 */ /* 0x000fcc00078e0009 */
[----:B------:R-:W-:Y:S01]  /*159c0*/  MOV R26, R2 ;  /* 0x00000002001a7202 */ /* 0x000fe20000000f00 */
[----:B------:R-:W-:-:S07]  /*159d0*/  IMAD.MOV.U32 R23, RZ, RZ, R3 ;  /* 0x000000ffff177224 */ /* 0x000fce00078e0003 */
[----:B------:R-:W-:Y:S05]  /*159e0*/  CALL.REL.NOINC `($_Z7ComputeP3cruP4cru2P7cytosolP6cyt_buP5sl_budiddddidd$__internal_accurate_pow) ;  /* 0x000001dc00fc7944 */ /* 0x000fea0003c00000 */
[----:B------:R-:W-:Y:S05]  /*159f0*/  BSYNC.RECONVERGENT B1 ;  /* 0x0000000000017941 */ /* 0x000fea0003800200 */
.L_x_293:
        /* <DEDUP_REMOVED lines=8> */
[----:B------:R-:W-:-:S04]  /*15a80*/  @!P4 ISETP.NE.U32.AND P2, PT, R29, RZ, PT ;  /* 0x000000ff1d00c20c */ /* 0x000fc80003f45070 */
[----:B------:R-:W-:Y:S02]  /*15a90*/  @!P4 ISETP.NE.AND.EX P3, PT, R28, -0x80000000, PT, P2 ;  /* 0x800000001c00c80c */ /* 0x000fe40003f65320 */
[----:B------:R-:W-:Y:S02]  /*15aa0*/  PLOP3.LUT P2, PT, P0, PT, PT, 0x80, 0x8 ;  /* 0x000000000008781c */ /* 0x000fe4000074f070 */
[----:B------:R-:W-:Y:S02]  /*15ab0*/  FSEL R6, R6, R27, !P1 ;  /* 0x0000001b06067208 */ /* 0x000fe40004800000 */
[----:B------:R-:W-:Y:S02]  /*15ac0*/  FSEL R7, R7, R22, !P1 ;  /* 0x0000001607077208 */ /* 0x000fe40004800000 */
[----:B------:R-:W-:-:S05]  /*15ad0*/  ISETP.NE.AND P1, PT, R2, 0x7ff00000, PT ;  /* 0x7ff000000200780c */ /* 0x000fca0003f25270 */
[----:B------:R-:W-:Y:S01]  /*15ae0*/  @!P4 DSETP.NEU.AND P2, PT, |R8|, 0.5, !P3 ;  /* 0x3fe000000800c42a */ /* 0x000fe20005f4d200 */
[----:B------:R-:W-:-:S04]  /*15af0*/  ISETP.GE.AND P3, PT, R53, RZ, PT ;  /* 0x000000ff3500720c */ /* 0x000fc80003f66270 */
[----:B------:R-:W-:Y:S02]  /*15b00*/  FSEL R2, R6, R27, !P3 ;  /* 0x0000001b06027208 */ /* 0x000fe40005800000 */
[----:B------:R-:W-:Y:S02]  /*15b10*/  @!P4 SEL R12, R53, RZ, P2 ;  /* 0x000000ff350cc207 */ /* 0x000fe40001000000 */
[----:B------:R-:W-:Y:S02]  /*15b20*/  FSEL R3, R7, R22, !P3 ;  /* 0x0000001607037208 */ /* 0x000fe40005800000 */
[----:B------:R-:W-:Y:S02]  /*15b30*/  @!P5 LOP3.LUT R12, R12, 0x7ff00000, RZ, 0xfc, !PT ;  /* 0x7ff000000c0cd812 */ /* 0x000fe400078efcff */
[----:B------:R-:W-:-:S03]  /*15b40*/  @!P4 MOV R2, RZ ;  /* 0x000000ff0002c202 */ /* 0x000fc60000000f00 */
        /* <DEDUP_REMOVED lines=15> */
.L_x_295:
[----:B------:R-:W-:Y:S05]  /*15c40*/  BSYNC.RECONVERGENT B1 ;  /* 0x0000000000017941 */ /* 0x000fea0003800200 */
.L_x_294:
        /* <DEDUP_REMOVED lines=28> */
[----:B------:R-:W-:Y:S02]  /*15e10*/  MOV R58, R52 ;  /* 0x00000034003a7202 */ /* 0x000fe40000000f00 */
[----:B------:R-:W-:Y:S01]  /*15e20*/  MOV R50, 0x15e60 ;  /* 0x00015e6000327802 */ /* 0x000fe20000000f00 */
[----:B0-----:R-:W-:Y:S02]  /*15e30*/  IMAD.U32 R134, RZ, RZ, UR4 ;  /* 0x00000004ff867e24 */ /* 0x001fe4000f8e00ff */
[----:B------:R-:W-:-:S07]  /*15e40*/  IMAD.U32 R135, RZ, RZ, UR5 ;  /* 0x00000005ff877e24 */ /* 0x000fce000f8e00ff */
[----:B------:R-:W-:Y:S05]  /*15e50*/  CALL.REL.NOINC `($__internal_1_$__cuda_sm20_div_rn_f64_full) ;  /* 0x000001d000b07944 */ /* 0x000fea0003c00000 */
[----:B------:R-:W-:Y:S02]  /*15e60*/  IMAD.MOV.U32 R2, RZ, RZ, R52 ;  /* 0x000000ffff027224 */ /* 0x000fe400078e0034 */
[----:B------:R-:W-:-:S07]  /*15e70*/  IMAD.MOV.U32 R3, RZ, RZ, R51 ;  /* 0x000000ffff037224 */ /* 0x000fce00078e0033 */
.L_x_297:
[----:B------:R-:W-:Y:S05]  /*15e80*/  BSYNC.RECONVERGENT B3 ;  /* 0x0000000000037941 */ /* 0x000fea0003800200 */
.L_x_296:
[----:B------:R-:W0:Y:S01]  /*15e90*/  MUFU.RCP64H R7, R5 ;  /* 0x0000000500077308 */ /* 0x000e220000001800 */
[----:B------:R-:W-:Y:S01]  /*15ea0*/  MOV R6, 0x1 ;  /* 0x0000000100067802 */ /* 0x000fe20000000f00 */
        /* <DEDUP_REMOVED lines=18> */
[----:B------:R-:W-:Y:S02]  /*15fd0*/  IMAD.MOV.U32 R53, RZ, RZ, R5 ;  /* 0x000000ffff357224 */ /* 0x000fe400078e0005 */
[----:B0-----:R-:W-:Y:S02]  /*15fe0*/  IMAD.U32 R134, RZ, RZ, UR4 ;  /* 0x00000004ff867e24 */ /* 0x001fe4000f8e00ff */
[----:B------:R-:W-:-:S07]  /*15ff0*/  IMAD.U32 R135, RZ, RZ, UR5 ;  /* 0x00000005ff877e24 */ /* 0x000fce000f8e00ff */
[----:B------:R-:W-:Y:S05]  /*16000*/  CALL.REL.NOINC `($__internal_1_$__cuda_sm20_div_rn_f64_full) ;  /* 0x000001d000447944 */ /* 0x000fea0003c00000 */
[----:B------:R-:W-:-:S07]  /*16010*/  MOV R50, R52 ;  /* 0x0000003400327202 */ /* 0x000fce0000000f00 */
.L_x_299:
[----:B------:R-:W-:Y:S05]  /*16020*/  BSYNC.RECONVERGENT B3 ;  /* 0x0000000000037941 */ /* 0x000fea0003800200 */
.L_x_298:
        /* <DEDUP_REMOVED lines=9> */
.L_x_300:
        /* <DEDUP_REMOVED lines=11> */
[----:B------:R-:W-:Y:S02]  /*16170*/  FSEL R7, R7, R22, !P1 ;  /* 0x0000001607077208 */ /* 0x000fe40004800000 */
[----:B------:R-:W-:-:S09]  /*16180*/  ISETP.NE.AND P1, PT, R4, 0x7ff00000, PT ;  /* 0x7ff000000400780c */ /* 0x000fd20003f25270 */
        /* <DEDUP_REMOVED lines=20> */
[----:B------:R-:W-:Y:S02]  /*162d0*/  @!P2 SEL R5, R4, R5, P0 ;  /* 0x000000050405a207 */ /* 0x000fe40000000000 */
[----:B------:R-:W-:-:S07]  /*162e0*/  MOV R4, RZ ;  /* 0x000000ff00047202 */ /* 0x000fce0000000f00 */
.L_x_302:
[----:B------:R-:W-:Y:S05]  /*162f0*/  BSYNC.RECONVERGENT B1 ;  /* 0x0000000000017941 */ /* 0x000fea0003800200 */
.L_x_301:
        /* <DEDUP_REMOVED lines=33> */
.L_x_304:
[----:B------:R-:W-:Y:S05]  /*16510*/  BSYNC.RECONVERGENT B3 ;  /* 0x0000000000037941 */ /* 0x000fea0003800200 */
.L_x_303:
[----:B------:R-:W-:Y:S01]  /*16520*/  DADD R52, R16, 600 ;  /* 0x4082c00010347429 */ /* 0x000fe20000000000 */
[----:B------:R-:W-:Y:S01]  /*16530*/  IMAD.MOV.U32 R6, RZ, RZ, 0x1 ;  /* 0x00000001ff067424 */ /* 0x000fe200078e00ff */
[----:B------:R-:W-:Y:S04]  /*16540*/  BSSY.RECONVERGENT B3, `(.L_x_305) ;  /* 0x0000016000037945 */ /* 0x000fe80003800200 */
[----:B------:R-:W0:Y:S02]  /*16550*/  MUFU.RCP64H R7, R53 ;  /* 0x0000003500077308 */ /* 0x000e240000001800 */
[----:B0-----:R-:W-:-:S08]  /*16560*/  DFMA R8, -R52, R6, 1 ;  /* 0x3ff000003408742b */ /* 0x001fd00000000106 */
[----:B------:R-:W-:-:S08]  /*16570*/  DFMA R8, R8, R8, R8 ;  /* 0x000000080808722b */ /* 0x000fd00000000008 */
[----:B------:R-:W-:Y:S02]  /*16580*/  DFMA R8, R6, R8, R6 ;  /* 0x000000080608722b */ /* 0x000fe40000000006 */
[----:B------:R-:W-:-:S06]  /*16590*/  DMUL R6, R16, 14260 ;  /* 0x40cbda0010067828 */ /* 0x000fcc0000000000 */
[----:B------:R-:W-:-:S04]  /*165a0*/  DFMA R12, -R52, R8, 1 ;  /* 0x3ff00000340c742b */ /* 0x000fc80000000108 */
[----:B------:R-:W-:-:S04]  /*165b0*/  FSETP.GEU.AND P1, PT, |R7|, 6.5827683646048100446e-37, PT ;  /* 0x036000000700780b */ /* 0x000fc80003f2e200 */
        /* <DEDUP_REMOVED lines=8> */
[----:B------:R-:W-:Y:S01]  /*16640*/  MOV R58, R52 ;  /* 0x00000034003a7202 */ /* 0x000fe20000000f00 */
[----:B------:R-:W-:Y:S01]  /*16650*/  IMAD.MOV.U32 R135, RZ, RZ, R7 ;  /* 0x000000ffff877224 */ /* 0x000fe200078e0007 */
[----:B------:R-:W-:-:S07]  /*16660*/  MOV R50, 0x16680 ;  /* 0x0001668000327802 */ /* 0x000fce0000000f00 */
[----:B------:R-:W-:Y:S05]  /*16670*/  CALL.REL.NOINC `($__internal_1_$__cuda_sm20_div_rn_f64_full) ;  /* 0x000001c800a87944 */ /* 0x000fea0003c00000 */
[----:B------:R-:W-:Y:S02]  /*16680*/  IMAD.MOV.U32 R134, RZ, RZ, R52 ;  /* 0x000000ffff867224 */ /* 0x000fe400078e0034 */
[----:B------:R-:W-:-:S07]  /*16690*/  IMAD.MOV.U32 R135, RZ, RZ, R51 ;  /* 0x000000ffff877224 */ /* 0x000fce00078e0033 */
.L_x_306:
[----:B------:R-:W-:Y:S05]  /*166a0*/  BSYNC.RECONVERGENT B3 ;  /* 0x0000000000037941 */ /* 0x000fea0003800200 */
.L_x_305:
        /* <DEDUP_REMOVED lines=22> */
.L_x_308:
[----:B------:R-:W-:Y:S05]  /*16810*/  BSYNC.RECONVERGENT B3 ;  /* 0x0000000000037941 */ /* 0x000fea0003800200 */
.L_x_307:
[----:B------:R-:W0:Y:S01]  /*16820*/  MUFU.RCP64H R7, 13.29999542236328125 ;  /* 0x402a999900077908 */ /* 0x000e220000001800 */
[----:B------:R-:W-:Y:S01]  /*16830*/  IMAD.MOV.U32 R8, RZ, RZ, -0x66666666 ;  /* 0x9999999aff087424 */ /* 0x000fe200078e00ff */
        /* <DEDUP_REMOVED lines=23> */
.L_x_310:
[----:B------:R-:W-:Y:S05]  /*169b0*/  BSYNC.RECONVERGENT B3 ;  /* 0x0000000000037941 */ /* 0x000fea0003800200 */
.L_x_309:
[----:B------:R-:W-:Y:S01]  /*169c0*/  DADD R8, -RZ, |R6| ;  /* 0x00000000ff087229 */ /* 0x000fe20000000506 */
[----:B------:R-:W-:Y:S01]  /*169d0*/  BSSY.RECONVERGENT B1, `(.L_x_311) ;  /* 0x0000007000017945 */ /* 0x000fe20003800200 */
[----:B------:R-:W-:Y:S01]  /*169e0*/  IMAD.MOV.U32 R22, RZ, RZ, RZ ;  /* 0x000000ffff167224 */ /* 0x000fe200078e00ff */
[----:B------:R-:W-:Y:S01]  /*169f0*/  MOV R18, 0x16a40 ;  /* 0x00016a4000127802 */ /* 0x000fe20000000f00 */
[----:B------:R-:W-:-:S06]  /*16a00*/  IMAD.MOV.U32 R19, RZ, RZ, 0x40380000 ;  /* 0x40380000ff137424 */ /* 0x000fcc00078e00ff */
[----:B------:R-:W-:Y:S01]  /*16a10*/  IMAD.MOV.U32 R26, RZ, RZ, R8 ;  /* 0x000000ffff1a7224 */ /* 0x000fe200078e0008 */
[----:B------:R-:W-:-:S07]  /*16a20*/  MOV R23, R9 ;  /* 0x0000000900177202 */ /* 0x000fce0000000f00 */
[----:B------:R-:W-:Y:S05]  /*16a30*/  CALL.REL.NOINC `($_Z7ComputeP3cruP4cru2P7cytosolP6cyt_buP5sl_budiddddidd$__internal_accurate_pow) ;  /* 0x000001cc00e87944 */ /* 0x000fea0003c00000 */
[----:B------:R-:W-:Y:S05]  /*16a40*/  BSYNC.RECONVERGENT B1 ;  /* 0x0000000000017941 */ /* 0x000fea0003800200 */
.L_x_311:
[----:B------:R-:W0:Y:S01]  /*16a50*/  MUFU.RCP64H R9, 670 ;  /* 0x4084f00000097908 */ /* 0x000e220000001800 */
[----:B------:R-:W-:Y:S01]  /*16a60*/  IMAD.MOV.U32 R12, RZ, RZ, 0x0 ;  /* 0x00000000ff0c7424 */ /* 0x000fe200078e00ff */
[----:B------:R-:W-:Y:S01]  /*16a70*/  DSETP.NEU.AND P0, PT, R6, RZ, PT ;  /* 0x000000ff0600722a */ /* 0x000fe20003f0d000 */
[----:B------:R-:W-:Y:S01]  /*16a80*/  IMAD.MOV.U32 R13, RZ, RZ, 0x4084f000 ;  /* 0x4084f000ff0d7424 */ /* 0x000fe200078e00ff */
[----:B------:R-:W-:Y:S01]  /*16a90*/  BSSY.RECONVERGENT B1, `(.L_x_312) ;  /* 0x000001a000017945 */ /* 0x000fe20003800200 */
[----:B------:R-:W-:Y:S01]  /*16aa0*/  IMAD.MOV.U32 R8, RZ, RZ, 0x1 ;  /* 0x00000001ff087424 */ /* 0x000fe200078e00ff */
[----:B------:R-:W-:Y:S01]  /*16ab0*/  MOV R20, R27 ;  /* 0x0000001b00147202 */ /* 0x000fe20000000f00 */
[----:B------:R-:W-:Y:S01]  /*16ac0*/  IMAD.MOV.U32 R21, RZ, RZ, R22 ;  /* 0x000000ffff157224 */ /* 0x000fe200078e0016 */
[----:B------:R-:W-:-:S08]  /*16ad0*/  FSETP.GEU.AND P3, PT, |R17|, 6.5827683646048100446e-37, PT ;  /* 0x036000001100780b */ /* 0x000fd00003f6e200 */
[----:B------:R-:W-:Y:S01]  /*16ae0*/  @!P0 CS2R R20, SRZ ;  /* 0x0000000000148805 */ /* 0x000fe2000001ff00 */
[----:B0-----:R-:W-:-:S08]  /*16af0*/  DFMA R14, R8, -R12, 1 ;  /* 0x3ff00000080e742b */ /* 0x001fd0000000080c */
[----:B------:R-:W-:-:S08]  /*16b00*/  DFMA R14, R14, R14, R14 ;  /* 0x0000000e0e0e722b */ /* 0x000fd0000000000e */
[----:B------:R-:W-:Y:S02]  /*16b10*/  DFMA R14, R8, R14, R8 ;  /* 0x0000000e080e722b */ /* 0x000fe40000000008 */
[----:B------:R-:W-:-:S06]  /*16b20*/  DADD R8, R6, 24 ;  /* 0x4038000006087429 */ /* 0x000fcc0000000000 */
[----:B------:R-:W-:-:S04]  /*16b30*/  DFMA R12, R14, -R12, 1 ;  /* 0x3ff000000e0c742b */ /* 0x000fc8000000080c */
[----:B------:R-:W-:-:S04]  /*16b40*/  LOP3.LUT R8, R9, 0x7ff00000, RZ, 0xc0, !PT ;  /* 0x7ff0000009087812 */ /* 0x000fc800078ec0ff */
[----:B------:R-:W-:Y:S01]  /*16b50*/  DFMA R14, R14, R12, R14 ;  /* 0x0000000c0e0e722b */ /* 0x000fe2000000000e */
[----:B------:R-:W-:-:S07]  /*16b60*/  ISETP.NE.AND P1, PT, R8, 0x7ff00000, PT ;  /* 0x7ff000000800780c */ /* 0x000fce0003f25270 */
[----:B------:R-:W-:-:S08]  /*16b70*/  DMUL R50, R14, R16 ;  /* 0x000000100e327228 */ /* 0x000fd00000000000 */
[----:B------:R-:W-:-:S08]  /*16b80*/  DFMA R12, R50, -670, R16 ;  /* 0xc084f000320c782b */ /* 0x000fd00000000010 */
[----:B------:R-:W-:-:S10]  /*16b90*/  DFMA R50, R14, R12, R50 ;  /* 0x0000000c0e32722b */ /* 0x000fd40000000032 */
[----:B------:R-:W-:-:S05]  /*16ba0*/  FFMA R9, RZ, 4.154296875, R51 ;  /* 0x4084f000ff097823 */ /* 0x000fca0000000033 */
[----:B------:R-:W-:Y:S01]  /*16bb0*/  FSETP.GT.AND P2, PT, |R9|, 1.469367938527859385e-39, PT ;  /* 0x001000000900780b */ /* 0x000fe20003f44200 */
[----:B------:R-:W-:-:S12]  /*16bc0*/  @P1 BRA `(.L_x_313) ;  /* 0x0000000000181947 */ /* 0x000fd80003800000 */
[----:B------:R-:W-:-:S14]  /*16bd0*/  DSETP.NAN.AND P0, PT, R6, R6, PT ;  /* 0x000000060600722a */ /* 0x000fdc0003f08000 */
[----:B------:R-:W-:Y:S01]  /*16be0*/  @P0 DADD R20, R6, 24 ;  /* 0x4038000006140429 */ /* 0x000fe20000000000 */
[----:B------:R-:W-:Y:S10]  /*16bf0*/  @P0 BRA `(.L_x_313) ;  /* 0x00000000000c0947 */ /* 0x000ff40003800000 */
[----:B------:R-:W-:-:S14]  /*16c00*/  DSETP.NEU.AND P0, PT, |R6|, +INF , PT ;  /* 0x7ff000000600742a */ /* 0x000fdc0003f0d200 */
[----:B------:R-:W-:Y:S02]  /*16c10*/  @!P0 IMAD.MOV.U32 R20, RZ, RZ, 0x0 ;  /* 0x00000000ff148424 */ /* 0x000fe400078e00ff */
[----:B------:R-:W-:-:S07]  /*16c20*/  @!P0 IMAD.MOV.U32 R21, RZ, RZ, 0x7ff00000 ;  /* 0x7ff00000ff158424 */ /* 0x000fce00078e00ff */
.L_x_313:
[----:B------:R-:W-:Y:S05]  /*16c30*/  BSYNC.RECONVERGENT B1 ;  /* 0x0000000000017941 */ /* 0x000fea0003800200 */
.L_x_312:
[----:B------:R-:W-:Y:S01]  /*16c40*/  BSSY.RECONVERGENT B3, `(.L_x_314) ;  /* 0x000000a000037945 */ /* 0x000fe20003800200 */
[----:B------:R-:W-:-:S03]  /*16c50*/  DADD R20, R20, 1 ;  /* 0x3ff0000014147429 */ /* 0x000fc60000000000 */
[----:B------:R-:W-:Y:S08]  /*16c60*/  @P2 BRA P3, `(.L_x_315) ;  /* 0x00000000001c2947 */ /* 0x000ff00001800000 */
[----:B------:R-:W-:Y:S01]  /*16c70*/  IMAD.MOV.U32 R134, RZ, RZ, R16 ;  /* 0x000000ffff867224 */ /* 0x000fe200078e0010 */
[----:B------:R-:W-:Y:S01]  /*16c80*/  MOV R135, R17 ;  /* 0x0000001100877202 */ /* 0x000fe20000000f00 */
[----:B------:R-:W-:Y:S01]  /*16c90*/  IMAD.MOV.U32 R58, RZ, RZ, RZ ;  /* 0x000000ffff3a7224 */ /* 0x000fe200078e00ff */
[----:B------:R-:W-:Y:S01]  /*16ca0*/  MOV R50, 0x16cd0 ;  /* 0x00016cd000327802 */ /* 0x000fe20000000f00 */
[----:B------:R-:W-:-:S07]  /*16cb0*/  IMAD.MOV.U32 R53, RZ, RZ, 0x4084f000 ;  /* 0x4084f000ff357424 */ /* 0x000fce00078e00ff */
[----:B------:R-:W-:Y:S05]  /*16cc0*/  CALL.REL.NOINC `($__internal_1_$__cuda_sm20_div_rn_f64_full) ;  /* 0x000001c400147944 */ /* 0x000fea0003c00000 */
[----:B------:R-:W-:-:S07]  /*16cd0*/  IMAD.MOV.U32 R50, RZ, RZ, R52 ;  /* 0x000000ffff327224 */ /* 0x000fce00078e0034 */
.L_x_315:
[----:B------:R-:W-:Y:S05]  /*16ce0*/  BSYNC.RECONVERGENT B3 ;  /* 0x0000000000037941 */ /* 0x000fea0003800200 */
.L_x_314:
[----:B------:R-:W-:Y:S01]  /*16cf0*/  BSSY.RECONVERGENT B1, `(.L_x_316) ;  /* 0x0000007000017945 */ /* 0x000fe20003800200 */
[----:B------:R-:W-:Y:S01]  /*16d00*/  IMAD.MOV.U32 R26, RZ, RZ, R50 ;  /* 0x000000ffff1a7224 */ /* 0x000fe200078e0032 */
[----:B------:R-:W-:Y:S01]  /*16d10*/  MOV R23, R51 ;  /* 0x0000003300177202 */ /* 0x000fe20000000f00 */
[----:B------:R-:W-:Y:S01]  /*16d20*/  IMAD.MOV.U32 R22, RZ, RZ, RZ ;  /* 0x000000ffff167224 */ /* 0x000fe200078e00ff */
[----:B------:R-:W-:Y:S01]  /*16d30*/  MOV R18, 0x16d60 ;  /* 0x00016d6000127802 */ /* 0x000fe20000000f00 */
[----:B------:R-:W-:-:S07]  /*16d40*/  IMAD.MOV.U32 R19, RZ, RZ, 0x40380000 ;  /* 0x40380000ff137424 */ /* 0x000fce00078e00ff */
[----:B------:R-:W-:Y:S05]  /*16d50*/  CALL.REL.NOINC `($_Z7ComputeP3cruP4cru2P7cytosolP6cyt_buP5sl_budiddddidd$__internal_accurate_pow) ;  /* 0x000001cc00207944 */ /* 0x000fea0003c00000 */
[----:B------:R-:W-:Y:S05]  /*16d60*/  BSYNC.RECONVERGENT B1 ;  /* 0x0000000000017941 */ /* 0x000fea0003800200 */
.L_x_316:
[C---:B------:R-:W-:Y:S01]  /*16d70*/  DADD R8, R50.reuse, 24 ;  /* 0x4038000032087429 */ /* 0x040fe20000000000 */
[----:B------:R-:W-:Y:S01]  /*16d80*/  UMOV UR4, 0xe826d695 ;  /* 0xe826d69500047882 */ /* 0x000fe20000000000 */
[C---:B------:R-:W-:Y:S01]  /*16d90*/  DSETP.NEU.AND P0, PT, R50.reuse, +INF , PT ;  /* 0x7ff000003200742a */ /* 0x040fe20003f0d000 */
[----:B------:R-:W-:Y:S01]  /*16da0*/  UMOV UR5, 0x3e212e0b ;  /* 0x3e212e0b00057882 */ /* 0x000fe20000000000 */
[----:B------:R-:W-:Y:S01]  /*16db0*/  DSETP.NEU.AND P1, PT, R50, RZ, PT ;  /* 0x000000ff3200722a */ /* 0x000fe20003f2d000 */
[----:B------:R-:W-:Y:S01]  /*16dc0*/  UMOV UR8, 0xa0b5ed8d ;  /* 0xa0b5ed8d00087882 */ /* 0x000fe20000000000 */
[----:B------:R-:W-:Y:S01]  /*16dd0*/  UMOV UR9, 0x3ec0c6f7 ;  /* 0x3ec0c6f700097882 */ /* 0x000fe20000000000 */
[----:B------:R-:W-:Y:S01]  /*16de0*/  DADD R14, R4, UR4 ;  /* 0x00000004040e7e29 */ /* 0x000fe20008000000 */
[----:B------:R-:W-:Y:S01]  /*16df0*/  BSSY.RECONVERGENT B3, `(.L_x_317) ;  /* 0x000001f000037945 */ /* 0x000fe20003800200 */
[----:B------:R-:W-:Y:S01]  /*16e00*/  DADD R2, R2, UR8 ;  /* 0x0000000802027e29 */ /* 0x000fe20008000000 */
[----:B------:R-:W-:Y:S01]  /*16e10*/  LOP3.LUT R8, R9, 0x7ff00000, RZ, 0xc0, !PT ;  /* 0x7ff0000009087812 */ /* 0x000fe200078ec0ff */
[----:B------:R-:W-:-:S03]  /*16e20*/  IMAD.MOV.U32 R9, RZ, RZ, R22 ;  /* 0x000000ffff097224 */ /* 0x000fc600078e0016 */
[----:B------:R-:W-:Y:S01]  /*16e30*/  ISETP.NE.OR P0, PT, R8, 0x7ff00000, P0 ;  /* 0x7ff000000800780c */ /* 0x000fe20000705670 */
[----:B------:R-:W-:-:S03]  /*16e40*/  IMAD.MOV.U32 R8, RZ, RZ, R27 ;  /* 0x000000ffff087224 */ /* 0x000fc600078e001b */
[----:B------:R-:W-:Y:S01]  /*16e50*/  @!P1 CS2R R8, SRZ ;  /* 0x0000000000089805 */ /* 0x000fe2000001ff00 */
[----:B------:R-:W-:-:S08]  /*16e60*/  DSETP.NEU.AND P1, PT, R6, 1, PT ;  /* 0x3ff000000600742a */ /* 0x000fd00003f2d000 */
[----:B------:R-:W-:Y:S01]  /*16e70*/  @!P0 MOV R8, 0x0 ;  /* 0x0000000000088802 */ /* 0x000fe20000000f00 */
[----:B------:R-:W-:Y:S01]  /*16e80*/  @!P0 IMAD.MOV.U32 R9, RZ, RZ, 0x7ff00000 ;  /* 0x7ff00000ff098424 */ /* 0x000fe200078e00ff */
[----:B------:R-:W-:-:S05]  /*16e90*/  DSETP.NEU.AND P0, PT, R50, 1, PT ;  /* 0x3ff000003200742a */ /* 0x000fca0003f0d000 */
[----:B------:R-:W-:Y:S01]  /*16ea0*/  DADD R58, R8, 1 ;  /* 0x3ff00000083a7429 */ /* 0x000fe20000000000 */
[----:B------:R-:W-:-:S05]  /*16eb0*/  IMAD.MOV.U32 R8, RZ, RZ, 0x1 ;  /* 0x00000001ff087424 */ /* 0x000fca00078e00ff */
[----:B------:R-:W0:Y:S02]  /*16ec0*/  MUFU.RCP64H R9, R59 ;  /* 0x0000003b00097308 */ /* 0x000e240000001800 */
        /* <DEDUP_REMOVED lines=17> */
.L_x_318:
[----:B------:R-:W-:Y:S05]  /*16fe0*/  BSYNC.RECONVERGENT B3 ;  /* 0x0000000000037941 */ /* 0x000fea0003800200 */
.L_x_317:
        /* <DEDUP_REMOVED lines=15> */
[----:B------:R-:W-:Y:S01]  /*170e0*/  IMAD.MOV.U32 R6, RZ, RZ, R134 ;  /* 0x000000ffff067224 */ /* 0x000fe200078e0086 */
[----:B------:R-:W-:-:S07]  /*170f0*/  MOV R7, R135 ;  /* 0x0000008700077202 */ /* 0x000fce0000000f00 */
.L_x_320:
[----:B------:R-:W-:Y:S05]  /*17100*/  BSYNC.RECONVERGENT B3 ;  /* 0x0000000000037941 */ /* 0x000fea0003800200 */
.L_x_319:
[----:B------:R-:W0:Y:S01]  /*17110*/  MUFU.RCP64H R5, R21 ;  /* 0x0000001500057308 */ /* 0x000e220000001800 */
[----:B------:R-:W-:Y:S01]  /*17120*/  VIADD R4, R21, 0x300402 ;  /* 0x0030040215047836 */ /* 0x000fe20000000000 */
[----:B------:R-:W-:Y:S01]  /*17130*/  UMOV UR4, 0x47ae147b ;  /* 0x47ae147b00047882 */ /* 0x000fe20000000000 */
[----:B------:R-:W-:Y:S01]  /*17140*/  UMOV UR5, 0x3f947ae1 ;  /* 0x3f947ae100057882 */ /* 0x000fe20000000000 */
[----:B------:R-:W-:Y:S01]  /*17150*/  BSSY.RECONVERGENT B3, `(.L_x_321) ;  /* 0x0000014000037945 */ /* 0x000fe20003800200 */
[----:B------:R-:W-:Y:S01]  /*17160*/  DMUL R12, R2, UR4 ;  /* 0x00000004020c7c28 */ /* 0x000fe20008000000 */
[----:B------:R-:W-:Y:S01]  /*17170*/  FSETP.GEU.AND P2, PT, |R4|, 5.8789094863358348022e-39, PT ;  /* 0x004004020400780b */ /* 0x000fe20003f4e200 */
[----:B0-----:R-:W-:-:S08]  /*17180*/  DFMA R8, -R20, R4, 1 ;  /* 0x3ff000001408742b */ /* 0x001fd00000000104 */
[----:B------:R-:W-:-:S08]  /*17190*/  DFMA R8, R8, R8, R8 ;  /* 0x000000080808722b */ /* 0x000fd00000000008 */
[----:B------:R-:W-:-:S08]  /*171a0*/  DFMA R8, R4, R8, R4 ;  /* 0x000000080408722b */ /* 0x000fd00000000004 */
[----:B------:R-:W-:-:S08]  /*171b0*/  DFMA R18, -R20, R8, 1 ;  /* 0x3ff000001412742b */ /* 0x000fd00000000108 */
[----:B------:R-:W-:Y:S02]  /*171c0*/  DFMA R4, R8, R18, R8 ;  /* 0x000000120804722b */ /* 0x000fe40000000008 */
[----:B------:R-:W-:Y:S01]  /*171d0*/  DMUL R8, R14, UR4 ;  /* 0x000000040e087c28 */ /* 0x000fe20008000000 */
        /* <DEDUP_REMOVED lines=9> */
[----:B------:R-:W-:Y:S01]  /*17270*/  MOV R4, R134 ;  /* 0x0000008600047202 */ /* 0x000fe20000000f00 */
[----:B------:R-:W-:-:S07]  /*17280*/  IMAD.MOV.U32 R5, RZ, RZ, R135 ;  /* 0x000000ffff057224 */ /* 0x000fce00078e0087 */
.L_x_322:
[----:B------:R-:W-:Y:S05]  /*17290*/  BSYNC.RECONVERGENT B3 ;  /* 0x0000000000037941 */ /* 0x000fea0003800200 */
.L_x_321:
[----:B------:R-:W0:Y:S01]  /*172a0*/  MUFU.RCP64H R7, R15 ;  /* 0x0000000f00077308 */ /* 0x000e220000001800 */
[----:B------:R-:W-:Y:S01]  /*172b0*/  IMAD.MOV.U32 R6, RZ, RZ, 0x1 ;  /* 0x00000001ff067424 */ /* 0x000fe200078e00ff */
[----:B------:R-:W-:Y:S01]  /*172c0*/  FSETP.GEU.AND P2, PT, |R3|, 6.5827683646048100446e-37, PT ;  /* 0x036000000300780b */ /* 0x000fe20003f4e200 */
[----:B------:R-:W-:Y:S01]  /*172d0*/  UMOV UR4, 0x47ae147b ;  /* 0x47ae147b00047882 */ /* 0x000fe20000000000 */
[----:B------:R-:W-:Y:S01]  /*172e0*/  UMOV UR5, 0x3f947ae1 ;  /* 0x3f947ae100057882 */ /* 0x000fe20000000000 */
[----:B------:R-:W-:Y:S01]  /*172f0*/  BSSY.RECONVERGENT B3, `(.L_x_323) ;  /* 0x0000017000037945 */ /* 0x000fe20003800200 */
[----:B------:R-:W-:-:S10]  /*17300*/  DMUL R4, R4, UR4 ;  /* 0x0000000404047c28 */ /* 0x000fd40008000000 */
[----:B------:R-:W-:Y:S01]  /*17310*/  FSEL R4, R4, 89128.9609375, P1 ;  /* 0x47ae147b04047808 */ /* 0x000fe20000800000 */
[----:B0-----:R-:W-:Y:S01]  /*17320*/  DFMA R20, -R14, R6, 1 ;  /* 0x3ff000000e14742b */ /* 0x001fe20000000106 */
[----:B------:R-:W-:-:S07]  /*17330*/  FSEL R5, R5, 1.0349999666213989258, P1 ;  /* 0x3f847ae105057808 */ /* 0x000fce0000800000 */
        /* <DEDUP_REMOVED lines=8> */
[----:B------:R-:W-:Y:S01]  /*173c0*/  FSETP.GT.AND P0, PT, |R6|, 1.469367938527859385e-39, PT ;  /* 0x001000000600780b */ /* 0x000fe20003f04200 */
[----:B------:R-:W-:-:S12]  /*173d0*/  DMUL R6, R18, UR4 ;  /* 0x0000000412067c28 */ /* 0x000fd80008000000 */
[----:B------:R-:W-:Y:S05]  /*173e0*/  @P0 BRA P2, `(.L_x_324) ;  /* 0x00000000001c0947 */ /* 0x000fea0001000000 */
[----:B------:R-:W-:Y:S01]  /*173f0*/  IMAD.MOV.U32 R134, RZ, RZ, R2 ;  /* 0x000000ffff867224 */ /* 0x000fe200078e0002 */
[----:B------:R-:W-:Y:S01]  /*17400*/  MOV R58, R14 ;  /* 0x0000000e003a7202 */ /* 0x000fe20000000f00 */
[----:B------:R-:W-:Y:S01]  /*17410*/  IMAD.MOV.U32 R135, RZ, RZ, R3 ;  /* 0x000000ffff877224 */ /* 0x000fe200078e0003 */
[----:B------:R-:W-:Y:S01]  /*17420*/  MOV R50, 0x17450 ;  /* 0x0001745000327802 */ /* 0x000fe20000000f00 */
[----:B------:R-:W-:-:S07]  /*17430*/  IMAD.MOV.U32 R53, RZ, RZ, R15 ;  /* 0x000000ffff357224 */ /* 0x000fce00078e000f */
[----:B------:R-:W-:Y:S05]  /*17440*/  CALL.REL.NOINC `($__internal_1_$__cuda_sm20_div_rn_f64_full) ;  /* 0x000001bc00347944 */ /* 0x000fea0003c00000 */
[----:B------:R-:W-:-:S07]  /*17450*/  IMAD.MOV.U32 R53, RZ, RZ, R51 ;  /* 0x000000ffff357224 */ /* 0x000fce00078e0033 */
.L_x_324:
[----:B------:R-:W-:Y:S05]  /*17460*/  BSYNC.RECONVERGENT B3 ;  /* 0x0000000000037941 */ /* 0x000fea0003800200 */
.L_x_323:
[----:B------:R-:W2:Y:S01]  /*17470*/  LDG.E R26, desc[UR6][R126.64+0x7c] ;  /* 0x00007c067e1a7981 */ /* 0x000ea2000c1e1900 */
[----:B------:R-:W0:Y:S01]  /*17480*/  MUFU.RCP64H R3, 2.244998931884765625 ;  /* 0x4001f5c200037908 */ /* 0x000e220000001800 */
[----:B------:R-:W-:Y:S01]  /*17490*/  IMAD.MOV.U32 R20, RZ, RZ, -0x70a3d70a ;  /* 0x8f5c28f6ff147424 */ /* 0x000fe200078e00ff */
[----:B------:R-:W-:Y:S01]  /*174a0*/  MOV R2, 0x1 ;  /* 0x0000000100027802 */ /* 0x000fe20000000f00 */
[----:B------:R-:W-:Y:S01]  /*174b0*/  IMAD.MOV.U32 R21, RZ, RZ, 0x4001f5c2 ;  /* 0x4001f5c2ff157424 */ /* 0x000fe200078e00ff */
[----:B------:R-:W-:Y:S01]  /*174c0*/  UMOV UR4, 0x97d889bc ;  /* 0x97d889bc00047882 */ /* 0x000fe20000000000 */
[----:B------:R-:W-:Y:S01]  /*174d0*/  UMOV UR5, 0x3c9cd2b2 ;  /* 0x3c9cd2b200057882 */ /* 0x000fe20000000000 */
[----:B------:R-:W-:Y:S01]  /*174e0*/  DMUL R18, R18, R52 ;  /* 0x0000003412127228 */ /* 0x000fe20000000000 */
[----:B------:R-:W-:Y:S01]  /*174f0*/  BSSY.RECONVERGENT B3, `(.L_x_325) ;  /* 0x0000020000037945 */ /* 0x000fe20003800200 */
[----:B------:R-:W-:Y:S01]  /*17500*/  DSETP.GEU.AND P0, PT, R14, UR4, PT ;  /* 0x000000040e007e2a */ /* 0x000fe2000bf0e000 */
[----:B------:R-:W-:Y:S01]  /*17510*/  UMOV UR4, 0x47ae147b ;  /* 0x47ae147b00047882 */ /* 0x000fe20000000000 */
[----:B------:R-:W-:-:S04]  /*17520*/  UMOV UR5, 0x3f947ae1 ;  /* 0x3f947ae100057882 */ /* 0x000fc80000000000 */
[----:B------:R-:W-:Y:S02]  /*17530*/  DMUL R18, R18, UR4 ;  /* 0x0000000412127c28 */ /* 0x000fe40008000000 */
[----:B0-----:R-:W-:-:S08]  /*17540*/  DFMA R22, R2, -R20, 1 ;  /* 0x3ff000000216742b */ /* 0x001fd00000000814 */
[----:B------:R-:W-:Y:S01]  /*17550*/  FSEL R18, R18, RZ, P0 ;  /* 0x000000ff12127208 */ /* 0x000fe20000000000 */
[----:B------:R-:W-:Y:S01]  /*17560*/  DFMA R22, R22, R22, R22 ;  /* 0x000000161616722b */ /* 0x000fe20000000016 */
[----:B------:R-:W-:-:S07]  /*17570*/  FSEL R19, R19, RZ, P0 ;  /* 0x000000ff13137208 */ /* 0x000fce0000000000 */
        /* <DEDUP_REMOVED lines=9> */
[----:B------:R-:W-:Y:S01]  /*17610*/  DFMA R50, R24, R20, R50 ;  /* 0x000000141832722b */ /* 0x000fe20000000032 */
[----:B------:R-:W-:Y:S02]  /*17620*/  FSEL R20, R4, RZ, P0 ;  /* 0x000000ff04147208 */ /* 0x000fe40000000000 */
[----:B------:R-:W-:-:S07]  /*17630*/  FSEL R21, R5, RZ, P0 ;  /* 0x000000ff05157208 */ /* 0x000fce0000000000 */
[----:B------:R-:W-:-:S05]  /*17640*/  FFMA R14, RZ, 2.0306248664855957031, R51 ;  /* 0x4001f5c2ff0e7823 */ /* 0x000fca0000000033 */
[----:B------:R-:W-:Y:S01]  /*17650*/  FSETP.GT.AND P1, PT, |R14|, 1.469367938527859385e-39, PT ;  /* 0x001000000e00780b */ /* 0x000fe20003f24200 */
[----:B------:R-:W-:-:S12]  /*17660*/  DMUL R14, R12, R22 ;  /* 0x000000160c0e7228 */ /* 0x000fd80000000000 */
        /* <DEDUP_REMOVED lines=8> */
.L_x_326:
[----:B------:R-:W-:Y:S05]  /*176f0*/  BSYNC.RECONVERGENT B3 ;  /* 0x0000000000037941 */ /* 0x000fea0003800200 */
.L_x_325:
        /* <DEDUP_REMOVED lines=58> */
[----:B------:R-:W-:Y:S01]  /*17aa0*/  IMAD R25, R32, 0x100000, R29 ;  /* 0x0010000020197824 */ /* 0x000fe200078e021d */
[----:B------:R-:W-:Y:S01]  /*17ab0*/  MOV R24, R28 ;  /* 0x0000001c00187202 */ /* 0x000fe20000000f00 */
[----:B------:R-:W-:Y:S07]  /*17ac0*/  @!P0 BRA `(.L_x_328) ;  /* 0x0000000000308947 */ /* 0x000fee0003800000 */
        /* <DEDUP_REMOVED lines=12> */
.L_x_328:
[----:B------:R-:W-:Y:S05]  /*17b90*/  BSYNC.RECONVERGENT B1 ;  /* 0x0000000000017941 */ /* 0x000fea0003800200 */
.L_x_327:
[----:B------:R-:W-:Y:S04]  /*17ba0*/  BSSY.RECONVERGENT B3, `(.L_x_329) ;  /* 0x0000009000037945 */ /* 0x000fe80003800200 */
[----:B------:R-:W-:Y:S05]  /*17bb0*/  @P2 BRA P3, `(.L_x_330) ;  /* 0x00000000001c2947 */ /* 0x000fea0001800000 */
[----:B------:R-:W-:Y:S01]  /*17bc0*/  IMAD.MOV.U32 R134, RZ, RZ, R2 ;  /* 0x000000ffff867224 */ /* 0x000fe200078e0002 */
[----:B------:R-:W-:Y:S01]  /*17bd0*/  MOV R135, R3 ;  /* 0x0000000300877202 */ /* 0x000fe20000000f00 */
[----:B------:R-:W-:Y:S01]  /*17be0*/  IMAD.MOV.U32 R58, RZ, RZ, -0x70a3d70a ;  /* 0x8f5c28f6ff3a7424 */ /* 0x000fe200078e00ff */
[----:B------:R-:W-:Y:S01]  /*17bf0*/  MOV R50, 0x17c20 ;  /* 0x00017c2000327802 */ /* 0x000fe20000000f00 */
[----:B------:R-:W-:-:S07]  /*17c00*/  IMAD.MOV.U32 R53, RZ, RZ, 0x404195c2 ;  /* 0x404195c2ff357424 */ /* 0x000fce00078e00ff */
[----:B------:R-:W-:Y:S05]  /*17c10*/  CALL.REL.NOINC `($__internal_1_$__cuda_sm20_div_rn_f64_full) ;  /* 0x000001b400407944 */ /* 0x000fea0003c00000 */
[----:B------:R-:W-:-:S07]  /*17c20*/  IMAD.MOV.U32 R53, RZ, RZ, R51 ;  /* 0x000000ffff357224 */ /* 0x000fce00078e0033 */
.L_x_330:
[----:B------:R-:W-:Y:S05]  /*17c30*/  BSYNC.RECONVERGENT B3 ;  /* 0x0000000000037941 */ /* 0x000fea0003800200 */
.L_x_329:
[----:B------:R-:W-:Y:S02]  /*17c40*/  HFMA2 R31, -RZ, RZ, 1.9912109375, 0.00128841400146484375 ;  /* 0x3ff71547ff1f7431 */ /* 0x000fe400000001ff */
[----:B------:R-:W-:Y:S01]  /*17c50*/  IMAD.MOV.U32 R30, RZ, RZ, 0x652b82fe ;  /* 0x652b82feff1e7424 */ /* 0x000fe200078e00ff */
[----:B------:R-:W-:Y:S01]  /*17c60*/  MOV R36, 0x69ce2bdf ;  /* 0x69ce2bdf00247802 */ /* 0x000fe20000000f00 */
[----:B------:R-:W-:Y:S01]  /*17c70*/  IMAD.MOV.U32 R32, RZ, RZ, -0x105c611 ;  /* 0xfefa39efff207424 */ /* 0x000fe200078e00ff */
[----:B------:R-:W-:Y:S01]  /*17c80*/  MOV R41, 0x3ec71dee ;  /* 0x3ec71dee00297802 */ /* 0x000fe20000000f00 */
[----:B------:R-:W-:Y:S01]  /*17c90*/  IMAD.MOV.U32 R33, RZ, RZ, 0x3fe62e42 ;  /* 0x3fe62e42ff217424 */ /* 0x000fe200078e00ff */
[----:B------:R-:W-:Y:S01]  /*17ca0*/  MOV R46, 0x1852b7af ;  /* 0x1852b7af002e7802 */ /* 0x000fe20000000f00 */
[----:B------:R-:W-:Y:S01]  /*17cb0*/  IMAD.MOV.U32 R34, RZ, RZ, 0x3b39803f ;  /* 0x3b39803fff227424 */ /* 0x000fe200078e00ff */
[----:B------:R-:W-:Y:S01]  /*17cc0*/  DFMA R30, R52, R30, 6.75539944105574400000e+15 ;  /* 0x43380000341e742b */ /* 0x000fe2000000001e */
[----:B------:R-:W-:Y:S01]  /*17cd0*/  IMAD.MOV.U32 R35, RZ, RZ, 0x3c7abc9e ;  /* 0x3c7abc9eff237424 */ /* 0x000fe200078e00ff */
[----:B------:R-:W-:Y:S01]  /*17ce0*/  MOV R51, 0x3fa55555 ;  /* 0x3fa5555500337802 */ /* 0x000fe20000000f00 */
[----:B------:R-:W-:Y:S01]  /*17cf0*/  IMAD.MOV.U32 R37, RZ, RZ, 0x3e5ade15 ;  /* 0x3e5ade15ff257424 */ /* 0x000fe200078e00ff */
[----:B------:R-:W-:Y:S01]  /*17d00*/  FSETP.GEU.AND P0, PT, |R53|, 4.1917929649353027344, PT ;  /* 0x4086232b3500780b */ /* 0x000fe20003f0e200 */
[----:B------:R-:W-:Y:S01]  /*17d10*/  IMAD.MOV.U32 R38, RZ, RZ, -0x35dec16 ;  /* 0xfca213eaff267424 */ /* 0x000fe200078e00ff */
[----:B------:R-:W-:Y:S01]  /*17d20*/  BSSY.RECONVERGENT B1, `(.L_x_331) ;  /* 0x000002c000017945 */ /* 0x000fe20003800200 */
[----:B------:R-:W-:Y:S01]  /*17d30*/  IMAD.MOV.U32 R39, RZ, RZ, 0x3e928af3 ;  /* 0x3e928af3ff277424 */ /* 0x000fe200078e00ff */
[----:B------:R-:W-:Y:S01]  /*17d40*/  DADD R2, R30, -6.75539944105574400000e+15 ;  /* 0xc33800001e027429 */ /* 0x000fe20000000000 */
[----:B------:R-:W-:-:S02]  /*17d50*/  IMAD.MOV.U32 R40, RZ, RZ, 0x62401315 ;  /* 0x62401315ff287424 */ /* 0x000fc400078e00ff */
[----:B------:R-:W-:Y:S02]  /*17d60*/  IMAD.MOV.U32 R42, RZ, RZ, 0x7c89eb71 ;  /* 0x7c89eb71ff2a7424 */ /* 0x000fe400078e00ff */
[----:B------:R-:W-:Y:S02]  /*17d70*/  IMAD.MOV.U32 R43, RZ, RZ, 0x3efa0199 ;  /* 0x3efa0199ff2b7424 */ /* 0x000fe400078e00ff */
[----:B------:R-:W-:Y:S01]  /*17d80*/  IMAD.MOV.U32 R44, RZ, RZ, 0x14761f65 ;  /* 0x14761f65ff2c7424 */ /* 0x000fe200078e00ff */
[----:B------:R-:W-:Y:S01]  /*17d90*/  DFMA R28, R2, -R32, R52 ;  /* 0x80000020021c722b */ /* 0x000fe20000000034 */
[----:B------:R-:W-:Y:S02]  /*17da0*/  IMAD.MOV.U32 R45, RZ, RZ, 0x3f2a01a0 ;  /* 0x3f2a01a0ff2d7424 */ /* 0x000fe400078e00ff */
[----:B------:R-:W-:Y:S02]  /*17db0*/  IMAD.MOV.U32 R47, RZ, RZ, 0x3f56c16c ;  /* 0x3f56c16cff2f7424 */ /* 0x000fe400078e00ff */
[----:B------:R-:W-:-:S02]  /*17dc0*/  IMAD.MOV.U32 R48, RZ, RZ, 0x11122322 ;  /* 0x11122322ff307424 */ /* 0x000fc400078e00ff */
[----:B------:R-:W-:Y:S01]  /*17dd0*/  IMAD.MOV.U32 R49, RZ, RZ, 0x3f811111 ;  /* 0x3f811111ff317424 */ /* 0x000fe200078e00ff */
[----:B------:R-:W-:Y:S01]  /*17de0*/  DFMA R28, R2, -R34, R28 ;  /* 0x80000022021c722b */ /* 0x000fe2000000001c */
[----:B------:R-:W-:Y:S02]  /*17df0*/  IMAD.MOV.U32 R50, RZ, RZ, 0x555502a1 ;  /* 0x555502a1ff327424 */ /* 0x000fe400078e00ff */
[----:B------:R-:W-:Y:S02]  /*17e00*/  IMAD.MOV.U32 R54, RZ, RZ, 0x55555511 ;  /* 0x55555511ff367424 */ /* 0x000fe400078e00ff */
[----:B------:R-:W-:Y:S02]  /*17e10*/  IMAD.MOV.U32 R55, RZ, RZ, 0x3fc55555 ;  /* 0x3fc55555ff377424 */ /* 0x000fe400078e00ff */
[----:B------:R-:W-:Y:S01]  /*17e20*/  IMAD.MOV.U32 R56, RZ, RZ, 0xb ;  /* 0x0000000bff387424 */ /* 0x000fe200078e00ff */
[----:B------:R-:W-:Y:S01]  /*17e30*/  DFMA R2, R28, R36, R38 ;  /* 0x000000241c02722b */ /* 0x000fe20000000026 */
[----:B------:R-:W-:-:S07]  /*17e40*/  IMAD.MOV.U32 R57, RZ, RZ, 0x3fe00000 ;  /* 0x3fe00000ff397424 */ /* 0x000fce00078e00ff */
[----:B------:R-:W-:-:S08]  /*17e50*/  DFMA R2, R28, R2, R40 ;  /* 0x000000021c02722b */ /* 0x000fd00000000028 */
[----:B------:R-:W-:-:S08]  /*17e60*/  DFMA R2, R28, R2, R42 ;  /* 0x000000021c02722b */ /* 0x000fd0000000002a */
[----:B------:R-:W-:-:S08]  /*17e70*/  DFMA R2, R28, R2, R44 ;  /* 0x000000021c02722b */ /* 0x000fd0000000002c */
[----:B------:R-:W-:-:S08]  /*17e80*/  DFMA R2, R28, R2, R46 ;  /* 0x000000021c02722b */ /* 0x000fd0000000002e */
[----:B------:R-:W-:-:S08]  /*17e90*/  DFMA R2, R28, R2, R48 ;  /* 0x000000021c02722b */ /* 0x000fd00000000030 */
[----:B------:R-:W-:-:S08]  /*17ea0*/  DFMA R2, R28, R2, R50 ;  /* 0x000000021c02722b */ /* 0x000fd00000000032 */
[----:B------:R-:W-:-:S08]  /*17eb0*/  DFMA R2, R28, R2, R54 ;  /* 0x000000021c02722b */ /* 0x000fd00000000036 */
[----:B------:R-:W-:-:S08]  /*17ec0*/  DFMA R2, R28, R2, R56 ;  /* 0x000000021c02722b */ /* 0x000fd00000000038 */
        /* <DEDUP_REMOVED lines=17> */
.L_x_332:
[----:B------:R-:W-:Y:S05]  /*17fe0*/  BSYNC.RECONVERGENT B1 ;  /* 0x0000000000017941 */ /* 0x000fea0003800200 */
.L_x_331:
        /* <DEDUP_REMOVED lines=12> */
[----:B------:R-:W-:Y:S02]  /*180b0*/  ISETP.GT.AND P0, PT, R26, 0x3e8, PT ;  /* 0x000003e81a00780c */ /* 0x000fe40003f04270 */
[----:B------:R-:W-:-:S11]  /*180c0*/  MOV R25, 0x3e9 ;  /* 0x000003e900197802 */ /* 0x000fd60000000f00 */
        /* <DEDUP_REMOVED lines=26> */
.L_x_337:
[----:B------:R-:W-:Y:S05]  /*18270*/  BSYNC.RECONVERGENT B4 ;  /* 0x0000000000047941 */ /* 0x000fea0003800200 */
.L_x_336:
[----:B------:R-:W-:Y:S01]  /*18280*/  BSSY.RECONVERGENT B4, `(.L_x_338) ;  /* 0x00000f8000047945 */ /* 0x000fe20003800200 */
.L_x_346:
[----:B------:R-:W-:Y:S01]  /*18290*/  ISETP.NE.AND P0, PT, R131, 0x1, PT ;  /* 0x000000018300780c */ /* 0x000fe20003f05270 */
[----:B------:R-:W-:Y:S01]  /*182a0*/  BSSY.RECONVERGENT B5, `(.L_x_339) ;  /* 0x00000ef000057945 */ /* 0x000fe20003800200 */
[----:B------:R-:W-:Y:S01]  /*182b0*/  MOV R30, R124 ;  /* 0x0000007c001e7202 */ /* 0x000fe20000000f00 */
[----:B------:R-:W-:Y:S02]  /*182c0*/  IMAD.MOV.U32 R31, RZ, RZ, R125 ;  /* 0x000000ffff1f7224 */ /* 0x000fe400078e007d */
[----:B------:R-:W-:-:S08]  /*182d0*/  IMAD.MOV.U32 R131, RZ, RZ, RZ ;  /* 0x000000ffff837224 */ /* 0x000fd000078e00ff */
        /* <DEDUP_REMOVED lines=9> */
[----:B------:R-:W-:Y:S01]  /*18370*/  SHF.R.U32.HI R33, RZ, 0x2, R128 ;  /* 0x00000002ff217819 */ /* 0x000fe20000011680 */
[----:B------:R-:W-:Y:S02]  /*18380*/  IMAD.SHL.U32 R27, R25, 0x2, RZ ;  /* 0x00000002191b7824 */ /* 0x000fe400078e00ff */
[----:B------:R-:W-:Y:S01]  /*18390*/  IMAD.MOV.U32 R41, RZ, RZ, -0x3ff ;  /* 0xfffffc01ff297424 */ /* 0x000fe200078e00ff */
[----:B------:R-:W-:-:S02]  /*183a0*/  LOP3.LUT R33, R33, R128, RZ, 0x3c, !PT ;  /* 0x0000008021217212 */ /* 0x000fc400078e3cff */
[----:B------:R-:W-:Y:S02]  /*183b0*/  LOP3.LUT R24, R25, R27, R24, 0x96, !PT ;  /* 0x0000001b19187212 */ /* 0x000fe400078e9618 */
[----:B------:R-:W-:Y:S02]  /*183c0*/  SHF.L.U32 R25, R29, 0x1, RZ ;  /* 0x000000011d197819 */ /* 0x000fe400000006ff */
[----:B------:R-:W-:-:S04]  /*183d0*/  LOP3.LUT R140, R24, R129, RZ, 0x3c, !PT ;  /* 0x00000081188c7212 */ /* 0x000fc800078e3cff */
        /* <DEDUP_REMOVED lines=10> */
[----:B------:R-:W-:Y:S01]  /*18480*/  LOP3.LUT R24, R27, R32, R24, 0x96, !PT ;  /* 0x000000201b187212 */ /* 0x000fe200078e9618 */
[----:B------:R-:W-:Y:S01]  /*18490*/  IMAD.SHL.U32 R27, R33, 0x2, RZ ;  /* 0x00000002211b7824 */ /* 0x000fe200078e00ff */
        /* <DEDUP_REMOVED lines=34> */
[----:B------:R-:W-:Y:S01]  /*186c0*/  UMOV UR8, 0x80000000 ;  /* 0x8000000000087882 */ /* 0x000fe20000000000 */
[----:B------:R-:W-:Y:S01]  /*186d0*/  ISETP.GE.U32.AND P0, PT, R29, 0x3ff6a09f, PT ;  /* 0x3ff6a09f1d00780c */ /* 0x000fe20003f06070 */
[----:B------:R-:W-:-:S12]  /*186e0*/  UMOV UR9, 0x43300000 ;  /* 0x4330000000097882 */ /* 0x000fd80000000000 */
[----:B------:R-:W-:Y:S02]  /*186f0*/  @P0 VIADD R31, R29, 0xfff00000 ;  /* 0xfff000001d1f0836 */ /* 0x000fe40000000000 */
[----:B------:R-:W-:-:S03]  /*18700*/  @P0 VIADD R41, R41, 0x1 ;  /* 0x0000000129290836 */ /* 0x000fc60000000000 */
[----:B------:R-:W-:Y:S02]  /*18710*/  @P0 MOV R29, R31 ;  /* 0x0000001f001d0202 */ /* 0x000fe40000000f00 */
[----:B------:R-:W-:Y:S02]  /*18720*/  LOP3.LUT R40, R41, 0x80000000, RZ, 0x3c, !PT ;  /* 0x8000000029287812 */ /* 0x000fe400078e3cff */
[----:B------:R-:W-:Y:S02]  /*18730*/  MOV R41, 0x43300000 ;  /* 0x4330000000297802 */ /* 0x000fe40000000f00 */
        /* <DEDUP_REMOVED lines=48> */
.L_x_342:
[----:B------:R-:W-:Y:S01]  /*18a40*/  IMAD.MOV.U32 R28, RZ, RZ, 0x0 ;  /* 0x00000000ff1c7424 */ /* 0x000fe200078e00ff */
[----:B------:R-:W-:Y:S01]  /*18a50*/  LOP3.LUT P0, RZ, R33, 0x7fffffff, RZ, 0xc0, !PT ;  /* 0x7fffffff21ff7812 */ /* 0x000fe2000780c0ff */
[----:B------:R-:W-:-:S06]  /*18a60*/  IMAD.MOV.U32 R29, RZ, RZ, 0x7ff00000 ;  /* 0x7ff00000ff1d7424 */ /* 0x000fcc00078e00ff */
[----:B------:R-:W-:-:S10]  /*18a70*/  DFMA R28, R32, R28, +INF ;  /* 0x7ff00000201c742b */ /* 0x000fd4000000001c */
[----:B------:R-:W-:Y:S02]  /*18a80*/  FSEL R30, R28, RZ, P0 ;  /* 0x000000ff1c1e7208 */ /* 0x000fe40000000000 */
[----:B------:R-:W-:-:S07]  /*18a90*/  FSEL R31, R29, -QNAN , P0 ;  /* 0xfff000001d1f7808 */ /* 0x000fce0000000000 */
.L_x_343:
[----:B------:R-:W-:Y:S05]  /*18aa0*/  BSYNC.RECONVERGENT B1 ;  /* 0x0000000000017941 */ /* 0x000fea0003800200 */
.L_x_341:
        /* <DEDUP_REMOVED lines=17> */
[----:B------:R-:W-:Y:S01]  /*18bc0*/  IMAD.MOV.U32 R42, RZ, RZ, 0x0 ;  /* 0x00000000ff2a7424 */ /* 0x000fe200078e00ff */
[----:B------:R-:W-:Y:S01]  /*18bd0*/  IADD3 R46, PT, PT, R49, -0x3500000, RZ ;  /* 0xfcb00000312e7810 */ /* 0x000fe20007ffe0ff */
        /* <DEDUP_REMOVED lines=48> */
[----:B------:R-:W-:-:S04]  /*18ee0*/  DFMA R38, R34, R38, RZ ;  /* 0x000000262226722b */ /* 0x000fc800000000ff */
[----:B------:R-:W-:Y:S02]  /*18ef0*/  DMUL R50, R48, R40 ;  /* 0x0000002830327228 */ /* 0x000fe40000000000 */
[----:B------:R-:W-:Y:S02]  /*18f00*/  DFMA R30, R34, R30, 1 ;  /* 0x3ff00000221e742b */ /* 0x000fe4000000001e */
[----:B------:R-:W-:Y:S01]  /*18f10*/  DFMA R38, R36, R38, R36 ;  /* 0x000000262426722b */ /* 0x000fe20000000024 */
[----:B------:R-:W-:-:S03]  /*18f20*/  VIADD R37, R41, 0xfff00000 ;  /* 0xfff0000029257836 */ /* 0x000fc60000000000 */
[----:B------:R-:W-:Y:S01]  /*18f30*/  DFMA R52, R50, -R50, R48 ;  /* 0x800000323234722b */ /* 0x000fe20000000030 */
[----:B------:R-:W-:-:S05]  /*18f40*/  IMAD.MOV.U32 R36, RZ, RZ, R40 ;  /* 0x000000ffff247224 */ /* 0x000fca00078e0028 */
[----:B------:R-:W-:Y:S02]  /*18f50*/  LOP3.LUT R33, R39, 0x80000000, RZ, 0x3c, !PT ;  /* 0x8000000027217812 */ /* 0x000fe400078e3cff */
[----:B------:R-:W-:Y:S01]  /*18f60*/  FSEL R44, R30, R38, !P0 ;  /* 0x000000261e2c7208 */ /* 0x000fe20004000000 */
[----:B------:R-:W-:Y:S01]  /*18f70*/  DFMA R34, R52, R36, R50 ;  /* 0x000000243422722b */ /* 0x000fe20000000032 */
[----:B------:R-:W-:Y:S02]  /*18f80*/  FSEL R45, R31, R39, !P0 ;  /* 0x000000271f2d7208 */ /* 0x000fe40004000000 */
[----:B------:R-:W-:Y:S02]  /*18f90*/  FSEL R30, R38, R30, !P0 ;  /* 0x0000001e261e7208 */ /* 0x000fe40004000000 */
[----:B------:R-:W-:Y:S02]  /*18fa0*/  FSEL R31, R33, R31, !P0 ;  /* 0x0000001f211f7208 */ /* 0x000fe40004000000 */
        /* <DEDUP_REMOVED lines=9> */
[----:B------:R-:W-:Y:S01]  /*19040*/  MOV R39, R37 ;  /* 0x0000002500277202 */ /* 0x000fe20000000f00 */
[----:B------:R-:W-:Y:S01]  /*19050*/  IMAD.MOV.U32 R33, RZ, RZ, R49 ;  /* 0x000000ffff217224 */ /* 0x000fe200078e0031 */
[----:B------:R-:W-:Y:S01]  /*19060*/  MOV R36, 0x190c0 ;  /* 0x000190c000247802 */ /* 0x000fe20000000f00 */
[----:B------:R-:W-:Y:S02]  /*19070*/  IMAD.MOV.U32 R35, RZ, RZ, R53 ;  /* 0x000000ffff237224 */ /* 0x000fe400078e0035 */
[----:B------:R-:W-:Y:S02]  /*19080*/  IMAD.MOV.U32 R40, RZ, RZ, R50 ;  /* 0x000000ffff287224 */ /* 0x000fe400078e0032 */
[----:B------:R-:W-:-:S02]  /*19090*/  IMAD.MOV.U32 R41, RZ, RZ, R51 ;  /* 0x000000ffff297224 */ /* 0x000fc400078e0033 */
[----:B------:R-:W-:-:S07]  /*190a0*/  IMAD.MOV.U32 R32, RZ, RZ, R46 ;  /* 0x000000ffff207224 */ /* 0x000fce00078e002e */
[----:B------:R-:W-:Y:S05]  /*190b0*/  CALL.REL.NOINC `($__internal_2_$__cuda_sm20_dsqrt_rn_f64_mediumpath_v1) ;  /* 0x000001a400a87944 */ /* 0x000fea0003c00000 */
.L_x_345:
[----:B------:R-:W-:Y:S05]  /*190c0*/  BSYNC.RECONVERGENT B6 ;  /* 0x0000000000067941 */ /* 0x000fea0003800200 */
.L_x_344:
        /* <DEDUP_REMOVED lines=12> */
.L_x_340:
[----:B------:R-:W-:Y:S05]  /*19190*/  BSYNC.RECONVERGENT B5 ;  /* 0x0000000000057941 */ /* 0x000fea0003800200 */
.L_x_339:
[----:B------:R-:W-:-:S10]  /*191a0*/  DFMA R24, R12, R30, R14 ;  /* 0x0000001e0c18722b */ /* 0x000fd4000000000e */
[----:B------:R-:W0:Y:S08]  /*191b0*/  F2F.F32.F64 R24, R24 ;  /* 0x0000001800187310 */ /* 0x000e300000301000 */
[----:B0-----:R-:W0:Y:S02]  /*191c0*/  F2I.S64 R28, R24 ;  /* 0x00000018001c7311 */ /* 0x001e240000201900 */
[----:B0-----:R-:W-:-:S04]  /*191d0*/  ISETP.GE.AND P0, PT, R26, R28, PT ;  /* 0x0000001c1a00720c */ /* 0x001fc80003f06270 */
[----:B------:R-:W-:-:S13]  /*191e0*/  ISETP.LT.OR P0, PT, R28, RZ, !P0 ;  /* 0x000000ff1c00720c */ /* 0x000fda0004701670 */
[----:B------:R-:W-:Y:S05]  /*191f0*/  @P0 BRA `(.L_x_346) ;  /* 0xfffffff000240947 */ /* 0x000fea000383ffff */
[----:B------:R-:W-:Y:S05]  /*19200*/  BSYNC.RECONVERGENT B4 ;  /* 0x0000000000047941 */ /* 0x000fea0003800200 */
.L_x_338:
[----:B------:R-:W-:Y:S01]  /*19210*/  MOV R25, R28 ;  /* 0x0000001c00197202 */ /* 0x000fe20000000f00 */
[----:B------:R-:W-:Y:S06]  /*19220*/  BRA `(.L_x_335) ;  /* 0x00000004004c7947 */ /* 0x000fec0003800000 */
.L_x_334:
[----:B------:R-:W-:Y:S01]  /*19230*/  ISETP.GT.AND P0, PT, R26, 0x3e8, PT ;  /* 0x000003e81a00780c */ /* 0x000fe20003f04270 */
[----:B------:R-:W-:-:S12]  /*19240*/  IMAD.MOV.U32 R25, RZ, RZ, 0x3e9 ;  /* 0x000003e9ff197424 */ /* 0x000fd800078e00ff */
[----:B------:R-:W-:Y:S05]  /*19250*/  @P0 BRA `(.L_x_335) ;  /* 0x0000000400400947 */ /* 0x000fea0003800000 */
[----:B------:R-:W-:Y:S01]  /*19260*/  IMAD.MOV.U32 R12, RZ, RZ, 0x652b82fe ;  /* 0x652b82feff0c7424 */ /* 0x000fe200078e00ff */
[C---:B------:R-:W-:Y:S01]  /*19270*/  DSETP.GT.AND P0, PT, R14.reuse, RZ, PT ;  /* 0x000000ff0e00722a */ /* 0x040fe20003f04000 */
[----:B------:R-:W-:Y:S01]  /*19280*/  IMAD.MOV.U32 R13, RZ, RZ, 0x3ff71547 ;  /* 0x3ff71547ff0d7424 */ /* 0x000fe200078e00ff */
[----:B------:R-:W-:Y:S05]  /*19290*/  BSSY.RECONVERGENT B1, `(.L_x_335) ;  /* 0x000004c000017945 */ /* 0x000fea0003800200 */
[----:B------:R-:W-:-:S08]  /*192a0*/  DFMA R12, R14, -R12, 6.75539944105574400000e+15 ;  /* 0x433800000e0c742b */ /* 0x000fd0000000080c */
[----:B------:R-:W-:Y:S02]  /*192b0*/  DADD R24, R12, -6.75539944105574400000e+15 ;  /* 0xc33800000c187429 */ /* 0x000fe40000000000 */
[----:B------:R-:W-:-:S04]  /*192c0*/  LEA.HI R13, R12, R12, RZ, 0x1 ;  /* 0x0000000c0c0d7211 */ /* 0x000fc800078f08ff */
[----:B------:R-:W-:Y:S02]  /*192d0*/  SHF.R.S32.HI R13, RZ, 0x1, R13 ;  /* 0x00000001ff0d7819 */ /* 0x000fe4000001140d */
[--C-:B------:R-:W-:Y:S02]  /*192e0*/  DFMA R28, R24, -R32, -R14.reuse ;  /* 0x80000020181c722b */ /* 0x100fe4000000080e */
[----:B------:R-:W-:Y:S01]  /*192f0*/  DADD R32, -RZ, -R14 ;  /* 0x00000000ff207229 */ /* 0x000fe2000000090e */
[----:B------:R-:W-:Y:S01]  /*19300*/  IMAD.IADD R30, R12, 0x1, -R13 ;  /* 0x000000010c1e7824 */ /* 0x000fe200078e0a0d */
[----:B------:R-:W-:-:S04]  /*19310*/  DADD R14, -R14, +INF ;  /* 0x7ff000000e0e7429 */ /* 0x000fc80000000100 */
[----:B------:R-:W-:Y:S01]  /*19320*/  DFMA R28, R24, -R34, R28 ;  /* 0x80000022181c722b */ /* 0x000fe2000000001c */
[----:B------:R-:W-:Y:S01]  /*19330*/  LEA R31, R30, 0x3ff00000, 0x14 ;  /* 0x3ff000001e1f7811 */ /* 0x000fe200078ea0ff */
[----:B------:R-:W-:Y:S02]  /*19340*/  IMAD.MOV.U32 R30, RZ, RZ, RZ ;  /* 0x000000ffff1e7224 */ /* 0x000fe400078e00ff */
[C---:B------:R-:W-:Y:S02]  /*19350*/  FSETP.GEU.AND P2, PT, |R33|.reuse, 4.1917929649353027344, PT ;  /* 0x4086232b2100780b */ /* 0x040fe40003f4e200 */
[----:B------:R-:W-:Y:S02]  /*19360*/  FSETP.GEU.AND P1, PT, |R33|, 4.2275390625, PT ;  /* 0x408748002100780b */ /* 0x000fe40003f2e200 */
[----:B------:R-:W-:Y:S01]  /*19370*/  DFMA R24, R28, R36, R38 ;  /* 0x000000241c18722b */ /* 0x000fe20000000026 */
[----:B------:R-:W-:-:S07]  /*19380*/  FSEL R15, R15, RZ, !P0 ;  /* 0x000000ff0f0f7208 */ /* 0x000fce0004000000 */
        /* <DEDUP_REMOVED lines=12> */
[----:B------:R-:W-:Y:S01]  /*19450*/  FSEL R13, R14, RZ, !P0 ;  /* 0x000000ff0e0d7208 */ /* 0x000fe20004000000 */
[----:B------:R-:W-:-:S04]  /*19460*/  IMAD R25, R12, 0x100000, R25 ;  /* 0x001000000c197824 */ /* 0x000fc800078e0219 */
[----:B------:R-:W-:-:S10]  /*19470*/  DMUL R28, R28, R30 ;  /* 0x0000001e1c1c7228 */ /* 0x000fd40000000000 */
[----:B------:R-:W-:Y:S02]  /*19480*/  @P2 FSEL R25, R15, R29, P1 ;  /* 0x0000001d0f192208 */ /* 0x000fe40000800000 */
[----:B------:R-:W-:-:S03]  /*19490*/  FSEL R13, R13, R28, P1 ;  /* 0x0000001c0d0d7208 */ /* 0x000fc60000800000 */
[----:B------:R-:W-:Y:S01]  /*194a0*/  IMAD.MOV.U32 R29, RZ, RZ, R25 ;  /* 0x000000ffff1d7224 */ /* 0x000fe200078e0019 */
[----:B------:R-:W-:-:S07]  /*194b0*/  FSEL R28, R24, R13, !P2 ;  /* 0x0000000d181c7208 */ /* 0x000fce0005000000 */
.L_x_350:
[----:B------:R-:W-:Y:S01]  /*194c0*/  DSETP.GTU.AND P0, PT, R28, 1, PT ;  /* 0x3ff000001c00742a */ /* 0x000fe20003f0c000 */
[----:B------:R-:W-:Y:S01]  /*194d0*/  BSSY.RECONVERGENT B4, `(.L_x_347) ;  /* 0x0000024000047945 */ /* 0x000fe20003800200 */
[----:B------:R-:W-:-:S12]  /*194e0*/  MOV R27, RZ ;  /* 0x000000ff001b7202 */ /* 0x000fd80000000f00 */
[----:B------:R-:W-:Y:S05]  /*194f0*/  @P0 BRA `(.L_x_348) ;  /* 0x0000000000840947 */ /* 0x000fea0003800000 */
[----:B------:R-:W-:Y:S02]  /*19500*/  IMAD.MOV.U32 R12, RZ, RZ, 0x0 ;  /* 0x00000000ff0c7424 */ /* 0x000fe400078e00ff */
[----:B------:R-:W-:-:S07]  /*19510*/  IMAD.MOV.U32 R13, RZ, RZ, 0x3ff00000 ;  /* 0x3ff00000ff0d7424 */ /* 0x000fce00078e00ff */
.L_x_349:
        /* <DEDUP_REMOVED lines=8> */
[----:B------:R-:W-:Y:S01]  /*195a0*/  MOV R30, 0x0 ;  /* 0x00000000001e7802 */ /* 0x000fe20000000f00 */
[----:B------:R-:W-:Y:S01]  /*195b0*/  IMAD.SHL.U32 R24, R14, 0x2, RZ ;  /* 0x000000020e187824 */ /* 0x000fe200078e00ff */
[----:B------:R-:W-:Y:S01]  /*195c0*/  MOV R141, R129 ;  /* 0x00000081008d7202 */ /* 0x000fe20000000f00 */
[----:B------:R-:W-:-:S03]  /*195d0*/  VIADD R27, R27, 0x1 ;  /* 0x000000011b1b7836 */ /* 0x000fc60000000000 */
[----:B------:R-:W-:Y:S02]  /*195e0*/  LOP3.LUT R14, R14, R24, R15, 0x96, !PT ;  /* 0x000000180e0e7212 */ /* 0x000fe400078e960f */
[----:B------:R-:W-:Y:S02]  /*195f0*/  SHF.L.U32 R15, R25, 0x1, RZ ;  /* 0x00000001190f7819 */ /* 0x000fe400000006ff */
[----:B------:R-:W-:-:S05]  /*19600*/  LOP3.LUT R33, R14, R129, RZ, 0x3c, !PT ;  /* 0x000000810e217212 */ /* 0x000fca00078e3cff */
[----:B------:R-:W-:Y:S02]  /*19610*/  IMAD.SHL.U32 R14, R33, 0x10, RZ ;  /* 0x00000010210e7824 */ /* 0x000fe400078e00ff */
[----:B------:R-:W-:-:S03]  /*19620*/  IMAD.MOV.U32 R128, RZ, RZ, R33 ;  /* 0x000000ffff807224 */ /* 0x000fc600078e0021 */
[----:B------:R-:W-:Y:S02]  /*19630*/  LOP3.LUT R14, R25, R15, R14, 0x96, !PT ;  /* 0x0000000f190e7212 */ /* 0x000fe400078e960e */
[C---:B------:R-:W-:Y:S01]  /*19640*/  IADD3 R25, PT, PT, R132.reuse, 0x587c5, R33 ;  /* 0x000587c584197810 */ /* 0x040fe20007ffe021 */
[----:B------:R-:W-:Y:S01]  /*19650*/  VIADD R132, R132, 0xb0f8a ;  /* 0x000b0f8a84847836 */ /* 0x000fe20000000000 */
[----:B------:R-:W-:-:S05]  /*19660*/  LOP3.LUT R35, R14, R33, RZ, 0x3c, !PT ;  /* 0x000000210e237212 */ /* 0x000fca00078e3cff */
[--C-:B------:R-:W-:Y:S02]  /*19670*/  IMAD.IADD R14, R132, 0x1, R35.reuse ;  /* 0x00000001840e7824 */ /* 0x100fe400078e0223 */
        /* <DEDUP_REMOVED lines=9> */
.L_x_348:
[----:B------:R-:W-:Y:S05]  /*19710*/  BSYNC.RECONVERGENT B4 ;  /* 0x0000000000047941 */ /* 0x000fea0003800200 */
.L_x_347:
[----:B------:R-:W-:-:S05]  /*19720*/  VIADD R25, R27, 0xffffffff ;  /* 0xffffffff1b197836 */ /* 0x000fca0000000000 */
[----:B------:R-:W-:-:S13]  /*19730*/  ISETP.GT.AND P0, PT, R25, R26, PT ;  /* 0x0000001a1900720c */ /* 0x000fda0003f04270 */
[----:B------:R-:W-:Y:S05]  /*19740*/  @P0 BRA `(.L_x_350) ;  /* 0xfffffffc005c0947 */ /* 0x000fea000383ffff */
[----:B------:R-:W-:Y:S05]  /*19750*/  BSYNC.RECONVERGENT B1 ;  /* 0x0000000000017941 */ /* 0x000fea0003800200 */
.L_x_335:
[----:B------:R-:W-:Y:S05]  /*19760*/  BSYNC.RECONVERGENT B3 ;  /* 0x0000000000037941 */ /* 0x000fea0003800200 */
.L_x_333:
[C---:B------:R-:W-:Y:S01]  /*19770*/  DSETP.GEU.AND P0, PT, R4.reuse, R2, PT ;  /* 0x000000020400722a */ /* 0x040fe20003f0e000 */
[----:B------:R-:W-:Y:S01]  /*19780*/  BSSY.RECONVERGENT B3, `(.L_x_351) ;  /* 0x0000182000037945 */ /* 0x000fe20003800200 */
[----:B------:R-:W-:Y:S01]  /*19790*/  DMUL R2, R4, R22 ;  /* 0x0000001604027228 */ /* 0x000fe20000000000 */
[----:B------:R-:W-:-:S11]  /*197a0*/  IMAD.IADD R12, R26, 0x1, -R25 ;  /* 0x000000011a0c7824 */ /* 0x000fd600078e0a19 */
        /* <DEDUP_REMOVED lines=29> */
.L_x_355:
[----:B------:R-:W-:Y:S05]  /*19980*/  BSYNC.RECONVERGENT B4 ;  /* 0x0000000000047941 */ /* 0x000fea0003800200 */
.L_x_354:
[----:B------:R-:W-:Y:S01]  /*19990*/  BSSY.RECONVERGENT B4, `(.L_x_356) ;  /* 0x00000f5000047945 */ /* 0x000fe20003800200 */
.L_x_364:
[----:B------:R-:W-:Y:S01]  /*199a0*/  ISETP.NE.AND P0, PT, R131, 0x1, PT ;  /* 0x000000018300780c */ /* 0x000fe20003f05270 */
[----:B------:R-:W-:Y:S01]  /*199b0*/  BSSY.RECONVERGENT B5, `(.L_x_357) ;  /* 0x00000ec000057945 */ /* 0x000fe20003800200 */
[----:B------:R-:W-:Y:S01]  /*199c0*/  MOV R28, R124 ;  /* 0x0000007c001c7202 */ /* 0x000fe20000000f00 */
[----:B------:R-:W-:Y:S02]  /*199d0*/  IMAD.MOV.U32 R29, RZ, RZ, R125 ;  /* 0x000000ffff1d7224 */ /* 0x000fe400078e007d */
[----:B------:R-:W-:-:S08]  /*199e0*/  IMAD.MOV.U32 R131, RZ, RZ, RZ ;  /* 0x000000ffff837224 */ /* 0x000fd000078e00ff */
[----:B------:R-:W-:Y:S05]  /*199f0*/  @!P0 BRA `(.L_x_358) ;  /* 0x0000000c009c8947 */ /* 0x000fea0003800000 */
[----:B------:R-:W-:Y:S01]  /*19a00*/  SHF.R.U32.HI R14, RZ, 0x2, R133 ;  /* 0x00000002ff0e7819 */ /* 0x000fe20000011685 */
[----:B------:R-:W-:Y:S01]  /*19a10*/  IMAD.SHL.U32 R13, R129, 0x10, RZ ;  /* 0x00000010810d7824 */ /* 0x000fe200078e00ff */
[----:B------:R-:W-:Y:S01]  /*19a20*/  SHF.R.U32.HI R23, RZ, 0x2, R140 ;  /* 0x00000002ff177819 */ /* 0x000fe2000001168c */
[----:B------:R-:W-:Y:S01]  /*19a30*/  HFMA2 R43, -RZ, RZ, 1.15625, 0 ;  /* 0x3ca00000ff2b7431 */ /* 0x000fe200000001ff */
[----:B------:R-:W-:Y:S01]  /*19a40*/  LOP3.LUT R14, R14, R133, RZ, 0x3c, !PT ;  /* 0x000000850e0e7212 */ /* 0x000fe200078e3cff */
[----:B------:R-:W-:Y:S01]  /*19a50*/  IMAD.MOV.U32 R42, RZ, RZ, 0x0 ;  /* 0x00000000ff2a7424 */ /* 0x000fe200078e00ff */
        /* <DEDUP_REMOVED lines=13> */
[----:B------:R-:W-:-:S04]  /*19b30*/  LOP3.LUT R13, R13, R140, RZ, 0x3c, !PT ;  /* 0x0000008c0d0d7212 */ /* 0x000fc800078e3cff */
[----:B------:R-:W-:-:S05]  /*19b40*/  IADD3 R14, PT, PT, R132, 0xb0f8a, R13 ;  /* 0x000b0f8a840e7810 */ /* 0x000fca0007ffe00d */
[----:B------:R-:W-:-:S03]  /*19b50*/  IMAD.WIDE.U32 R14, R14, 0x200000, RZ ;  /* 0x002000000e0e7825 */ /* 0x000fc600078e00ff */
[----:B------:R-:W-:Y:S02]  /*19b60*/  LOP3.LUT R14, R14, R23, RZ, 0x3c, !PT ;  /* 0x000000170e0e7212 */ /* 0x000fe400078e3cff */
[----:B------:R-:W-:Y:S01]  /*19b70*/  LOP3.LUT R23, R22, R141, RZ, 0x3c, !PT ;  /* 0x0000008d16177212 */ /* 0x000fe200078e3cff */
[----:B------:R-:W-:-:S03]  /*19b80*/  IMAD.SHL.U32 R22, R13, 0x10, RZ ;  /* 0x000000100d167824 */ /* 0x000fc600078e00ff */
[----:B------:R-:W0:Y:S01]  /*19b90*/  I2F.F64.U64 R14, R14 ;  /* 0x0000000e000e7312 */ /* 0x000e220000301800 */
[----:B------:R-:W-:-:S05]  /*19ba0*/  IMAD.SHL.U32 R24, R23, 0x2, RZ ;  /* 0x0000000217187824 */ /* 0x000fca00078e00ff */
[----:B------:R-:W-:-:S04]  /*19bb0*/  LOP3.LUT R22, R23, R24, R22, 0x96, !PT ;  /* 0x0000001817167212 */ /* 0x000fc800078e9616 */
[----:B------:R-:W-:Y:S01]  /*19bc0*/  LOP3.LUT R128, R22, R13, RZ, 0x3c, !PT ;  /* 0x0000000d16807212 */ /* 0x000fe200078e3cff */
[----:B0-----:R-:W-:-:S04]  /*19bd0*/  DFMA R22, R14, R42, 5.5511151231257827021e-17 ;  /* 0x3c9000000e16742b */ /* 0x001fc8000000002a */
[----:B------:R-:W-:-:S05]  /*19be0*/  IMAD.SHL.U32 R24, R128, 0x10, RZ ;  /* 0x0000001080187824 */ /* 0x000fca00078e00ff */
[----:B------:R-:W-:Y:S02]  /*19bf0*/  LOP3.LUT R15, R27, R28, R24, 0x96, !PT ;  /* 0x0000001c1b0f7212 */ /* 0x000fe400078e9618 */
[C---:B------:R-:W-:Y:S01]  /*19c00*/  IADD3 R27, PT, PT, R132.reuse, 0x10974f, R128 ;  /* 0x0010974f841b7810 */ /* 0x040fe20007ffe080 */
[----:B------:R-:W-:Y:S01]  /*19c10*/  VIADD R132, R132, 0x161f14 ;  /* 0x00161f1484847836 */ /* 0x000fe20000000000 */
[----:B------:R-:W-:Y:S01]  /*19c20*/  ISETP.GT.AND P0, PT, R23, 0xfffff, PT ;  /* 0x000fffff1700780c */ /* 0x000fe20003f04270 */
[--C-:B------:R-:W-:Y:S01]  /*19c30*/  IMAD.MOV.U32 R31, RZ, RZ, R23.reuse ;  /* 0x000000ffff1f7224 */ /* 0x100fe200078e0017 */
[----:B------:R-:W-:Y:S01]  /*19c40*/  MOV R30, R22 ;  /* 0x00000016001e7202 */ /* 0x000fe20000000f00 */
[----:B------:R-:W-:Y:S01]  /*19c50*/  IMAD.MOV.U32 R14, RZ, RZ, R23 ;  /* 0x000000ffff0e7224 */ /* 0x000fe200078e0017 */
[----:B------:R-:W-:-:S05]  /*19c60*/  LOP3.LUT R15, R15, R128, RZ, 0x3c, !PT ;  /* 0x000000800f0f7212 */ /* 0x000fca00078e3cff */
[----:B------:R-:W-:-:S04]  /*19c70*/  IMAD.IADD R28, R132, 0x1, R15 ;  /* 0x00000001841c7824 */ /* 0x000fc800078e020f */
[----:B------:R-:W-:Y:S01]  /*19c80*/  @!P0 DMUL R30, R30, 1.80143985094819840000e+16 ;  /* 0x435000001e1e8828 */ /* 0x000fe20000000000 */
[----:B------:R-:W-:-:S03]  /*19c90*/  IMAD.WIDE.U32 R28, R28, 0x200000, RZ ;  /* 0x002000001c1c7825 */ /* 0x000fc600078e00ff */
[----:B------:R-:W-:Y:S02]  /*19ca0*/  LOP3.LUT R28, R28, R27, RZ, 0x3c, !PT ;  /* 0x0000001b1c1c7212 */ /* 0x000fe400078e3cff */
[----:B------:R-:W-:Y:S01]  /*19cb0*/  MOV R27, 0xfffffc01 ;  /* 0xfffffc01001b7802 */ /* 0x000fe20000000f00 */
[----:B------:R-:W-:-:S03]  /*19cc0*/  @!P0 IMAD.MOV.U32 R27, RZ, RZ, -0x435 ;  /* 0xfffffbcbff1b8424 */ /* 0x000fc600078e00ff */
[----:B------:R-:W-:Y:S01]  /*19cd0*/  @!P0 IMAD.MOV.U32 R14, RZ, RZ, R31 ;  /* 0x000000ffff0e8224 */ /* 0x000fe200078e001f */
[----:B------:R-:W0:Y:S01]  /*19ce0*/  I2F.F64.U64 R28, R28 ;  /* 0x0000001c001c7312 */ /* 0x000e220000301800 */
[----:B------:R-:W-:Y:S02]  /*19cf0*/  @!P0 IMAD.MOV.U32 R22, RZ, RZ, R30 ;  /* 0x000000ffff168224 */ /* 0x000fe400078e001e */
[----:B------:R-:W-:-:S05]  /*19d00*/  VIADD R23, R14, 0xffffffff ;  /* 0xffffffff0e177836 */ /* 0x000fca0000000000 */
[----:B------:R-:W-:Y:S01]  /*19d10*/  ISETP.GT.U32.AND P1, PT, R23, 0x7feffffe, PT ;  /* 0x7feffffe1700780c */ /* 0x000fe20003f24070 */
[----:B0-----:R-:W-:-:S12]  /*19d20*/  DFMA R42, R28, 2.2204460492503130808e-16, R42 ;  /* 0x3cb000001c2a782b */ /* 0x001fd8000000002a */
        /* <DEDUP_REMOVED lines=65> */
.L_x_360:
[----:B------:R-:W-:Y:S01]  /*1a140*/  MOV R22, 0x0 ;  /* 0x0000000000167802 */ /* 0x000fe20000000f00 */
[----:B------:R-:W-:Y:S01]  /*1a150*/  IMAD.MOV.U32 R23, RZ, RZ, 0x7ff00000 ;  /* 0x7ff00000ff177424 */ /* 0x000fe200078e00ff */
[----:B------:R-:W-:-:S05]  /*1a160*/  LOP3.LUT P0, RZ, R31, 0x7fffffff, RZ, 0xc0, !PT ;  /* 0x7fffffff1fff7812 */ /* 0x000fca000780c0ff */
[----:B------:R-:W-:-:S10]  /*1a170*/  DFMA R22, R30, R22, +INF ;  /* 0x7ff000001e16742b */ /* 0x000fd40000000016 */
[----:B------:R-:W-:Y:S02]  /*1a180*/  FSEL R28, R22, RZ, P0 ;  /* 0x000000ff161c7208 */ /* 0x000fe40000000000 */
[----:B------:R-:W-:-:S07]  /*1a190*/  FSEL R29, R23, -QNAN , P0 ;  /* 0xfff00000171d7808 */ /* 0x000fce0000000000 */
.L_x_361:
[----:B------:R-:W-:Y:S05]  /*1a1a0*/  BSYNC.RECONVERGENT B1 ;  /* 0x0000000000017941 */ /* 0x000fea0003800200 */
.L_x_359:
        /* <DEDUP_REMOVED lines=8> */
[----:B------:R-:W-:Y:S01]  /*1a230*/  UMOV UR8, 0xf9785eba ;  /* 0xf9785eba00087882 */ /* 0x000fe20000000000 */
[----:B------:R-:W-:Y:S01]  /*1a240*/  IMAD.MOV.U32 R39, RZ, RZ, 0x3e5ae5f1 ;  /* 0x3e5ae5f1ff277424 */ /* 0x000fe200078e00ff */
[----:B------:R-:W-:Y:S01]  /*1a250*/  FSEL R23, R23, R43, P0 ;  /* 0x0000002b17177208 */ /* 0x000fe20000000000 */
[----:B------:R-:W-:Y:S01]  /*1a260*/  UMOV UR9, 0x3de5db65 ;  /* 0x3de5db6500097882 */ /* 0x000fe20000000000 */
[----:B------:R-:W-:Y:S01]  /*1a270*/  FSEL R30, R22, R42, P0 ;  /* 0x0000002a161e7208 */ /* 0x000fe20000000000 */
[----:B------:R-:W-:Y:S01]  /*1a280*/  DMUL R42, R28, -2 ;  /* 0xc00000001c2a7828 */ /* 0x000fe20000000000 */
[----:B------:R-:W-:Y:S01]  /*1a290*/  MOV R40, 0x0 ;  /* 0x0000000000287802 */ /* 0x000fe20000000f00 */
[----:B------:R-:W-:Y:S01]  /*1a2a0*/  VIADD R31, R23, 0x100000 ;  /* 0x00100000171f7836 */ /* 0x000fe20000000000 */
[----:B------:R-:W-:Y:S01]  /*1a2b0*/  BSSY.RECONVERGENT B6, `(.L_x_362) ;  /* 0x000004f000067945 */ /* 0x000fe20003800200 */
[----:B------:R-:W-:-:S02]  /*1a2c0*/  IMAD.MOV.U32 R22, RZ, RZ, R30 ;  /* 0x000000ffff167224 */ /* 0x000fc400078e001e */
[----:B------:R-:W0:Y:S01]  /*1a2d0*/  FRND.F64 R32, R30 ;  /* 0x0000001e00207313 */ /* 0x000e220000301800 */
[----:B------:R-:W-:-:S03]  /*1a2e0*/  IMAD.MOV.U32 R41, RZ, RZ, 0x3fd80000 ;  /* 0x3fd80000ff297424 */ /* 0x000fc600078e00ff */
[----:B------:R-:W-:-:S04]  /*1a2f0*/  VIADD R44, R43, 0xfcb00000 ;  /* 0xfcb000002b2c7836 */ /* 0x000fc80000000000 */
[----:B------:R-:W1:Y:S01]  /*1a300*/  MUFU.RSQ64H R45, R43 ;  /* 0x0000002b002d7308 */ /* 0x000e620000001c00 */
[----:B0-----:R-:W-:-:S07]  /*1a310*/  DFMA R32, R32, -0.5, R22 ;  /* 0xbfe000002020782b */ /* 0x001fce0000000016 */
[----:B------:R-:W0:Y:S01]  /*1a320*/  F2I.S64.F64 R30, R30 ;  /* 0x0000001e001e7311 */ /* 0x000e220000301900 */
[----:B------:R-:W-:Y:S01]  /*1a330*/  DMUL R34, R32, UR4 ;  /* 0x0000000420227c28 */ /* 0x000fe20008000000 */
[----:B------:R-:W-:Y:S01]  /*1a340*/  UMOV UR4, 0x54442d18 ;  /* 0x54442d1800047882 */ /* 0x000fe20000000000 */
[----:B------:R-:W-:-:S06]  /*1a350*/  UMOV UR5, 0x400921fb ;  /* 0x400921fb00057882 */ /* 0x000fcc0000000000 */
[----:B------:R-:W-:Y:S01]  /*1a360*/  DFMA R34, R32, UR4, R34 ;  /* 0x0000000420227c2b */ /* 0x000fe20008000022 */
[----:B------:R-:W-:Y:S01]  /*1a370*/  UMOV UR4, 0x20fd8164 ;  /* 0x20fd816400047882 */ /* 0x000fe20000000000 */
[----:B------:R-:W-:Y:S01]  /*1a380*/  UMOV UR5, 0x3da8ff83 ;  /* 0x3da8ff8300057882 */ /* 0x000fe20000000000 */
[C---:B0-----:R-:W-:Y:S02]  /*1a390*/  LOP3.LUT R14, R30.reuse, 0x1, RZ, 0xc0, !PT ;  /* 0x000000011e0e7812 */ /* 0x041fe400078ec0ff */
[----:B------:R-:W-:Y:S02]  /*1a3a0*/  LOP3.LUT P1, RZ, R30, 0x2, RZ, 0xc0, !PT ;  /* 0x000000021eff7812 */ /* 0x000fe4000782c0ff */
[----:B------:R-:W-:Y:S01]  /*1a3b0*/  ISETP.NE.U32.AND P0, PT, R14, 0x1, PT ;  /* 0x000000010e00780c */ /* 0x000fe20003f05070 */
[----:B------:R-:W-:-:S03]  /*1a3c0*/  DMUL R32, R34, R34 ;  /* 0x0000002222207228 */ /* 0x000fc60000000000 */
[----:B------:R-:W-:-:S05]  /*1a3d0*/  ISETP.NE.U32.AND.EX P0, PT, RZ, RZ, PT, P0 ;  /* 0x000000ffff00720c */ /* 0x000fca0003f05100 */
[C---:B------:R-:W-:Y:S01]  /*1a3e0*/  DFMA R28, R32.reuse, -UR4, R36 ;  /* 0x80000004201c7c2b */ /* 0x040fe20008000024 */
[----:B------:R-:W-:Y:S01]  /*1a3f0*/  UMOV UR4, 0x8e06e6d9 ;  /* 0x8e06e6d900047882 */ /* 0x000fe20000000000 */
[----:B------:R-:W-:Y:S01]  /*1a400*/  DFMA R36, R32, UR8, -R38 ;  /* 0x0000000820247c2b */ /* 0x000fe20008000826 */
[----:B------:R-:W-:Y:S01]  /*1a410*/  UMOV UR8, 0x69ace392 ;  /* 0x69ace39200087882 */ /* 0x000fe20000000000 */
[----:B------:R-:W-:Y:S01]  /*1a420*/  UMOV UR9, 0x3ec71de3 ;  /* 0x3ec71de300097882 */ /* 0x000fe20000000000 */
[----:B------:R-:W-:Y:S01]  /*1a430*/  UMOV UR5, 0x3e927e4f ;  /* 0x3e927e4f00057882 */ /* 0x000fe20000000000 */
[----:B-1----:R-:W-:Y:S02]  /*1a440*/  DMUL R38, R44, R44 ;  /* 0x0000002c2c267228 */ /* 0x002fe40000000000 */
        /* <DEDUP_REMOVED lines=27> */
[----:B------:R-:W-:Y:S01]  /*1a600*/  DFMA R28, R32, R28, 1 ;  /* 0x3ff00000201c742b */ /* 0x000fe2000000001c */
[----:B------:R-:W-:Y:S01]  /*1a610*/  VIADD R39, R41, 0xfff00000 ;  /* 0xfff0000029277836 */ /* 0x000fe20000000000 */
[----:B------:R-:W-:Y:S01]  /*1a620*/  DFMA R36, R34, R36, R34 ;  /* 0x000000242224722b */ /* 0x000fe20000000022 */
[----:B------:R-:W-:-:S03]  /*1a630*/  IMAD.MOV.U32 R38, RZ, RZ, R40 ;  /* 0x000000ffff267224 */ /* 0x000fc600078e0028 */
[----:B------:R-:W-:-:S06]  /*1a640*/  DFMA R48, R46, -R46, R42 ;  /* 0x8000002e2e30722b */ /* 0x000fcc000000002a */
        /* <DEDUP_REMOVED lines=21> */
.L_x_363:
[----:B------:R-:W-:Y:S05]  /*1a7a0*/  BSYNC.RECONVERGENT B6 ;  /* 0x0000000000067941 */ /* 0x000fea0003800200 */
.L_x_362:
        /* <DEDUP_REMOVED lines=12> */
.L_x_358:
[----:B------:R-:W-:Y:S05]  /*1a870*/  BSYNC.RECONVERGENT B5 ;  /* 0x0000000000057941 */ /* 0x000fea0003800200 */
.L_x_357:
[----:B------:R-:W-:-:S10]  /*1a880*/  DFMA R14, R4, R28, R2 ;  /* 0x0000001c040e722b */ /* 0x000fd40000000002 */
[----:B------:R-:W0:Y:S08]  /*1a890*/  F2F.F32.F64 R14, R14 ;  /* 0x0000000e000e7310 */ /* 0x000e300000301000 */
[----:B0-----:R-:W0:Y:S02]  /*1a8a0*/  F2I.S64 R22, R14 ;  /* 0x0000000e00167311 */ /* 0x001e240000201900 */
[----:B0-----:R-:W-:-:S04]  /*1a8b0*/  ISETP.GE.AND P0, PT, R12, R22, PT ;  /* 0x000000160c00720c */ /* 0x001fc80003f06270 */
[----:B------:R-:W-:-:S13]  /*1a8c0*/  ISETP.LT.OR P0, PT, R22, RZ, !P0 ;  /* 0x000000ff1600720c */ /* 0x000fda0004701670 */
[----:B------:R-:W-:Y:S05]  /*1a8d0*/  @P0 BRA `(.L_x_364) ;  /* 0xfffffff000300947 */ /* 0x000fea000383ffff */
[----:B------:R-:W-:Y:S05]  /*1a8e0*/  BSYNC.RECONVERGENT B4 ;  /* 0x0000000000047941 */ /* 0x000fea0003800200 */
.L_x_356:
[----:B------:R-:W-:Y:S05]  /*1a8f0*/  BRA `(.L_x_353) ;  /* 0x0000000400a87947 */ /* 0x000fea0003800000 */
.L_x_352:
        /* <DEDUP_REMOVED lines=23> */
[----:B------:R-:W-:Y:S01]  /*1aa70*/  MOV R14, 0xfca213ea ;  /* 0xfca213ea000e7802 */ /* 0x000fe20000000f00 */
[----:B------:R-:W-:Y:S01]  /*1aa80*/  IMAD.MOV.U32 R15, RZ, RZ, 0x3e928af3 ;  /* 0x3e928af3ff0f7424 */ /* 0x000fe200078e00ff */
        /* <DEDUP_REMOVED lines=40> */
.L_x_368:
[----:B------:R-:W-:Y:S01]  /*1ad10*/  DSETP.GTU.AND P0, PT, R14, 1, PT ;  /* 0x3ff000000e00742a */ /* 0x000fe20003f0c000 */
[----:B------:R-:W-:Y:S01]  /*1ad20*/  BSSY.RECONVERGENT B4, `(.L_x_365) ;  /* 0x0000023000047945 */ /* 0x000fe20003800200 */
[----:B------:R-:W-:-:S12]  /*1ad30*/  IMAD.MOV.U32 R13, RZ, RZ, RZ ;  /* 0x000000ffff0d7224 */ /* 0x000fd800078e00ff */
[----:B------:R-:W-:Y:S05]  /*1ad40*/  @P0 BRA `(.L_x_366) ;  /* 0x0000000000800947 */ /* 0x000fea0003800000 */
[----:B------:R-:W-:Y:S01]  /*1ad50*/  IMAD.MOV.U32 R2, RZ, RZ, 0x0 ;  /* 0x00000000ff027424 */ /* 0x000fe200078e00ff */
[----:B------:R-:W-:-:S07]  /*1ad60*/  MOV R3, 0x3ff00000 ;  /* 0x3ff0000000037802 */ /* 0x000fce0000000f00 */
.L_x_367:
[----:B------:R-:W-:Y:S01]  /*1ad70*/  SHF.R.U32.HI R4, RZ, 0x2, R133 ;  /* 0x00000002ff047819 */ /* 0x000fe20000011685 */
[----:B------:R-:W-:Y:S01]  /*1ad80*/  IMAD.SHL.U32 R5, R129, 0x10, RZ ;  /* 0x0000001081057824 */ /* 0x000fe200078e00ff */
[----:B------:R-:W-:Y:S01]  /*1ad90*/  SHF.R.U32.HI R23, RZ, 0x2, R140 ;  /* 0x00000002ff177819 */ /* 0x000fe2000001168c */
[----:B------:R-:W-:Y:S01]  /*1ada0*/  VIADD R13, R13, 0x1 ;  /* 0x000000010d0d7836 */ /* 0x000fe20000000000 */
[----:B------:R-:W-:Y:S01]  /*1adb0*/  LOP3.LUT R4, R4, R133, RZ, 0x3c, !PT ;  /* 0x0000008504047212 */ /* 0x000fe200078e3cff */
[----:B------:R-:W-:Y:S01]  /*1adc0*/  IMAD.MOV.U32 R133, RZ, RZ, R141 ;  /* 0x000000ffff857224 */ /* 0x000fe200078e008d */
[----:B------:R-:W-:Y:S01]  /*1add0*/  LOP3.LUT R23, R23, R140, RZ, 0x3c, !PT ;  /* 0x0000008c17177212 */ /* 0x000fe200078e3cff */
[----:B------:R-:W-:Y:S01]  /*1ade0*/  IMAD.MOV.U32 R141, RZ, RZ, R129 ;  /* 0x000000ffff8d7224 */ /* 0x000fe200078e0081 */
[----:B------:R-:W-:Y:S01]  /*1adf0*/  MOV R140, R128 ;  /* 0x00000080008c7202 */ /* 0x000fe20000000f00 */
[----:B------:R-:W-:-:S05]  /*1ae00*/  IMAD.SHL.U32 R22, R4, 0x2, RZ ;  /* 0x0000000204167824 */ /* 0x000fca00078e00ff */
[----:B------:R-:W-:Y:S01]  /*1ae10*/  LOP3.LUT R22, R4, R22, R5, 0x96, !PT ;  /* 0x0000001604167212 */ /* 0x000fe200078e9605 */
[----:B------:R-:W-:-:S03]  /*1ae20*/  IMAD.SHL.U32 R5, R23, 0x2, RZ ;  /* 0x0000000217057824 */ /* 0x000fc600078e00ff */
[----:B------:R-:W-:Y:S01]  /*1ae30*/  LOP3.LUT R27, R22, R129, RZ, 0x3c, !PT ;  /* 0x00000081161b7212 */ /* 0x000fe200078e3cff */
[----:B------:R-:W-:-:S04]  /*1ae40*/  IMAD.MOV.U32 R22, RZ, RZ, 0x0 ;  /* 0x00000000ff167424 */ /* 0x000fc800078e00ff */
[----:B------:R-:W-:Y:S02]  /*1ae50*/  IMAD.SHL.U32 R4, R27, 0x10, RZ ;  /* 0x000000101b047824 */ /* 0x000fe400078e00ff */
[----:B------:R-:W-:-:S03]  /*1ae60*/  IMAD.MOV.U32 R128, RZ, RZ, R27 ;  /* 0x000000ffff807224 */ /* 0x000fc600078e001b */
[----:B------:R-:W-:Y:S02]  /*1ae70*/  LOP3.LUT R4, R23, R5, R4, 0x96, !PT ;  /* 0x0000000517047212 */ /* 0x000fe400078e9604 */
[C---:B------:R-:W-:Y:S02]  /*1ae80*/  IADD3 R23, PT, PT, R132.reuse, 0x587c5, R27 ;  /* 0x000587c584177810 */ /* 0x040fe40007ffe01b */
[----:B------:R-:W-:Y:S02]  /*1ae90*/  IADD3 R132, PT, PT, R132, 0xb0f8a, RZ ;  /* 0x000b0f8a84847810 */ /* 0x000fe40007ffe0ff */
[----:B------:R-:W-:-:S05]  /*1aea0*/  LOP3.LUT R29, R4, R27, RZ, 0x3c, !PT ;  /* 0x0000001b041d7212 */ /* 0x000fca00078e3cff */
[--C-:B------:R-:W-:Y:S02]  /*1aeb0*/  IMAD.IADD R4, R132, 0x1, R29.reuse ;  /* 0x0000000184047824 */ /* 0x100fe400078e021d */
        /* <DEDUP_REMOVED lines=9> */
.L_x_366:
[----:B------:R-:W-:Y:S05]  /*1af50*/  BSYNC.RECONVERGENT B4 ;  /* 0x0000000000047941 */ /* 0x000fea0003800200 */
.L_x_365:
[----:B------:R-:W-:-:S04]  /*1af60*/  IADD3 R22, PT, PT, R13, -0x1, RZ ;  /* 0xffffffff0d167810 */ /* 0x000fc80007ffe0ff */
[----:B------:R-:W-:-:S13]  /*1af70*/  ISETP.GT.AND P0, PT, R22, R12, PT ;  /* 0x0000000c1600720c */ /* 0x000fda0003f04270 */
[----:B------:R-:W-:Y:S05]  /*1af80*/  @P0 BRA `(.L_x_368) ;  /* 0xfffffffc00600947 */ /* 0x000fea000383ffff */
[----:B------:R-:W-:Y:S05]  /*1af90*/  BSYNC.RECONVERGENT B1 ;  /* 0x0000000000017941 */ /* 0x000fea0003800200 */
.L_x_353:
[----:B------:R-:W-:Y:S05]  /*1afa0*/  BSYNC.RECONVERGENT B3 ;  /* 0x0000000000037941 */ /* 0x000fea0003800200 */
.L_x_351:
        /* <DEDUP_REMOVED lines=29> */
.L_x_370:
[----:B------:R-:W-:Y:S05]  /*1b180*/  BSYNC.RECONVERGENT B3 ;  /* 0x0000000000037941 */ /* 0x000fea0003800200 */
.L_x_369:
        /* <DEDUP_REMOVED lines=73> */
.L_x_372:
[----:B------:R-:W-:Y:S05]  /*1b620*/  BSYNC.RECONVERGENT B1 ;  /* 0x0000000000017941 */ /* 0x000fea0003800200 */
.L_x_371:
        /* <DEDUP_REMOVED lines=9> */
.L_x_374:
[----:B------:R-:W-:Y:S05]  /*1b6c0*/  BSYNC.RECONVERGENT B3 ;  /* 0x0000000000037941 */ /* 0x000fea0003800200 */
.L_x_373:
[----:B------:R-:W-:Y:S01]  /*1b6d0*/  IMAD.MOV.U32 R14, RZ, RZ, 0x652b82fe ;  /* 0x652b82feff0e7424 */ /* 0x000fe200078e00ff */
[----:B------:R-:W-:Y:S01]  /*1b6e0*/  MOV R31, 0x3fe62e42 ;  /* 0x3fe62e42001f7802 */ /* 0x000fe20000000f00 */
[----:B------:R-:W-:Y:S01]  /*1b6f0*/  IMAD.MOV.U32 R15, RZ, RZ, 0x3ff71547 ;  /* 0x3ff71547ff0f7424 */ /* 0x000fe200078e00ff */
[----:B------:R-:W-:Y:S01]  /*1b700*/  MOV R36, 0xfca213ea ;  /* 0xfca213ea00247802 */ /* 0x000fe20000000f00 */
[----:B------:R-:W-:Y:S01]  /*1b710*/  IMAD.MOV.U32 R30, RZ, RZ, -0x105c611 ;  /* 0xfefa39efff1e7424 */ /* 0x000fe200078e00ff */
[----:B------:R-:W-:Y:S01]  /*1b720*/  MOV R41, 0x3efa0199 ;  /* 0x3efa019900297802 */ /* 0x000fe20000000f00 */
[----:B------:R-:W-:Y:S01]  /*1b730*/  IMAD.MOV.U32 R32, RZ, RZ, 0x3b39803f ;  /* 0x3b39803fff207424 */ /* 0x000fe200078e00ff */
[----:B------:R-:W-:Y:S01]  /*1b740*/  MOV R46, 0x11122322 ;  /* 0x11122322002e7802 */ /* 0x000fe20000000f00 */
[----:B------:R-:W-:Y:S01]  /*1b750*/  DFMA R14, R50, R14, 6.75539944105574400000e+15 ;  /* 0x43380000320e742b */ /* 0x000fe2000000000e */
[----:B------:R-:W-:Y:S01]  /*1b760*/  IMAD.MOV.U32 R33, RZ, RZ, 0x3c7abc9e ;  /* 0x3c7abc9eff217424 */ /* 0x000fe200078e00ff */
[----:B------:R-:W-:Y:S01]  /*1b770*/  MOV R53, 0x3fc55555 ;  /* 0x3fc5555500357802 */ /* 0x000fe20000000f00 */
[----:B------:R-:W-:Y:S01]  /*1b780*/  IMAD.MOV.U32 R34, RZ, RZ, 0x69ce2bdf ;  /* 0x69ce2bdfff227424 */ /* 0x000fe200078e00ff */
[----:B------:R-:W-:Y:S01]  /*1b790*/  FSETP.GEU.AND P0, PT, |R51|, 4.1917929649353027344, PT ;  /* 0x4086232b3300780b */ /* 0x000fe20003f0e200 */
[----:B------:R-:W-:Y:S01]  /*1b7a0*/  IMAD.MOV.U32 R35, RZ, RZ, 0x3e5ade15 ;  /* 0x3e5ade15ff237424 */ /* 0x000fe200078e00ff */
        /* <DEDUP_REMOVED lines=44> */
.L_x_376:
[----:B------:R-:W-:Y:S05]  /*1ba70*/  BSYNC.RECONVERGENT B1 ;  /* 0x0000000000017941 */ /* 0x000fea0003800200 */
.L_x_375:
        /* <DEDUP_REMOVED lines=21> */
[----:B------:R-:W-:Y:S01]  /*1bbd0*/  MOV R30, 0x0 ;  /* 0x00000000001e7802 */ /* 0x000fe20000000f00 */
        /* <DEDUP_REMOVED lines=18> */
[----:B------:R-:W-:Y:S01]  /*1bd00*/  MOV R32, R28 ;  /* 0x0000001c00207202 */ /* 0x000fe20000000f00 */
[----:B------:R-:W-:Y:S01]  /*1bd10*/  IMAD.MOV.U32 R39, RZ, RZ, R31 ;  /* 0x000000ffff277224 */ /* 0x000fe200078e001f */
[----:B------:R-:W-:-:S07]  /*1bd20*/  MOV R36, 0x1bd40 ;  /* 0x0001bd4000247802 */ /* 0x000fce0000000f00 */
[----:B------:R-:W-:Y:S05]  /*1bd30*/  CALL.REL.NOINC `($__internal_2_$__cuda_sm20_dsqrt_rn_f64_mediumpath_v1) ;  /* 0x0000017800887944 */ /* 0x000fea0003c00000 */
[----:B------:R-:W-:Y:S02]  /*1bd40*/  IMAD.MOV.U32 R14, RZ, RZ, R34 ;  /* 0x000000ffff0e7224 */ /* 0x000fe400078e0022 */
[----:B------:R-:W-:-:S07]  /*1bd50*/  IMAD.MOV.U32 R15, RZ, RZ, R35 ;  /* 0x000000ffff0f7224 */ /* 0x000fce00078e0023 */
.L_x_381:
[----:B------:R-:W-:Y:S05]  /*1bd60*/  BSYNC.RECONVERGENT B4 ;  /* 0x0000000000047941 */ /* 0x000fea0003800200 */
.L_x_380:
[----:B------:R-:W-:Y:S01]  /*1bd70*/  BSSY.RECONVERGENT B4, `(.L_x_382) ;  /* 0x00000f6000047945 */ /* 0x000fe20003800200 */
.L_x_390:
[----:B------:R-:W-:Y:S01]  /*1bd80*/  ISETP.NE.AND P0, PT, R131, 0x1, PT ;  /* 0x000000018300780c */ /* 0x000fe20003f05270 */
[----:B------:R-:W-:Y:S01]  /*1bd90*/  BSSY.RECONVERGENT B5, `(.L_x_383) ;  /* 0x00000ed000057945 */ /* 0x000fe20003800200 */
[----:B------:R-:W-:Y:S01]  /*1bda0*/  IMAD.MOV.U32 R32, RZ, RZ, R124 ;  /* 0x000000ffff207224 */ /* 0x000fe200078e007c */
[----:B------:R-:W-:Y:S01]  /*1bdb0*/  MOV R33, R125 ;  /* 0x0000007d00217202 */ /* 0x000fe20000000f00 */
[----:B------:R-:W-:-:S09]  /*1bdc0*/  IMAD.MOV.U32 R131, RZ, RZ, RZ ;  /* 0x000000ffff837224 */ /* 0x000fd200078e00ff */
        /* <DEDUP_REMOVED lines=10> */
[----:B------:R-:W-:Y:S02]  /*1be70*/  IMAD.SHL.U32 R28, R24, 0x2, RZ ;  /* 0x00000002181c7824 */ /* 0x000fe400078e00ff */
[----:B------:R-:W-:Y:S01]  /*1be80*/  IMAD.MOV.U32 R43, RZ, RZ, -0x3ff ;  /* 0xfffffc01ff2b7424 */ /* 0x000fe200078e00ff */
[----:B------:R-:W-:-:S02]  /*1be90*/  LOP3.LUT R33, R33, R128, RZ, 0x3c, !PT ;  /* 0x0000008021217212 */ /* 0x000fc400078e3cff */
[----:B------:R-:W-:Y:S01]  /*1bea0*/  LOP3.LUT R28, R24, R28, R27, 0x96, !PT ;  /* 0x0000001c181c7212 */ /* 0x000fe200078e961b */
[----:B------:R-:W-:Y:S01]  /*1beb0*/  IMAD.SHL.U32 R27, R29, 0x2, RZ ;  /* 0x000000021d1b7824 */ /* 0x000fe200078e00ff */
[----:B------:R-:W-:Y:S02]  /*1bec0*/  SHF.L.U32 R32, R33, 0x1, RZ ;  /* 0x0000000121207819 */ /* 0x000fe400000006ff */
[----:B------:R-:W-:-:S04]  /*1bed0*/  LOP3.LUT R140, R28, R129, RZ, 0x3c, !PT ;  /* 0x000000811c8c7212 */ /* 0x000fc800078e3cff */
[----:B------:R-:W-:Y:S02]  /*1bee0*/  SHF.L.U32 R24, R140, 0x4, RZ ;  /* 0x000000048c187819 */ /* 0x000fe400000006ff */
[----:B------:R-:W-:Y:S02]  /*1bef0*/  IADD3 R31, PT, PT, R132, 0x587c5, R140 ;  /* 0x000587c5841f7810 */ /* 0x000fe40007ffe08c */
        /* <DEDUP_REMOVED lines=11> */
[----:B------:R-:W-:-:S04]  /*1bfb0*/  LOP3.LUT R128, R24, R27, RZ, 0x3c, !PT ;  /* 0x0000001b18807212 */ /* 0x000fc800078e3cff */
[----:B------:R-:W-:Y:S01]  /*1bfc0*/  IADD3 R37, PT, PT, R132, 0x10974f, R128 ;  /* 0x0010974f84257810 */ /* 0x000fe20007ffe080 */
[----:B0-----:R-:W-:Y:S01]  /*1bfd0*/  DFMA R30, R28, R46, 5.5511151231257827021e-17 ;  /* 0x3c9000001c1e742b */ /* 0x001fe2000000002e */
[----:B------:R-:W-:Y:S02]  /*1bfe0*/  IMAD.SHL.U32 R24, R128, 0x10, RZ ;  /* 0x0000001080187824 */ /* 0x000fe400078e00ff */
[----:B------:R-:W-:-:S03]  /*1bff0*/  VIADD R132, R132, 0x161f14 ;  /* 0x00161f1484847836 */ /* 0x000fc60000000000 */
[----:B------:R-:W-:-:S04]  /*1c000*/  LOP3.LUT R29, R33, R32, R24, 0x96, !PT ;  /* 0x00000020211d7212 */ /* 0x000fc800078e9618 */
[----:B------:R-:W-:Y:S01]  /*1c010*/  ISETP.GT.AND P0, PT, R31, 0xfffff, PT ;  /* 0x000fffff1f00780c */ /* 0x000fe20003f04270 */
[----:B------:R-:W-:Y:S01]  /*1c020*/  IMAD.MOV.U32 R34, RZ, RZ, R30 ;  /* 0x000000ffff227224 */ /* 0x000fe200078e001e */
[----:B------:R-:W-:Y:S01]  /*1c030*/  MOV R35, R31 ;  /* 0x0000001f00237202 */ /* 0x000fe20000000f00 */
[----:B------:R-:W-:Y:S01]  /*1c040*/  IMAD.MOV.U32 R24, RZ, RZ, R31 ;  /* 0x000000ffff187224 */ /* 0x000fe200078e001f */
[----:B------:R-:W-:-:S05]  /*1c050*/  LOP3.LUT R29, R29, R128, RZ, 0x3c, !PT ;  /* 0x000000801d1d7212 */ /* 0x000fca00078e3cff */
[----:B------:R-:W-:-:S04]  /*1c060*/  IMAD.IADD R32, R132, 0x1, R29 ;  /* 0x0000000184207824 */ /* 0x000fc800078e021d */
[----:B------:R-:W-:Y:S01]  /*1c070*/  @!P0 DMUL R34, R34, 1.80143985094819840000e+16 ;  /* 0x4350000022228828 */ /* 0x000fe20000000000 */
[----:B------:R-:W-:Y:S01]  /*1c080*/  IMAD.WIDE.U32 R32, R32, 0x200000, RZ ;  /* 0x0020000020207825 */ /* 0x000fe200078e00ff */
[----:B------:R-:W-:Y:S02]  /*1c090*/  @!P0 MOV R43, 0xfffffbcb ;  /* 0xfffffbcb002b8802 */ /* 0x000fe40000000f00 */
[----:B------:R-:W-:-:S06]  /*1c0a0*/  LOP3.LUT R32, R32, R37, RZ, 0x3c, !PT ;  /* 0x0000002520207212 */ /* 0x000fcc00078e3cff */
[----:B------:R-:W-:Y:S01]  /*1c0b0*/  @!P0 IMAD.MOV.U32 R24, RZ, RZ, R35 ;  /* 0x000000ffff188224 */ /* 0x000fe200078e0023 */
[----:B------:R-:W0:Y:S01]  /*1c0c0*/  I2F.F64.U64 R32, R32 ;  /* 0x0000002000207312 */ /* 0x000e220000301800 */
[----:B------:R-:W-:Y:S02]  /*1c0d0*/  @!P0 IMAD.MOV.U32 R30, RZ, RZ, R34 ;  /* 0x000000ffff1e8224 */ /* 0x000fe400078e0022 */
[----:B------:R-:W-:-:S05]  /*1c0e0*/  VIADD R28, R24, 0xffffffff ;  /* 0xffffffff181c7836 */ /* 0x000fca0000000000 */
[----:B------:R-:W-:Y:S01]  /*1c0f0*/  ISETP.GT.U32.AND P1, PT, R28, 0x7feffffe, PT ;  /* 0x7feffffe1c00780c */ /* 0x000fe20003f24070 */
[----:B0-----:R-:W-:-:S12]  /*1c100*/  DFMA R46, R32, 2.2204460492503130808e-16, R46 ;  /* 0x3cb00000202e782b */ /* 0x001fd8000000002e */
[----:B------:R-:W-:Y:S05]  /*1c110*/  @P1 BRA `(.L_x_386) ;  /* 0x0000000400001947 */ /* 0x000fea0003800000 */
[----:B------:R-:W-:Y:S01]  /*1c120*/  LOP3.LUT R28, R24, 0xfffff, RZ, 0xc0, !PT ;  /* 0x000fffff181c7812 */ /* 0x000fe200078ec0ff */
[----:B------:R-:W-:Y:S01]  /*1c130*/  IMAD.MOV.U32 R34, RZ, RZ, RZ ;  /* 0x000000ffff227224 */ /* 0x000fe200078e00ff */
[----:B------:R-:W-:Y:S01]  /*1c140*/  MOV R40, 0x8b7a8b04 ;  /* 0x8b7a8b0400287802 */ /* 0x000fe20000000f00 */
[----:B------:R-:W-:Y:S01]  /*1c150*/  IMAD.MOV.U32 R41, RZ, RZ, 0x3ed0ee25 ;  /* 0x3ed0ee25ff297424 */ /* 0x000fe200078e00ff */
[----:B------:R-:W-:Y:S01]  /*1c160*/  LOP3.LUT R31, R28, 0x3ff00000, RZ, 0xfc, !PT ;  /* 0x3ff000001c1f7812 */ /* 0x000fe200078efcff */
[----:B------:R-:W-:Y:S01]  /*1c170*/  UMOV UR4, 0x3ae80f1e ;  /* 0x3ae80f1e00047882 */ /* 0x000fe20000000000 */
[----:B------:R-:W-:Y:S01]  /*1c180*/  UMOV UR5, 0x3eb1380b ;  /* 0x3eb1380b00057882 */ /* 0x000fe20000000000 */
[----:B------:R-:W-:Y:S01]  /*1c190*/  LEA.HI R43, R24, R43, RZ, 0xc ;  /* 0x0000002b182b7211 */ /* 0x000fe200078f60ff */
[----:B------:R-:W-:Y:S01]  /*1c1a0*/  UMOV UR8, 0x80000000 ;  /* 0x8000000000087882 */ /* 0x000fe20000000000 */
[----:B------:R-:W-:Y:S01]  /*1c1b0*/  ISETP.GE.U32.AND P0, PT, R31, 0x3ff6a09f, PT ;  /* 0x3ff6a09f1f00780c */ /* 0x000fe20003f06070 */
[----:B------:R-:W-:-:S12]  /*1c1c0*/  UMOV UR9, 0x43300000 ;  /* 0x4330000000097882 */ /* 0x000fd80000000000 */
[----:B------:R-:W-:Y:S02]  /*1c1d0*/  @P0 VIADD R33, R31, 0xfff00000 ;  /* 0xfff000001f210836 */ /* 0x000fe40000000000 */
[----:B------:R-:W-:Y:S02]  /*1c1e0*/  @P0 VIADD R43, R43, 0x1 ;  /* 0x000000012b2b0836 */ /* 0x000fe40000000000 */
[----:B------:R-:W-:-:S03]  /*1c1f0*/  @P0 IMAD.MOV.U32 R31, RZ, RZ, R33 ;  /* 0x000000ffff1f0224 */ /* 0x000fc600078e0021 */
[----:B------:R-:W-:Y:S01]  /*1c200*/  LOP3.LUT R42, R43, 0x80000000, RZ, 0x3c, !PT ;  /* 0x800000002b2a7812 */ /* 0x000fe200078e3cff */
[----:B------:R-:W-:Y:S02]  /*1c210*/  IMAD.MOV.U32 R43, RZ, RZ, 0x43300000 ;  /* 0x43300000ff2b7424 */ /* 0x000fe400078e00ff */
        /* <DEDUP_REMOVED lines=48> */
.L_x_386:
[----:B------:R-:W-:Y:S01]  /*1c520*/  IMAD.MOV.U32 R30, RZ, RZ, 0x0 ;  /* 0x00000000ff1e7424 */ /* 0x000fe200078e00ff */
[----:B------:R-:W-:Y:S02]  /*1c530*/  MOV R31, 0x7ff00000 ;  /* 0x7ff00000001f7802 */ /* 0x000fe40000000f00 */
[----:B------:R-:W-:-:S04]  /*1c540*/  LOP3.LUT P0, RZ, R35, 0x7fffffff, RZ, 0xc0, !PT ;  /* 0x7fffffff23ff7812 */ /* 0x000fc8000780c0ff */
[----:B------:R-:W-:-:S10]  /*1c550*/  DFMA R30, R34, R30, +INF ;  /* 0x7ff00000221e742b */ /* 0x000fd4000000001e */
[----:B------:R-:W-:Y:S02]  /*1c560*/  FSEL R32, R30, RZ, P0 ;  /* 0x000000ff1e207208 */ /* 0x000fe40000000000 */
[----:B------:R-:W-:-:S07]  /*1c570*/  FSEL R33, R31, -QNAN , P0 ;  /* 0xfff000001f217808 */ /* 0x000fce0000000000 */
.L_x_387:
[----:B------:R-:W-:Y:S05]  /*1c580*/  BSYNC.RECONVERGENT B1 ;  /* 0x0000000000017941 */ /* 0x000fea0003800200 */
.L_x_385:
        /* <DEDUP_REMOVED lines=96> */
.L_x_389:
[----:B------:R-:W-:Y:S05]  /*1cb90*/  BSYNC.RECONVERGENT B6 ;  /* 0x0000000000067941 */ /* 0x000fea0003800200 */
.L_x_388:
        /* <DEDUP_REMOVED lines=12> */
.L_x_384:
[----:B------:R-:W-:Y:S05]  /*1cc60*/  BSYNC.RECONVERGENT B5 ;  /* 0x0000000000057941 */ /* 0x000fea0003800200 */
.L_x_383:
[----:B------:R-:W-:-:S10]  /*1cc70*/  DFMA R28, R14, R32, R4 ;  /* 0x000000200e1c722b */ /* 0x000fd40000000004 */
[----:B------:R-:W0:Y:S08]  /*1cc80*/  F2F.F32.F64 R28, R28 ;  /* 0x0000001c001c7310 */ /* 0x000e300000301000 */
[----:B0-----:R-:W0:Y:S02]  /*1cc90*/  F2I.S64 R30, R28 ;  /* 0x0000001c001e7311 */ /* 0x001e240000201900 */
[----:B0-----:R-:W-:-:S04]  /*1cca0*/  ISETP.GE.AND P0, PT, R23, R30, PT ;  /* 0x0000001e1700720c */ /* 0x001fc80003f06270 */
[----:B------:R-:W-:-:S13]  /*1ccb0*/  ISETP.LT.OR P0, PT, R30, RZ, !P0 ;  /* 0x000000ff1e00720c */ /* 0x000fda0004701670 */
[----:B------:R-:W-:Y:S05]  /*1ccc0*/  @P0 BRA `(.L_x_390) ;  /* 0xfffffff0002c0947 */ /* 0x000fea000383ffff */
[----:B------:R-:W-:Y:S05]  /*1ccd0*/  BSYNC.RECONVERGENT B4 ;  /* 0x0000000000047941 */ /* 0x000fea0003800200 */
.L_x_382:
[----:B------:R-:W-:Y:S01]  /*1cce0*/  IMAD.MOV.U32 R24, RZ, RZ, R30 ;  /* 0x000000ffff187224 */ /* 0x000fe200078e001e */
[----:B------:R-:W-:Y:S06]  /*1ccf0*/  BRA `(.L_x_379) ;  /* 0x0000000400487947 */ /* 0x000fec0003800000 */
.L_x_378:
        /* <DEDUP_REMOVED lines=11> */
[----:B------:R-:W-:-:S08]  /*1cdb0*/  DFMA R30, R28, -R30, -R4 ;  /* 0x8000001e1c1e722b */ /* 0x000fd00000000804 */
[----:B------:R-:W-:Y:S01]  /*1cdc0*/  DFMA R30, R28, -R32, R30 ;  /* 0x800000201c1e722b */ /* 0x000fe2000000001e */
[----:B------:R-:W-:-:S05]  /*1cdd0*/  IMAD.IADD R32, R14, 0x1, -R15 ;  /* 0x000000010e207824 */ /* 0x000fca00078e0a0f */
[----:B------:R-:W-:Y:S02]  /*1cde0*/  LEA R33, R32, 0x3ff00000, 0x14 ;  /* 0x3ff0000020217811 */ /* 0x000fe400078ea0ff */
[----:B------:R-:W-:Y:S01]  /*1cdf0*/  DFMA R28, R30, R34, R36 ;  /* 0x000000221e1c722b */ /* 0x000fe20000000024 */
[----:B------:R-:W-:Y:S01]  /*1ce00*/  IMAD.MOV.U32 R32, RZ, RZ, RZ ;  /* 0x000000ffff207224 */ /* 0x000fe200078e00ff */
[----:B------:R-:W-:Y:S02]  /*1ce10*/  DADD R34, -RZ, -R4 ;  /* 0x00000000ff227229 */ /* 0x000fe40000000904 */
[----:B------:R-:W-:-:S04]  /*1ce20*/  DADD R4, -R4, +INF ;  /* 0x7ff0000004047429 */ /* 0x000fc80000000100 */
[----:B------:R-:W-:-:S04]  /*1ce30*/  DFMA R28, R30, R28, R38 ;  /* 0x0000001c1e1c722b */ /* 0x000fc80000000026 */
        /* <DEDUP_REMOVED lines=21> */
.L_x_394:
[----:B------:R-:W-:Y:S01]  /*1cf90*/  DSETP.GTU.AND P0, PT, R28, 1, PT ;  /* 0x3ff000001c00742a */ /* 0x000fe20003f0c000 */
[----:B------:R-:W-:Y:S01]  /*1cfa0*/  BSSY.RECONVERGENT B4, `(.L_x_391) ;  /* 0x0000023000047945 */ /* 0x000fe20003800200 */
[----:B------:R-:W-:-:S12]  /*1cfb0*/  IMAD.MOV.U32 R24, RZ, RZ, RZ ;  /* 0x000000ffff187224 */ /* 0x000fd800078e00ff */
[----:B------:R-:W-:Y:S05]  /*1cfc0*/  @P0 BRA `(.L_x_392) ;  /* 0x0000000000800947 */ /* 0x000fea0003800000 */
[----:B------:R-:W-:Y:S02]  /*1cfd0*/  IMAD.MOV.U32 R4, RZ, RZ, 0x0 ;  /* 0x00000000ff047424 */ /* 0x000fe400078e00ff */
[----:B------:R-:W-:-:S07]  /*1cfe0*/  IMAD.MOV.U32 R5, RZ, RZ, 0x3ff00000 ;  /* 0x3ff00000ff057424 */ /* 0x000fce00078e00ff */
.L_x_393:
[----:B------:R-:W-:Y:S01]  /*1cff0*/  SHF.R.U32.HI R14, RZ, 0x2, R133 ;  /* 0x00000002ff0e7819 */ /* 0x000fe20000011685 */
[----:B------:R-:W-:Y:S01]  /*1d000*/  IMAD.MOV.U32 R30, RZ, RZ, 0x0 ;  /* 0x00000000ff1e7424 */ /* 0x000fe200078e00ff */
[----:B------:R-:W-:Y:S01]  /*1d010*/  SHF.L.U32 R15, R129, 0x4, RZ ;  /* 0x00000004810f7819 */ /* 0x000fe200000006ff */
[----:B------:R-:W-:Y:S01]  /*1d020*/  VIADD R24, R24, 0x1 ;  /* 0x0000000118187836 */ /* 0x000fe20000000000 */
[----:B------:R-:W-:Y:S02]  /*1d030*/  LOP3.LUT R14, R14, R133, RZ, 0x3c, !PT ;  /* 0x000000850e0e7212 */ /* 0x000fe400078e3cff */
[----:B------:R-:W-:Y:S02]  /*1d040*/  SHF.R.U32.HI R31, RZ, 0x2, R140 ;  /* 0x00000002ff1f7819 */ /* 0x000fe4000001168c */
[----:B------:R-:W-:Y:S01]  /*1d050*/  MOV R133, R141 ;  /* 0x0000008d00857202 */ /* 0x000fe20000000f00 */
[----:B------:R-:W-:Y:S01]  /*1d060*/  IMAD.SHL.U32 R27, R14, 0x2, RZ ;  /* 0x000000020e1b7824 */ /* 0x000fe200078e00ff */
[----:B------:R-:W-:Y:S01]  /*1d070*/  LOP3.LUT R31, R31, R140, RZ, 0x3c, !PT ;  /* 0x0000008c1f1f7212 */ /* 0x000fe200078e3cff */
[----:B------:R-:W-:-:S02]  /*1d080*/  IMAD.MOV.U32 R140, RZ, RZ, R128 ;  /* 0x000000ffff8c7224 */ /* 0x000fc400078e0080 */
[----:B------:R-:W-:Y:S01]  /*1d090*/  IMAD.MOV.U32 R141, RZ, RZ, R129 ;  /* 0x000000ffff8d7224 */ /* 0x000fe200078e0081 */
[----:B------:R-:W-:Y:S01]  /*1d0a0*/  LOP3.LUT R14, R14, R27, R15, 0x96, !PT ;  /* 0x0000001b0e0e7212 */ /* 0x000fe200078e960f */
[----:B------:R-:W-:-:S03]  /*1d0b0*/  IMAD.SHL.U32 R15, R31, 0x2, RZ ;  /* 0x000000021f0f7824 */ /* 0x000fc600078e00ff */
[----:B------:R-:W-:-:S05]  /*1d0c0*/  LOP3.LUT R27, R14, R129, RZ, 0x3c, !PT ;  /* 0x000000810e1b7212 */ /* 0x000fca00078e3cff */
[----:B------:R-:W-:Y:S02]  /*1d0d0*/  IMAD.SHL.U32 R14, R27, 0x10, RZ ;  /* 0x000000101b0e7824 */ /* 0x000fe400078e00ff */
[----:B------:R-:W-:-:S03]  /*1d0e0*/  IMAD.MOV.U32 R128, RZ, RZ, R27 ;  /* 0x000000ffff807224 */ /* 0x000fc600078e001b */
[----:B------:R-:W-:Y:S02]  /*1d0f0*/  LOP3.LUT R14, R31, R15, R14, 0x96, !PT ;  /* 0x0000000f1f0e7212 */ /* 0x000fe400078e960e */
[C---:B------:R-:W-:Y:S01]  /*1d100*/  IADD3 R31, PT, PT, R132.reuse, 0x587c5, R27 ;  /* 0x000587c5841f7810 */ /* 0x040fe20007ffe01b */
[----:B------:R-:W-:Y:S01]  /*1d110*/  VIADD R132, R132, 0xb0f8a ;  /* 0x000b0f8a84847836 */ /* 0x000fe20000000000 */
        /* <DEDUP_REMOVED lines=11> */
.L_x_392:
[----:B------:R-:W-:Y:S05]  /*1d1d0*/  BSYNC.RECONVERGENT B4 ;  /* 0x0000000000047941 */ /* 0x000fea0003800200 */
.L_x_391:
[----:B------:R-:W-:-:S05]  /*1d1e0*/  VIADD R24, R24, 0xffffffff ;  /* 0xffffffff18187836 */ /* 0x000fca0000000000 */
[----:B------:R-:W-:-:S13]  /*1d1f0*/  ISETP.GT.AND P0, PT, R24, R23, PT ;  /* 0x000000171800720c */ /* 0x000fda0003f04270 */
[----:B------:R-:W-:Y:S05]  /*1d200*/  @P0 BRA `(.L_x_394) ;  /* 0xfffffffc00600947 */ /* 0x000fea000383ffff */
[----:B------:R-:W-:Y:S05]  /*1d210*/  BSYNC.RECONVERGENT B1 ;  /* 0x0000000000017941 */ /* 0x000fea0003800200 */
.L_x_379:
[----:B------:R-:W-:Y:S05]  /*1d220*/  BSYNC.RECONVERGENT B3 ;  /* 0x0000000000037941 */ /* 0x000fea0003800200 */
.L_x_377:
        /* <DEDUP_REMOVED lines=33> */
.L_x_399:
[----:B------:R-:W-:Y:S05]  /*1d440*/  BSYNC.RECONVERGENT B4 ;  /* 0x0000000000047941 */ /* 0x000fea0003800200 */
.L_x_398:
[----:B------:R-:W-:Y:S01]  /*1d450*/  BSSY.RECONVERGENT B4, `(.L_x_400) ;  /* 0x00000f6000047945 */ /* 0x000fe20003800200 */
.L_x_408:
[----:B------:R-:W-:Y:S01]  /*1d460*/  ISETP.NE.AND P0, PT, R131, 0x1, PT ;  /* 0x000000018300780c */ /* 0x000fe20003f05270 */
[----:B------:R-:W-:Y:S01]  /*1d470*/  BSSY.RECONVERGENT B5, `(.L_x_401) ;  /* 0x00000ec000057945 */ /* 0x000fe20003800200 */
[----:B------:R-:W-:Y:S02]  /*1d480*/  IMAD.MOV.U32 R28, RZ, RZ, R124 ;  /* 0x000000ffff1c7224 */ /* 0x000fe400078e007c */
[----:B------:R-:W-:Y:S02]  /*1d490*/  IMAD.MOV.U32 R29, RZ, RZ, R125 ;  /* 0x000000ffff1d7224 */ /* 0x000fe400078e007d */
[----:B------:R-:W-:-:S07]  /*1d4a0*/  IMAD.MOV.U32 R131, RZ, RZ, RZ ;  /* 0x000000ffff837224 */ /* 0x000fce00078e00ff */
[----:B------:R-:W-:Y:S05]  /*1d4b0*/  @!P0 BRA `(.L_x_402) ;  /* 0x0000000c009c8947 */ /* 0x000fea0003800000 */
[----:B------:R-:W-:Y:S01]  /*1d4c0*/  SHF.R.U32.HI R14, RZ, 0x2, R133 ;  /* 0x00000002ff0e7819 */ /* 0x000fe20000011685 */
[----:B------:R-:W-:Y:S01]  /*1d4d0*/  IMAD.SHL.U32 R13, R129, 0x10, RZ ;  /* 0x00000010810d7824 */ /* 0x000fe200078e00ff */
[----:B------:R-:W-:Y:S01]  /*1d4e0*/  SHF.R.U32.HI R21, RZ, 0x2, R140 ;  /* 0x00000002ff157819 */ /* 0x000fe2000001168c */
[----:B------:R-:W-:Y:S01]  /*1d4f0*/  HFMA2 R42, -RZ, RZ, 0, 0 ;  /* 0x00000000ff2a7431 */ /* 0x000fe200000001ff */
[----:B------:R-:W-:Y:S01]  /*1d500*/  LOP3.LUT R14, R14, R133, RZ, 0x3c, !PT ;  /* 0x000000850e0e7212 */ /* 0x000fe200078e3cff */
[----:B------:R-:W-:Y:S01]  /*1d510*/  IMAD.MOV.U32 R43, RZ, RZ, 0x3ca00000 ;  /* 0x3ca00000ff2b7424 */ /* 0x000fe200078e00ff */
        /* <DEDUP_REMOVED lines=29> */
[----:B------:R-:W-:Y:S01]  /*1d6f0*/  IMAD.MOV.U32 R30, RZ, RZ, R20 ;  /* 0x000000ffff1e7224 */ /* 0x000fe200078e0014 */
[----:B------:R-:W-:Y:S01]  /*1d700*/  LOP3.LUT R15, R15, R128, RZ, 0x3c, !PT ;  /* 0x000000800f0f7212 */ /* 0x000fe200078e3cff */
[--C-:B------:R-:W-:Y:S02]  /*1d710*/  IMAD.MOV.U32 R31, RZ, RZ, R21.reuse ;  /* 0x000000ffff1f7224 */ /* 0x100fe400078e0015 */
[----:B------:R-:W-:Y:S01]  /*1d720*/  IMAD.MOV.U32 R14, RZ, RZ, R21 ;  /* 0x000000ffff0e7224 */ /* 0x000fe200078e0015 */
[----:B------:R-:W-:-:S05]  /*1d730*/  IADD3 R28, PT, PT, R132, R15, RZ ;  /* 0x0000000f841c7210 */ /* 0x000fca0007ffe0ff */
[----:B------:R-:W-:Y:S02]  /*1d740*/  IMAD.WIDE.U32 R28, R28, 0x200000, RZ ;  /* 0x002000001c1c7825 */ /* 0x000fe400078e00ff */
[----:B------:R-:W-:Y:S01]  /*1d750*/  @!P0 DMUL R30, R30, 1.80143985094819840000e+16 ;  /* 0x435000001e1e8828 */ /* 0x000fe20000000000 */
[----:B------:R-:W-:Y:S01]  /*1d760*/  LOP3.LUT R28, R28, R27, RZ, 0x3c, !PT ;  /* 0x0000001b1c1c7212 */ /* 0x000fe200078e3cff */
[----:B------:R-:W-:Y:S02]  /*1d770*/  IMAD.MOV.U32 R27, RZ, RZ, -0x3ff ;  /* 0xfffffc01ff1b7424 */ /* 0x000fe400078e00ff */
[----:B------:R-:W-:-:S03]  /*1d780*/  @!P0 IMAD.MOV.U32 R27, RZ, RZ, -0x435 ;  /* 0xfffffbcbff1b8424 */ /* 0x000fc600078e00ff */
[----:B------:R-:W0:Y:S03]  /*1d790*/  I2F.F64.U64 R28, R28 ;  /* 0x0000001c001c7312 */ /* 0x000e260000301800 */
[----:B------:R-:W-:Y:S02]  /*1d7a0*/  @!P0 IMAD.MOV.U32 R14, RZ, RZ, R31 ;  /* 0x000000ffff0e8224 */ /* 0x000fe400078e001f */
[----:B------:R-:W-:-:S03]  /*1d7b0*/  @!P0 IMAD.MOV.U32 R20, RZ, RZ, R30 ;  /* 0x000000ffff148224 */ /* 0x000fc600078e001e */
[----:B------:R-:W-:-:S04]  /*1d7c0*/  IADD3 R21, PT, PT, R14, -0x1, RZ ;  /* 0xffffffff0e157810 */ /* 0x000fc80007ffe0ff */
[----:B------:R-:W-:Y:S01]  /*1d7d0*/  ISETP.GT.U32.AND P1, PT, R21, 0x7feffffe, PT ;  /* 0x7feffffe1500780c */ /* 0x000fe20003f24070 */
[----:B0-----:R-:W-:-:S12]  /*1d7e0*/  DFMA R42, R28, 2.2204460492503130808e-16, R42 ;  /* 0x3cb000001c2a782b */ /* 0x001fd8000000002a */
        /* <DEDUP_REMOVED lines=11> */
[----:B------:R-:W-:Y:S01]  /*1d8a0*/  UMOV UR9, 0x43300000 ;  /* 0x4330000000097882 */ /* 0x000fe20000000000 */
[----:B------:R-:W-:-:S11]  /*1d8b0*/  MOV R39, 0x43300000 ;  /* 0x4330000000277802 */ /* 0x000fd60000000f00 */
        /* <DEDUP_REMOVED lines=52> */
.L_x_404:
[----:B------:R-:W-:Y:S01]  /*1dc00*/  IMAD.MOV.U32 R20, RZ, RZ, 0x0 ;  /* 0x00000000ff147424 */ /* 0x000fe200078e00ff */
[----:B------:R-:W-:Y:S01]  /*1dc10*/  LOP3.LUT P0, RZ, R31, 0x7fffffff, RZ, 0xc0, !PT ;  /* 0x7fffffff1fff7812 */ /* 0x000fe2000780c0ff */
[----:B------:R-:W-:-:S06]  /*1dc20*/  IMAD.MOV.U32 R21, RZ, RZ, 0x7ff00000 ;  /* 0x7ff00000ff157424 */ /* 0x000fcc00078e00ff */
[----:B------:R-:W-:-:S10]  /*1dc30*/  DFMA R20, R30, R20, +INF ;  /* 0x7ff000001e14742b */ /* 0x000fd40000000014 */
[----:B------:R-:W-:Y:S02]  /*1dc40*/  FSEL R28, R20, RZ, P0 ;  /* 0x000000ff141c7208 */ /* 0x000fe40000000000 */
[----:B------:R-:W-:-:S07]  /*1dc50*/  FSEL R29, R21, -QNAN , P0 ;  /* 0xfff00000151d7808 */ /* 0x000fce0000000000 */
.L_x_405:
[----:B------:R-:W-:Y:S05]  /*1dc60*/  BSYNC.RECONVERGENT B1 ;  /* 0x0000000000017941 */ /* 0x000fea0003800200 */
.L_x_403:
[----:B------:R-:W-:Y:S01]  /*1dc70*/  DMUL R20, RZ, R42 ;  /* 0x0000002aff147228 */ /* 0x000fe20000000000 */
[----:B------:R-:W-:Y:S01]  /*1dc80*/  IMAD.SHL.U32 R14, R43, 0x2, RZ ;  /* 0x000000022b0e7824 */ /* 0x000fe200078e00ff */
[----:B------:R-:W-:Y:S01]  /*1dc90*/  UMOV UR4, 0x33145c07 ;  /* 0x33145c0700047882 */ /* 0x000fe20000000000 */
[----:B------:R-:W-:Y:S01]  /*1dca0*/  UMOV UR5, 0x3ca1a626 ;  /* 0x3ca1a62600057882 */ /* 0x000fe20000000000 */
[----:B------:R-:W-:Y:S01]  /*1dcb0*/  IMAD.MOV.U32 R36, RZ, RZ, -0x3e107ad8 ;  /* 0xc1ef8528ff247424 */ /* 0x000fe200078e00ff */
[----:B------:R-:W-:Y:S01]  /*1dcc0*/  UMOV UR8, 0xf9785eba ;  /* 0xf9785eba00087882 */ /* 0x000fe20000000000 */
[----:B------:R-:W-:Y:S01]  /*1dcd0*/  ISETP.GT.U32.AND P0, PT, R14, -0x79800000, PT ;  /* 0x868000000e00780c */ /* 0x000fe20003f04070 */
[----:B------:R-:W-:Y:S01]  /*1dce0*/  IMAD.MOV.U32 R37, RZ, RZ, 0x3e21eea7 ;  /* 0x3e21eea7ff257424 */ /* 0x000fe200078e00ff */
[----:B------:R-:W-:Y:S01]  /*1dcf0*/  UMOV UR9, 0x3de5db65 ;  /* 0x3de5db6500097882 */ /* 0x000fe20000000000 */
[----:B------:R-:W-:Y:S01]  /*1dd00*/  IMAD.MOV.U32 R38, RZ, RZ, 0x2cb0d246 ;  /* 0x2cb0d246ff267424 */ /* 0x000fe200078e00ff */
[----:B------:R-:W-:Y:S01]  /*1dd10*/  FSEL R21, R21, R43, P0 ;  /* 0x0000002b15157208 */ /* 0x000fe20000000000 */
[----:B------:R-:W-:Y:S01]  /*1dd20*/  IMAD.MOV.U32 R39, RZ, RZ, 0x3e5ae5f1 ;  /* 0x3e5ae5f1ff277424 */ /* 0x000fe200078e00ff */
[----:B------:R-:W-:Y:S01]  /*1dd30*/  FSEL R30, R20, R42, P0 ;  /* 0x0000002a141e7208 */ /* 0x000fe20000000000 */
[----:B------:R-:W-:Y:S01]  /*1dd40*/  DMUL R42, R28, -2 ;  /* 0xc00000001c2a7828 */ /* 0x000fe20000000000 */
[----:B------:R-:W-:Y:S01]  /*1dd50*/  IMAD.MOV.U32 R40, RZ, RZ, 0x0 ;  /* 0x00000000ff287424 */ /* 0x000fe200078e00ff */
[----:B------:R-:W-:Y:S01]  /*1dd60*/  BSSY.RECONVERGENT B6, `(.L_x_406) ;  /* 0x0000050000067945 */ /* 0x000fe20003800200 */
[----:B------:R-:W-:Y:S01]  /*1dd70*/  VIADD R31, R21, 0x100000 ;  /* 0x00100000151f7836 */ /* 0x000fe20000000000 */
[----:B------:R-:W-:Y:S01]  /*1dd80*/  MOV R20, R30 ;  /* 0x0000001e00147202 */ /* 0x000fe20000000f00 */
[----:B------:R-:W-:Y:S01]  /*1dd90*/  IMAD.MOV.U32 R41, RZ, RZ, 0x3fd80000 ;  /* 0x3fd80000ff297424 */ /* 0x000fe200078e00ff */
[----:B------:R-:W0:Y:S04]  /*1dda0*/  MUFU.RSQ64H R45, R43 ;  /* 0x0000002b002d7308 */ /* 0x000e280000001c00 */
[----:B------:R-:W-:-:S04]  /*1ddb0*/  IADD3 R44, PT, PT, R43, -0x3500000, RZ ;  /* 0xfcb000002b2c7810 */ /* 0x000fc80007ffe0ff */
        /* <DEDUP_REMOVED lines=74> */
.L_x_407:
[----:B------:R-:W-:Y:S05]  /*1e260*/  BSYNC.RECONVERGENT B6 ;  /* 0x0000000000067941 */ /* 0x000fea0003800200 */
.L_x_406:
        /* <DEDUP_REMOVED lines=12> */
.L_x_402:
[----:B------:R-:W-:Y:S05]  /*1e330*/  BSYNC.RECONVERGENT B5 ;  /* 0x0000000000057941 */ /* 0x000fea0003800200 */
.L_x_401:
        /* <DEDUP_REMOVED lines=8> */
.L_x_400:
[----:B------:R-:W-:Y:S05]  /*1e3c0*/  BRA `(.L_x_397) ;  /* 0x0000000400a87947 */ /* 0x000fea0003800000 */
.L_x_396:
        /* <DEDUP_REMOVED lines=65> */
.L_x_412:
[----:B------:R-:W-:Y:S01]  /*1e7e0*/  DSETP.GTU.AND P0, PT, R14, 1, PT ;  /* 0x3ff000000e00742a */ /* 0x000fe20003f0c000 */
[----:B------:R-:W-:Y:S01]  /*1e7f0*/  BSSY.RECONVERGENT B4, `(.L_x_409) ;  /* 0x0000023000047945 */ /* 0x000fe20003800200 */
[----:B------:R-:W-:-:S12]  /*1e800*/  MOV R13, RZ ;  /* 0x000000ff000d7202 */ /* 0x000fd80000000f00 */
[----:B------:R-:W-:Y:S05]  /*1e810*/  @P0 BRA `(.L_x_410) ;  /* 0x0000000000800947 */ /* 0x000fea0003800000 */
[----:B------:R-:W-:Y:S02]  /*1e820*/  IMAD.MOV.U32 R2, RZ, RZ, 0x0 ;  /* 0x00000000ff027424 */ /* 0x000fe400078e00ff */
[----:B------:R-:W-:-:S07]  /*1e830*/  IMAD.MOV.U32 R3, RZ, RZ, 0x3ff00000 ;  /* 0x3ff00000ff037424 */ /* 0x000fce00078e00ff */
.L_x_411:
[----:B------:R-:W-:Y:S01]  /*1e840*/  SHF.R.U32.HI R4, RZ, 0x2, R133 ;  /* 0x00000002ff047819 */ /* 0x000fe20000011685 */
[----:B------:R-:W-:Y:S01]  /*1e850*/  IMAD.SHL.U32 R5, R129, 0x10, RZ ;  /* 0x0000001081057824 */ /* 0x000fe200078e00ff */
[----:B------:R-:W-:Y:S01]  /*1e860*/  SHF.R.U32.HI R21, RZ, 0x2, R140 ;  /* 0x00000002ff157819 */ /* 0x000fe2000001168c */
[----:B------:R-:W-:Y:S01]  /*1e870*/  VIADD R13, R13, 0x1 ;  /* 0x000000010d0d7836 */ /* 0x000fe20000000000 */
[----:B------:R-:W-:Y:S01]  /*1e880*/  LOP3.LUT R4, R4, R133, RZ, 0x3c, !PT ;  /* 0x0000008504047212 */ /* 0x000fe200078e3cff */
[----:B------:R-:W-:Y:S01]  /*1e890*/  IMAD.MOV.U32 R133, RZ, RZ, R141 ;  /* 0x000000ffff857224 */ /* 0x000fe200078e008d */
[----:B------:R-:W-:Y:S01]  /*1e8a0*/  LOP3.LUT R21, R21, R140, RZ, 0x3c, !PT ;  /* 0x0000008c15157212 */ /* 0x000fe200078e3cff */
[----:B------:R-:W-:Y:S02]  /*1e8b0*/  IMAD.MOV.U32 R140, RZ, RZ, R128 ;  /* 0x000000ffff8c7224 */ /* 0x000fe400078e0080 */
[----:B------:R-:W-:Y:S02]  /*1e8c0*/  IMAD.SHL.U32 R20, R4, 0x2, RZ ;  /* 0x0000000204147824 */ /* 0x000fe400078e00ff */
[----:B------:R-:W-:-:S03]  /*1e8d0*/  IMAD.MOV.U32 R141, RZ, RZ, R129 ;  /* 0x000000ffff8d7224 */ /* 0x000fc600078e0081 */
[----:B------:R-:W-:Y:S02]  /*1e8e0*/  LOP3.LUT R20, R4, R20, R5, 0x96, !PT ;  /* 0x0000001404147212 */ /* 0x000fe400078e9605 */
[----:B------:R-:W-:Y:S02]  /*1e8f0*/  SHF.L.U32 R5, R21, 0x1, RZ ;  /* 0x0000000115057819 */ /* 0x000fe400000006ff */
[----:B------:R-:W-:Y:S01]  /*1e900*/  LOP3.LUT R27, R20, R129, RZ, 0x3c, !PT ;  /* 0x00000081141b7212 */ /* 0x000fe200078e3cff */
[----:B------:R-:W-:-:S03]  /*1e910*/  IMAD.MOV.U32 R20, RZ, RZ, 0x0 ;  /* 0x00000000ff147424 */ /* 0x000fc600078e00ff */
[----:B------:R-:W-:Y:S01]  /*1e920*/  MOV R128, R27 ;  /* 0x0000001b00807202 */ /* 0x000fe20000000f00 */
[----:B------:R-:W-:-:S05]  /*1e930*/  IMAD.SHL.U32 R4, R27, 0x10, RZ ;  /* 0x000000101b047824 */ /* 0x000fca00078e00ff */
[----:B------:R-:W-:Y:S02]  /*1e940*/  LOP3.LUT R4, R21, R5, R4, 0x96, !PT ;  /* 0x0000000515047212 */ /* 0x000fe400078e9604 */
[C---:B------:R-:W-:Y:S01]  /*1e950*/  IADD3 R21, PT, PT, R132.reuse, 0x587c5, R27 ;  /* 0x000587c584157810 */ /* 0x040fe20007ffe01b */
[----:B------:R-:W-:Y:S01]  /*1e960*/  VIADD R132, R132, 0xb0f8a ;  /* 0x000b0f8a84847836 */ /* 0x000fe20000000000 */
[----:B------:R-:W-:-:S05]  /*1e970*/  LOP3.LUT R29, R4, R27, RZ, 0x3c, !PT ;  /* 0x0000001b041d7212 */ /* 0x000fca00078e3cff */
[--C-:B------:R-:W-:Y:S02]  /*1e980*/  IMAD.IADD R4, R132, 0x1, R29.reuse ;  /* 0x0000000184047824 */ /* 0x100fe400078e021d */
[----:B------:R-:W-:Y:S02]  /*1e990*/  IMAD.MOV.U32 R129, RZ, RZ, R29 ;  /* 0x000000ffff817224 */ /* 0x000fe400078e001d */
[----:B------:R-:W-:-:S03]  /*1e9a0*/  IMAD.WIDE.U32 R4, R4, 0x200000, RZ ;  /* 0x0020000004047825 */ /* 0x000fc600078e00ff */
[----:B------:R-:W-:Y:S02]  /*1e9b0*/  LOP3.LUT R4, R4, R21, RZ, 0x3c, !PT ;  /* 0x0000001504047212 */ /* 0x000fe400078e3cff */
[----:B------:R-:W-:-:S04]  /*1e9c0*/  MOV R21, 0x3ca00000 ;  /* 0x3ca0000000157802 */ /* 0x000fc80000000f00 */
[----:B------:R-:W0:Y:S02]  /*1e9d0*/  I2F.F64.U64 R4, R4 ;  /* 0x0000000400047312 */ /* 0x000e240000301800 */
[----:B0-----:R-:W-:-:S08]  /*1e9e0*/  DFMA R20, R4, R20, 5.5511151231257827021e-17 ;  /* 0x3c9000000414742b */ /* 0x001fd00000000014 */
[----:B------:R-:W-:-:S08]  /*1e9f0*/  DMUL R2, R20, R2 ;  /* 0x0000000214027228 */ /* 0x000fd00000000000 */
[----:B------:R-:W-:-:S14]  /*1ea00*/  DSETP.GE.AND P0, PT, R2, R14, PT ;  /* 0x0000000e0200722a */ /* 0x000fdc0003f06000 */
[----:B------:R-:W-:Y:S05]  /*1ea10*/  @P0 BRA `(.L_x_411) ;  /* 0xfffffffc00880947 */ /* 0x000fea000383ffff */
.L_x_410:
[----:B------:R-:W-:Y:S05]  /*1ea20*/  BSYNC.RECONVERGENT B4 ;  /* 0x0000000000047941 */ /* 0x000fea0003800200 */
.L_x_409:
[----:B------:R-:W-:-:S05]  /*1ea30*/  VIADD R27, R13, 0xffffffff ;  /* 0xffffffff0d1b7836 */ /* 0x000fca0000000000 */
[----:B------:R-:W-:-:S13]  /*1ea40*/  ISETP.GT.AND P0, PT, R27, R12, PT ;  /* 0x0000000c1b00720c */ /* 0x000fda0003f04270 */
[----:B------:R-:W-:Y:S05]  /*1ea50*/  @P0 BRA `(.L_x_412) ;  /* 0xfffffffc00600947 */ /* 0x000fea000383ffff */
[----:B------:R-:W-:Y:S05]  /*1ea60*/  BSYNC.RECONVERGENT B1 ;  /* 0x0000000000017941 */ /* 0x000fea0003800200 */
.L_x_397:
[----:B------:R-:W-:Y:S05]  /*1ea70*/  BSYNC.RECONVERGENT B3 ;  /* 0x0000000000037941 */ /* 0x000fea0003800200 */
.L_x_395:
[----:B------:R-:W2:Y:S01]  /*1ea80*/  LDG.E R20, desc[UR6][R126.64+0x84] ;  /* 0x000084067e147981 */ /* 0x000ea2000c1e1900 */
[----:B------:R-:W0:Y:S01]  /*1ea90*/  MUFU.RCP64H R3, 2.244998931884765625 ;  /* 0x4001f5c200037908 */ /* 0x000e220000001800 */
[----:B------:R-:W-:Y:S02]  /*1eaa0*/  HFMA2 R2, -RZ, RZ, 0, 5.9604644775390625e-08 ;  /* 0x00000001ff027431 */ /* 0x000fe400000001ff */
        /* <DEDUP_REMOVED lines=28> */
.L_x_414:
[----:B------:R-:W-:Y:S05]  /*1ec70*/  BSYNC.RECONVERGENT B3 ;  /* 0x0000000000037941 */ /* 0x000fea0003800200 */
.L_x_413:
        /* <DEDUP_REMOVED lines=73> */
.L_x_416:
[----:B------:R-:W-:Y:S05]  /*1f110*/  BSYNC.RECONVERGENT B1 ;  /* 0x0000000000017941 */ /* 0x000fea0003800200 */
.L_x_415:
        /* <DEDUP_REMOVED lines=9> */
.L_x_418:
[----:B------:R-:W-:Y:S05]  /*1f1b0*/  BSYNC.RECONVERGENT B3 ;  /* 0x0000000000037941 */ /* 0x000fea0003800200 */
.L_x_417:
        /* <DEDUP_REMOVED lines=58> */
.L_x_420:
[----:B------:R-:W-:Y:S05]  /*1f560*/  BSYNC.RECONVERGENT B1 ;  /* 0x0000000000017941 */ /* 0x000fea0003800200 */
.L_x_419:
        /* <DEDUP_REMOVED lines=40> */
.L_x_425:
[----:B------:R-:W-:Y:S05]  /*1f7f0*/  BSYNC.RECONVERGENT B4 ;  /* 0x0000000000047941 */ /* 0x000fea0003800200 */
.L_x_424:
[----:B------:R-:W-:Y:S01]  /*1f800*/  BSSY.RECONVERGENT B4, `(.L_x_426) ;  /* 0x00000f8000047945 */ /* 0x000fe20003800200 */
.L_x_434:
        /* <DEDUP_REMOVED lines=123> */
.L_x_430:
[----:B------:R-:W-:Y:S01]  /*1ffc0*/  IMAD.MOV.U32 R28, RZ, RZ, 0x0 ;  /* 0x00000000ff1c7424 */ /* 0x000fe200078e00ff */
[----:B------:R-:W-:Y:S01]  /*1ffd0*/  LOP3.LUT P0, RZ, R33, 0x7fffffff, RZ, 0xc0, !PT ;  /* 0x7fffffff21ff7812 */ /* 0x000fe2000780c0ff */
[----:B------:R-:W-:-:S06]  /*1ffe0*/  IMAD.MOV.U32 R29, RZ, RZ, 0x7ff00000 ;  /* 0x7ff00000ff1d7424 */ /* 0x000fcc00078e00ff */
[----:B------:R-:W-:-:S10]  /*1fff0*/  DFMA R28, R32, R28, +INF ;  /* 0x7ff00000201c742b */ /* 0x000fd4000000001c */
[----:B------:R-:W-:Y:S02]  /*20000*/  FSEL R30, R28, RZ, P0 ;  /* 0x000000ff1c1e7208 */ /* 0x000fe40000000000 */
[----:B------:R-:W-:-:S07]  /*20010*/  FSEL R31, R29, -QNAN , P0 ;  /* 0xfff000001d1f7808 */ /* 0x000fce0000000000 */
.L_x_431:
[----:B------:R-:W-:Y:S05]  /*20020*/  BSYNC.RECONVERGENT B1 ;  /* 0x0000000000017941 */ /* 0x000fea0003800200 */
.L_x_429:
        /* <DEDUP_REMOVED lines=97> */
.L_x_433:
[----:B------:R-:W-:Y:S05]  /*20640*/  BSYNC.RECONVERGENT B6 ;  /* 0x0000000000067941 */ /* 0x000fea0003800200 */
.L_x_432:
        /* <DEDUP_REMOVED lines=12> */
.L_x_428:
[----:B------:R-:W-:Y:S05]  /*20710*/  BSYNC.RECONVERGENT B5 ;  /* 0x0000000000057941 */ /* 0x000fea0003800200 */
.L_x_427:
[----:B------:R-:W-:-:S10]  /*20720*/  DFMA R14, R6, R30, R12 ;  /* 0x0000001e060e722b */ /* 0x000fd4000000000c */
[----:B------:R-:W0:Y:S08]  /*20730*/  F2F.F32.F64 R14, R14 ;  /* 0x0000000e000e7310 */ /* 0x000e300000301000 */
[----:B0-----:R-:W0:Y:S02]  /*20740*/  F2I.S64 R28, R14 ;  /* 0x0000000e001c7311 */ /* 0x001e240000201900 */
[----:B0-----:R-:W-:-:S04]  /*20750*/  ISETP.GE.AND P0, PT, R20, R28, PT ;  /* 0x0000001c1400720c */ /* 0x001fc80003f06270 */
[----:B------:R-:W-:-:S13]  /*20760*/  ISETP.LT.OR P0, PT, R28, RZ, !P0 ;  /* 0x000000ff1c00720c */ /* 0x000fda0004701670 */
[----:B------:R-:W-:Y:S05]  /*20770*/  @P0 BRA `(.L_x_434) ;  /* 0xfffffff000240947 */ /* 0x000fea000383ffff */
[----:B------:R-:W-:Y:S05]  /*20780*/  BSYNC.RECONVERGENT B4 ;  /* 0x0000000000047941 */ /* 0x000fea0003800200 */
.L_x_426:
[----:B------:R-:W-:Y:S01]  /*20790*/  MOV R15, R28 ;  /* 0x0000001c000f7202 */ /* 0x000fe20000000f00 */
[----:B------:R-:W-:Y:S06]  /*207a0*/  BRA `(.L_x_423) ;  /* 0x00000004004c7947 */ /* 0x000fec0003800000 */
.L_x_422:
        /* <DEDUP_REMOVED lines=41> */
.L_x_439:
[----:B------:R-:W-:Y:S01]  /*20a40*/  DSETP.GTU.AND P0, PT, R14, 1, PT ;  /* 0x3ff000000e00742a */ /* 0x000fe20003f0c000 */
[----:B------:R-:W-:Y:S01]  /*20a50*/  BSSY.RECONVERGENT B4, `(.L_x_436) ;  /* 0x0000023000047945 */ /* 0x000fe20003800200 */
[----:B------:R-:W-:-:S12]  /*20a60*/  MOV R21, RZ ;  /* 0x000000ff00157202 */ /* 0x000fd80000000f00 */
[----:B------:R-:W-:Y:S05]  /*20a70*/  @P0 BRA `(.L_x_437) ;  /* 0x0000000000800947 */ /* 0x000fea0003800000 */
[----:B------:R-:W-:Y:S02]  /*20a80*/  IMAD.MOV.U32 R6, RZ, RZ, 0x0 ;  /* 0x00000000ff067424 */ /* 0x000fe400078e00ff */
[----:B------:R-:W-:-:S07]  /*20a90*/  IMAD.MOV.U32 R7, RZ, RZ, 0x3ff00000 ;  /* 0x3ff00000ff077424 */ /* 0x000fce00078e00ff */
.L_x_438:
        /* <DEDUP_REMOVED lines=30> */
.L_x_437:
[----:B------:R-:W-:Y:S05]  /*20c80*/  BSYNC.RECONVERGENT B4 ;  /* 0x0000000000047941 */ /* 0x000fea0003800200 */
.L_x_436:
[----:B------:R-:W-:-:S05]  /*20c90*/  VIADD R21, R21, 0xffffffff ;  /* 0xffffffff15157836 */ /* 0x000fca0000000000 */
[----:B------:R-:W-:-:S13]  /*20ca0*/  ISETP.GT.AND P0, PT, R21, R20, PT ;  /* 0x000000141500720c */ /* 0x000fda0003f04270 */
[----:B------:R-:W-:Y:S05]  /*20cb0*/  @P0 BRA `(.L_x_439) ;  /* 0xfffffffc00600947 */ /* 0x000fea000383ffff */
[----:B------:R-:W-:Y:S05]  /*20cc0*/  BSYNC.RECONVERGENT B1 ;  /* 0x0000000000017941 */ /* 0x000fea0003800200 */
.L_x_435:
[----:B------:R-:W-:-:S07]  /*20cd0*/  IMAD.MOV.U32 R15, RZ, RZ, R21 ;  /* 0x000000ffff0f7224 */ /* 0x000fce00078e0015 */
.L_x_423:
[----:B------:R-:W-:Y:S05]  /*20ce0*/  BSYNC.RECONVERGENT B3 ;  /* 0x0000000000037941 */ /* 0x000fea0003800200 */
.L_x_421:
        /* <DEDUP_REMOVED lines=33> */
.L_x_444:
[----:B------:R-:W-:Y:S05]  /*20f00*/  BSYNC.RECONVERGENT B4 ;  /* 0x0000000000047941 */ /* 0x000fea0003800200 */
.L_x_443:
[----:B------:R-:W-:Y:S01]  /*20f10*/  BSSY.RECONVERGENT B4, `(.L_x_445) ;  /* 0x00000f5000047945 */ /* 0x000fe20003800200 */
.L_x_453:
        /* <DEDUP_REMOVED lines=122> */
.L_x_449:
[----:B------:R-:W-:Y:S01]  /*216c0*/  MOV R12, 0x0 ;  /* 0x00000000000c7802 */ /* 0x000fe20000000f00 */
[----:B------:R-:W-:Y:S01]  /*216d0*/  IMAD.MOV.U32 R13, RZ, RZ, 0x7ff00000 ;  /* 0x7ff00000ff0d7424 */ /* 0x000fe200078e00ff */
[----:B------:R-:W-:-:S05]  /*216e0*/  LOP3.LUT P0, RZ, R31, 0x7fffffff, RZ, 0xc0, !PT ;  /* 0x7fffffff1fff7812 */ /* 0x000fca000780c0ff */
[----:B------:R-:W-:-:S10]  /*216f0*/  DFMA R12, R30, R12, +INF ;  /* 0x7ff000001e0c742b */ /* 0x000fd4000000000c */
[----:B------:R-:W-:Y:S02]  /*21700*/  FSEL R28, R12, RZ, P0 ;  /* 0x000000ff0c1c7208 */ /* 0x000fe40000000000 */
[----:B------:R-:W-:-:S07]  /*21710*/  FSEL R29, R13, -QNAN , P0 ;  /* 0xfff000000d1d7808 */ /* 0x000fce0000000000 */
.L_x_450:
[----:B------:R-:W-:Y:S05]  /*21720*/  BSYNC.RECONVERGENT B1 ;  /* 0x0000000000017941 */ /* 0x000fea0003800200 */
.L_x_448:
        /* <DEDUP_REMOVED lines=95> */
.L_x_452:
[----:B------:R-:W-:Y:S05]  /*21d20*/  BSYNC.RECONVERGENT B6 ;  /* 0x0000000000067941 */ /* 0x000fea0003800200 */
.L_x_451:
        /* <DEDUP_REMOVED lines=12> */
.L_x_447:
[----:B------:R-:W-:Y:S05]  /*21df0*/  BSYNC.RECONVERGENT B5 ;  /* 0x0000000000057941 */ /* 0x000fea0003800200 */
.L_x_446:
[----:B------:R-:W-:-:S10]  /*21e00*/  DFMA R8, R2, R28, R4 ;  /* 0x0000001c0208722b */ /* 0x000fd40000000004 */
[----:B------:R-:W0:Y:S08]  /*21e10*/  F2F.F32.F64 R8, R8 ;  /* 0x0000000800087310 */ /* 0x000e300000301000 */
[----:B0-----:R-:W0:Y:S02]  /*21e20*/  F2I.S64 R12, R8 ;  /* 0x00000008000c7311 */ /* 0x001e240000201900 */
[----:B0-----:R-:W-:-:S04]  /*21e30*/  ISETP.GE.AND P0, PT, R6, R12, PT ;  /* 0x0000000c0600720c */ /* 0x001fc80003f06270 */
[----:B------:R-:W-:-:S13]  /*21e40*/  ISETP.LT.OR P0, PT, R12, RZ, !P0 ;  /* 0x000000ff0c00720c */ /* 0x000fda0004701670 */
[----:B------:R-:W-:Y:S05]  /*21e50*/  @P0 BRA `(.L_x_453) ;  /* 0xfffffff000300947 */ /* 0x000fea000383ffff */
[----:B------:R-:W-:Y:S05]  /*21e60*/  BSYNC.RECONVERGENT B4 ;  /* 0x0000000000047941 */ /* 0x000fea0003800200 */
.L_x_445:
[----:B------:R-:W-:Y:S05]  /*21e70*/  BRA `(.L_x_442) ;  /* 0x0000000400a87947 */ /* 0x000fea0003800000 */
.L_x_441:
        /* <DEDUP_REMOVED lines=65> */
.L_x_457:
[----:B------:R-:W-:Y:S01]  /*22290*/  DSETP.GTU.AND P0, PT, R8, 1, PT ;  /* 0x3ff000000800742a */ /* 0x000fe20003f0c000 */
[----:B------:R-:W-:Y:S01]  /*222a0*/  BSSY.RECONVERGENT B4, `(.L_x_454) ;  /* 0x0000023000047945 */ /* 0x000fe20003800200 */
[----:B------:R-:W-:-:S12]  /*222b0*/  IMAD.MOV.U32 R7, RZ, RZ, RZ ;  /* 0x000000ffff077224 */ /* 0x000fd800078e00ff */
[----:B------:R-:W-:Y:S05]  /*222c0*/  @P0 BRA `(.L_x_455) ;  /* 0x0000000000800947 */ /* 0x000fea0003800000 */
[----:B------:R-:W-:Y:S01]  /*222d0*/  IMAD.MOV.U32 R2, RZ, RZ, 0x0 ;  /* 0x00000000ff027424 */ /* 0x000fe200078e00ff */
[----:B------:R-:W-:-:S07]  /*222e0*/  MOV R3, 0x3ff00000 ;  /* 0x3ff0000000037802 */ /* 0x000fce0000000f00 */
.L_x_456:
        /* <DEDUP_REMOVED lines=30> */
.L_x_455:
[----:B------:R-:W-:Y:S05]  /*224d0*/  BSYNC.RECONVERGENT B4 ;  /* 0x0000000000047941 */ /* 0x000fea0003800200 */
.L_x_454:
[----:B------:R-:W-:-:S04]  /*224e0*/  IADD3 R12, PT, PT, R7, -0x1, RZ ;  /* 0xffffffff070c7810 */ /* 0x000fc80007ffe0ff */
[----:B------:R-:W-:-:S13]  /*224f0*/  ISETP.GT.AND P0, PT, R12, R6, PT ;  /* 0x000000060c00720c */ /* 0x000fda0003f04270 */
[----:B------:R-:W-:Y:S05]  /*22500*/  @P0 BRA `(.L_x_457) ;  /* 0xfffffffc00600947 */ /* 0x000fea000383ffff */
[----:B------:R-:W-:Y:S05]  /*22510*/  BSYNC.RECONVERGENT B1 ;  /* 0x0000000000017941 */ /* 0x000fea0003800200 */
.L_x_442:
[----:B------:R-:W-:Y:S05]  /*22520*/  BSYNC.RECONVERGENT B3 ;  /* 0x0000000000037941 */ /* 0x000fea0003800200 */
.L_x_440:
        /* <DEDUP_REMOVED lines=31> */
.L_x_459:
[----:B------:R-:W-:Y:S05]  /*22720*/  BSYNC.RECONVERGENT B3 ;  /* 0x0000000000037941 */ /* 0x000fea0003800200 */
.L_x_458:
        /* <DEDUP_REMOVED lines=73> */
.L_x_461:
[----:B------:R-:W-:Y:S05]  /*22bc0*/  BSYNC.RECONVERGENT B1 ;  /* 0x0000000000017941 */ /* 0x000fea0003800200 */
.L_x_460:
        /* <DEDUP_REMOVED lines=9> */
.L_x_463:
[----:B------:R-:W-:Y:S05]  /*22c60*/  BSYNC.RECONVERGENT B3 ;  /* 0x0000000000037941 */ /* 0x000fea0003800200 */
.L_x_462:
        /* <DEDUP_REMOVED lines=58> */
.L_x_465:
[----:B------:R-:W-:Y:S05]  /*23010*/  BSYNC.RECONVERGENT B1 ;  /* 0x0000000000017941 */ /* 0x000fea0003800200 */
.L_x_464:
        /* <DEDUP_REMOVED lines=40> */
.L_x_470:
[----:B------:R-:W-:Y:S05]  /*232a0*/  BSYNC.RECONVERGENT B4 ;  /* 0x0000000000047941 */ /* 0x000fea0003800200 */
.L_x_469:
[----:B------:R-:W-:Y:S01]  /*232b0*/  BSSY.RECONVERGENT B4, `(.L_x_471) ;  /* 0x00000f8000047945 */ /* 0x000fe20003800200 */
.L_x_479:
[----:B------:R-:W-:Y:S01]  /*232c0*/  ISETP.NE.AND P0, PT, R131, 0x1, PT ;  /* 0x000000018300780c */ /* 0x000fe20003f05270 */
[----:B------:R-:W-:Y:S01]  /*232d0*/  BSSY.RECONVERGENT B5, `(.L_x_472) ;  /* 0x00000ef000057945 */ /* 0x000fe20003800200 */
[----:B------:R-:W-:Y:S01]  /*232e0*/  IMAD.MOV.U32 R30, RZ, RZ, R124 ;  /* 0x000000ffff1e7224 */ /* 0x000fe200078e007c */
[----:B------:R-:W-:Y:S01]  /*232f0*/  MOV R131, RZ ;  /* 0x000000ff00837202 */ /* 0x000fe20000000f00 */
[----:B------:R-:W-:-:S09]  /*23300*/  IMAD.MOV.U32 R31, RZ, RZ, R125 ;  /* 0x000000ffff1f7224 */ /* 0x000fd200078e007d */
        /* <DEDUP_REMOVED lines=14> */
[----:B------:R-:W-:-:S03]  /*233f0*/  IMAD.SHL.U32 R19, R21, 0x2, RZ ;  /* 0x0000000215137824 */ /* 0x000fc600078e00ff */
        /* <DEDUP_REMOVED lines=15> */
[----:B------:R-:W0:Y:S01]  /*234f0*/  I2F.F64.U64 R28, R30 ;  /* 0x0000001e001c7312 */ /* 0x000e220000301800 */
[----:B------:R-:W-:Y:S02]  /*23500*/  SHF.L.U32 R21, R33, 0x1, RZ ;  /* 0x0000000121157819 */ /* 0x000fe400000006ff */
[----:B------:R-:W-:Y:S01]  /*23510*/  IMAD.SHL.U32 R14, R128, 0x10, RZ ;  /* 0x00000010800e7824 */ /* 0x000fe200078e00ff */
[C---:B------:R-:W-:Y:S01]  /*23520*/  IADD3 R35, PT, PT, R132.reuse, 0x10974f, R128 ;  /* 0x0010974f84237810 */ /* 0x040fe20007ffe080 */
        /* <DEDUP_REMOVED lines=84> */
.L_x_475:
[----:B------:R-:W-:Y:S01]  /*23a70*/  IMAD.MOV.U32 R28, RZ, RZ, 0x0 ;  /* 0x00000000ff1c7424 */ /* 0x000fe200078e00ff */
[----:B------:R-:W-:Y:S02]  /*23a80*/  MOV R29, 0x7ff00000 ;  /* 0x7ff00000001d7802 */ /* 0x000fe40000000f00 */
[----:B------:R-:W-:-:S04]  /*23a90*/  LOP3.LUT P0, RZ, R33, 0x7fffffff, RZ, 0xc0, !PT ;  /* 0x7fffffff21ff7812 */ /* 0x000fc8000780c0ff */
[----:B------:R-:W-:-:S10]  /*23aa0*/  DFMA R28, R32, R28, +INF ;  /* 0x7ff00000201c742b */ /* 0x000fd4000000001c */
[----:B------:R-:W-:Y:S02]  /*23ab0*/  FSEL R30, R28, RZ, P0 ;  /* 0x000000ff1c1e7208 */ /* 0x000fe40000000000 */
[----:B------:R-:W-:-:S07]  /*23ac0*/  FSEL R31, R29, -QNAN , P0 ;  /* 0xfff000001d1f7808 */ /* 0x000fce0000000000 */
.L_x_476:
[----:B------:R-:W-:Y:S05]  /*23ad0*/  BSYNC.RECONVERGENT B1 ;  /* 0x0000000000017941 */ /* 0x000fea0003800200 */
.L_x_474:
        /* <DEDUP_REMOVED lines=97> */
.L_x_478:
[----:B------:R-:W-:Y:S05]  /*240f0*/  BSYNC.RECONVERGENT B6 ;  /* 0x0000000000067941 */ /* 0x000fea0003800200 */
.L_x_477:
        /* <DEDUP_REMOVED lines=12> */
.L_x_473:
[----:B------:R-:W-:Y:S05]  /*241c0*/  BSYNC.RECONVERGENT B5 ;  /* 0x0000000000057941 */ /* 0x000fea0003800200 */
.L_x_472:
[----:B------:R-:W-:-:S10]  /*241d0*/  DFMA R18, R8, R30, R6 ;  /* 0x0000001e0812722b */ /* 0x000fd40000000006 */
[----:B------:R-:W0:Y:S08]  /*241e0*/  F2F.F32.F64 R18, R18 ;  /* 0x0000001200127310 */ /* 0x000e300000301000 */
[----:B0-----:R-:W0:Y:S02]  /*241f0*/  F2I.S64 R28, R18 ;  /* 0x00000012001c7311 */ /* 0x001e240000201900 */
[----:B0-----:R-:W-:-:S04]  /*24200*/  ISETP.GE.AND P0, PT, R13, R28, PT ;  /* 0x0000001c0d00720c */ /* 0x001fc80003f06270 */
[----:B------:R-:W-:-:S13]  /*24210*/  ISETP.LT.OR P0, PT, R28, RZ, !P0 ;  /* 0x000000ff1c00720c */ /* 0x000fda0004701670 */
[----:B------:R-:W-:Y:S05]  /*24220*/  @P0 BRA `(.L_x_479) ;  /* 0xfffffff000240947 */ /* 0x000fea000383ffff */
[----:B------:R-:W-:Y:S05]  /*24230*/  BSYNC.RECONVERGENT B4 ;  /* 0x0000000000047941 */ /* 0x000fea0003800200 */
.L_x_471:
[----:B------:R-:W-:Y:S01]  /*24240*/  IMAD.MOV.U32 R8, RZ, RZ, R28 ;  /* 0x000000ffff087224 */ /* 0x000fe200078e001c */
[----:B------:R-:W-:Y:S06]  /*24250*/  BRA `(.L_x_468) ;  /* 0x0000000400487947 */ /* 0x000fec0003800000 */
.L_x_467:
        /* <DEDUP_REMOVED lines=41> */
.L_x_483:
[----:B------:R-:W-:Y:S01]  /*244f0*/  DSETP.GTU.AND P0, PT, R18, 1, PT ;  /* 0x3ff000001200742a */ /* 0x000fe20003f0c000 */
[----:B------:R-:W-:Y:S01]  /*24500*/  BSSY.RECONVERGENT B4, `(.L_x_480) ;  /* 0x0000023000047945 */ /* 0x000fe20003800200 */
[----:B------:R-:W-:-:S12]  /*24510*/  IMAD.MOV.U32 R14, RZ, RZ, RZ ;  /* 0x000000ffff0e7224 */ /* 0x000fd800078e00ff */
[----:B------:R-:W-:Y:S05]  /*24520*/  @P0 BRA `(.L_x_481) ;  /* 0x0000000000800947 */ /* 0x000fea0003800000 */
[----:B------:R-:W-:Y:S01]  /*24530*/  IMAD.MOV.U32 R6, RZ, RZ, 0x0 ;  /* 0x00000000ff067424 */ /* 0x000fe200078e00ff */
[----:B------:R-:W-:-:S07]  /*24540*/  MOV R7, 0x3ff00000 ;  /* 0x3ff0000000077802 */ /* 0x000fce0000000f00 */
.L_x_482:
        /* <DEDUP_REMOVED lines=8> */
[----:B------:R-:W-:Y:S01]  /*245d0*/  MOV R140, R128 ;  /* 0x00000080008c7202 */ /* 0x000fe20000000f00 */
[----:B------:R-:W-:Y:S02]  /*245e0*/  IMAD.SHL.U32 R21, R8, 0x2, RZ ;  /* 0x0000000208157824 */ /* 0x000fe400078e00ff */
[----:B------:R-:W-:-:S03]  /*245f0*/  VIADD R14, R14, 0x1 ;  /* 0x000000010e0e7836 */ /* 0x000fc60000000000 */
[----:B------:R-:W-:Y:S01]  /*24600*/  LOP3.LUT R8, R8, R21, R9, 0x96, !PT ;  /* 0x0000001508087212 */ /* 0x000fe200078e9609 */
[----:B------:R-:W-:-:S03]  /*24610*/  IMAD.SHL.U32 R9, R29, 0x2, RZ ;  /* 0x000000021d097824 */ /* 0x000fc600078e00ff */
[----:B------:R-:W-:-:S05]  /*24620*/  LOP3.LUT R21, R8, R129, RZ, 0x3c, !PT ;  /* 0x0000008108157212 */ /* 0x000fca00078e3cff */
        /* <DEDUP_REMOVED lines=16> */
.L_x_481:
[----:B------:R-:W-:Y:S05]  /*24730*/  BSYNC.RECONVERGENT B4 ;  /* 0x0000000000047941 */ /* 0x000fea0003800200 */
.L_x_480:
[----:B------:R-:W-:-:S04]  /*24740*/  IADD3 R8, PT, PT, R14, -0x1, RZ ;  /* 0xffffffff0e087810 */ /* 0x000fc80007ffe0ff */
[----:B------:R-:W-:-:S13]  /*24750*/  ISETP.GT.AND P0, PT, R8, R13, PT ;  /* 0x0000000d0800720c */ /* 0x000fda0003f04270 */
[----:B------:R-:W-:Y:S05]  /*24760*/  @P0 BRA `(.L_x_483) ;  /* 0xfffffffc00600947 */ /* 0x000fea000383ffff */
[----:B------:R-:W-:Y:S05]  /*24770*/  BSYNC.RECONVERGENT B1 ;  /* 0x0000000000017941 */ /* 0x000fea0003800200 */
.L_x_468:
[----:B------:R-:W-:Y:S05]  /*24780*/  BSYNC.RECONVERGENT B3 ;  /* 0x0000000000037941 */ /* 0x000fea0003800200 */
.L_x_466:
[----:B------:R-:W-:Y:S01]  /*24790*/  UMOV UR4, 0xd2f1a9fc ;  /* 0xd2f1a9fc00047882 */ /* 0x000fe20000000000 */
[----:B------:R-:W-:Y:S01]  /*247a0*/  UMOV UR5, 0x3f80624d ;  /* 0x3f80624d00057882 */ /* 0x000fe20000000000 */
[----:B------:R-:W-:Y:S01]  /*247b0*/  BSSY.RECONVERGENT B3, `(.L_x_484) ;  /* 0x0000187000037945 */ /* 0x000fe20003800200 */
[----:B------:R-:W-:Y:S01]  /*247c0*/  DSETP.GT.AND P0, PT, R2, UR4, PT ;  /* 0x0000000402007e2a */ /* 0x000fe2000bf04000 */
[----:B------:R-:W-:Y:S01]  /*247d0*/  IMAD.IADD R6, R13, 0x1, -R8 ;  /* 0x000000010d067824 */ /* 0x000fe200078e0a08 */
        /* <DEDUP_REMOVED lines=9> */
[----:B------:R-:W-:Y:S01]  /*24870*/  MOV R29, 0x3fd80000 ;  /* 0x3fd80000001d7802 */ /* 0x000fe20000000f00 */
        /* <DEDUP_REMOVED lines=22> */
.L_x_488:
[----:B------:R-:W-:Y:S05]  /*249e0*/  BSYNC.RECONVERGENT B4 ;  /* 0x0000000000047941 */ /* 0x000fea0003800200 */
.L_x_487:
[----:B------:R-:W-:Y:S01]  /*249f0*/  BSSY.RECONVERGENT B4, `(.L_x_489) ;  /* 0x00000f6000047945 */ /* 0x000fe20003800200 */
.L_x_497:
        /* <DEDUP_REMOVED lines=17> */
[----:B------:R-:W-:Y:S01]  /*24b10*/  LOP3.LUT R14, R14, R9, R7, 0x96, !PT ;  /* 0x000000090e0e7212 */ /* 0x000fe200078e9607 */
[----:B------:R-:W-:-:S03]  /*24b20*/  IMAD.SHL.U32 R9, R18, 0x2, RZ ;  /* 0x0000000212097824 */ /* 0x000fc600078e00ff */
[----:B------:R-:W-:Y:S02]  /*24b30*/  LOP3.LUT R140, R14, R129, RZ, 0x3c, !PT ;  /* 0x000000810e8c7212 */ /* 0x000fe400078e3cff */
[----:B------:R-:W-:Y:S02]  /*24b40*/  SHF.R.U32.HI R14, RZ, 0x2, R141 ;  /* 0x00000002ff0e7819 */ /* 0x000fe4000001168d */
[----:B------:R-:W-:Y:S01]  /*24b50*/  IADD3 R29, PT, PT, R132, 0x587c5, R140 ;  /* 0x000587c5841d7810 */ /* 0x000fe20007ffe08c */
[----:B------:R-:W-:Y:S01]  /*24b60*/  IMAD.SHL.U32 R7, R140, 0x10, RZ ;  /* 0x000000108c077824 */ /* 0x000fe200078e00ff */
[----:B------:R-:W-:-:S04]  /*24b70*/  LOP3.LUT R14, R14, R141, RZ, 0x3c, !PT ;  /* 0x0000008d0e0e7212 */ /* 0x000fc800078e3cff */
[----:B------:R-:W-:Y:S01]  /*24b80*/  LOP3.LUT R7, R18, R9, R7, 0x96, !PT ;  /* 0x0000000912077212 */ /* 0x000fe200078e9607 */
[----:B------:R-:W-:-:S03]  /*24b90*/  IMAD.SHL.U32 R21, R14, 0x2, RZ ;  /* 0x000000020e157824 */ /* 0x000fc600078e00ff */
[----:B------:R-:W-:-:S04]  /*24ba0*/  LOP3.LUT R7, R7, R140, RZ, 0x3c, !PT ;  /* 0x0000008c07077212 */ /* 0x000fc800078e3cff */
[----:B------:R-:W-:Y:S01]  /*24bb0*/  IADD3 R18, PT, PT, R132, 0xb0f8a, R7 ;  /* 0x000b0f8a84127810 */ /* 0x000fe20007ffe007 */
[----:B------:R-:W-:-:S04]  /*24bc0*/  IMAD.SHL.U32 R9, R7, 0x10, RZ ;  /* 0x0000001007097824 */ /* 0x000fc800078e00ff */
[----:B------:R-:W-:Y:S01]  /*24bd0*/  IMAD.WIDE.U32 R18, R18, 0x200000, RZ ;  /* 0x0020000012127825 */ /* 0x000fe200078e00ff */
[----:B------:R-:W-:Y:S02]  /*24be0*/  LOP3.LUT R14, R14, R21, R9, 0x96, !PT ;  /* 0x000000150e0e7212 */ /* 0x000fe400078e9609 */
[----:B------:R-:W-:Y:S02]  /*24bf0*/  LOP3.LUT R28, R18, R29, RZ, 0x3c, !PT ;  /* 0x0000001d121c7212 */ /* 0x000fe400078e3cff */
[----:B------:R-:W-:Y:S02]  /*24c00*/  MOV R29, R19 ;  /* 0x00000013001d7202 */ /* 0x000fe40000000f00 */
[----:B------:R-:W-:Y:S02]  /*24c10*/  LOP3.LUT R128, R14, R7, RZ, 0x3c, !PT ;  /* 0x000000070e807212 */ /* 0x000fe400078e3cff */
[----:B------:R-:W0:Y:S01]  /*24c20*/  I2F.F64.U64 R18, R28 ;  /* 0x0000001c00127312 */ /* 0x000e220000301800 */
[----:B------:R-:W-:-:S02]  /*24c30*/  SHF.L.U32 R14, R30, 0x1, RZ ;  /* 0x000000011e0e7819 */ /* 0x000fc400000006ff */
        /* <DEDUP_REMOVED lines=87> */
.L_x_493:
[----:B------:R-:W-:Y:S01]  /*251b0*/  IMAD.MOV.U32 R18, RZ, RZ, 0x0 ;  /* 0x00000000ff127424 */ /* 0x000fe200078e00ff */
[----:B------:R-:W-:Y:S02]  /*251c0*/  MOV R19, 0x7ff00000 ;  /* 0x7ff0000000137802 */ /* 0x000fe40000000f00 */
[----:B------:R-:W-:-:S04]  /*251d0*/  LOP3.LUT P0, RZ, R31, 0x7fffffff, RZ, 0xc0, !PT ;  /* 0x7fffffff1fff7812 */ /* 0x000fc8000780c0ff */
[----:B------:R-:W-:-:S10]  /*251e0*/  DFMA R18, R30, R18, +INF ;  /* 0x7ff000001e12742b */ /* 0x000fd40000000012 */
[----:B------:R-:W-:Y:S02]  /*251f0*/  FSEL R28, R18, RZ, P0 ;  /* 0x000000ff121c7208 */ /* 0x000fe40000000000 */
[----:B------:R-:W-:-:S07]  /*25200*/  FSEL R29, R19, -QNAN , P0 ;  /* 0xfff00000131d7808 */ /* 0x000fce0000000000 */
.L_x_494:
[----:B------:R-:W-:Y:S05]  /*25210*/  BSYNC.RECONVERGENT B1 ;  /* 0x0000000000017941 */ /* 0x000fea0003800200 */
.L_x_492:
        /* <DEDUP_REMOVED lines=9> */
[----:B------:R-:W-:Y:S01]  /*252b0*/  UMOV UR8, 0xf9785eba ;  /* 0xf9785eba00087882 */ /* 0x000fe20000000000 */
[----:B------:R-:W-:Y:S01]  /*252c0*/  UMOV UR9, 0x3de5db65 ;  /* 0x3de5db6500097882 */ /* 0x000fe20000000000 */
[----:B------:R-:W-:Y:S01]  /*252d0*/  FSEL R19, R19, R43, P0 ;  /* 0x0000002b13137208 */ /* 0x000fe20000000000 */
[----:B------:R-:W-:Y:S01]  /*252e0*/  IMAD.MOV.U32 R40, RZ, RZ, 0x0 ;  /* 0x00000000ff287424 */ /* 0x000fe200078e00ff */
[----:B------:R-:W-:Y:S01]  /*252f0*/  FSEL R30, R18, R42, P0 ;  /* 0x0000002a121e7208 */ /* 0x000fe20000000000 */
[----:B------:R-:W-:Y:S01]  /*25300*/  DMUL R42, R28, -2 ;  /* 0xc00000001c2a7828 */ /* 0x000fe20000000000 */
[----:B------:R-:W-:Y:S01]  /*25310*/  MOV R41, 0x3fd80000 ;  /* 0x3fd8000000297802 */ /* 0x000fe20000000f00 */
[----:B------:R-:W-:Y:S01]  /*25320*/  VIADD R31, R19, 0x100000 ;  /* 0x00100000131f7836 */ /* 0x000fe20000000000 */
[----:B------:R-:W-:Y:S01]  /*25330*/  BSSY.RECONVERGENT B6, `(.L_x_495) ;  /* 0x000004e000067945 */ /* 0x000fe20003800200 */
[----:B------:R-:W-:-:S02]  /*25340*/  IMAD.MOV.U32 R18, RZ, RZ, R30 ;  /* 0x000000ffff127224 */ /* 0x000fc400078e001e */
[----:B------:R-:W0:Y:S04]  /*25350*/  FRND.F64 R32, R30 ;  /* 0x0000001e00207313 */ /* 0x000e280000301800 */
        /* <DEDUP_REMOVED lines=73> */
[----:B------:R-:W-:-:S07]  /*257f0*/  IMAD.MOV.U32 R32, RZ, RZ, R44 ;  /* 0x000000ffff207224 */ /* 0x000fce00078e002c */
[----:B------:R-:W-:Y:S05]  /*25800*/  CALL.REL.NOINC `($__internal_2_$__cuda_sm20_dsqrt_rn_f64_mediumpath_v1) ;  /* 0x000000dc00d47944 */ /* 0x000fea0003c00000 */
.L_x_496:
[----:B------:R-:W-:Y:S05]  /*25810*/  BSYNC.RECONVERGENT B6 ;  /* 0x0000000000067941 */ /* 0x000fea0003800200 */
.L_x_495:
        /* <DEDUP_REMOVED lines=12> */
.L_x_491:
[----:B------:R-:W-:Y:S05]  /*258e0*/  BSYNC.RECONVERGENT B5 ;  /* 0x0000000000057941 */ /* 0x000fea0003800200 */
.L_x_490:
[----:B------:R-:W-:-:S10]  /*258f0*/  DFMA R18, R2, R28, R4 ;  /* 0x0000001c0212722b */ /* 0x000fd40000000004 */
[----:B------:R-:W0:Y:S08]  /*25900*/  F2F.F32.F64 R18, R18 ;  /* 0x0000001200127310 */ /* 0x000e300000301000 */
[----:B0-----:R-:W0:Y:S02]  /*25910*/  F2I.S64 R28, R18 ;  /* 0x00000012001c7311 */ /* 0x001e240000201900 */
[----:B0-----:R-:W-:-:S04]  /*25920*/  ISETP.GE.AND P0, PT, R6, R28, PT ;  /* 0x0000001c0600720c */ /* 0x001fc80003f06270 */
[----:B------:R-:W-:-:S13]  /*25930*/  ISETP.LT.OR P0, PT, R28, RZ, !P0 ;  /* 0x000000ff1c00720c */ /* 0x000fda0004701670 */
[----:B------:R-:W-:Y:S05]  /*25940*/  @P0 BRA `(.L_x_497) ;  /* 0xfffffff0002c0947 */ /* 0x000fea000383ffff */
[----:B------:R-:W-:Y:S05]  /*25950*/  BSYNC.RECONVERGENT B4 ;  /* 0x0000000000047941 */ /* 0x000fea0003800200 */
.L_x_489:
[----:B------:R-:W-:Y:S01]  /*25960*/  IMAD.MOV.U32 R3, RZ, RZ, R28 ;  /* 0x000000ffff037224 */ /* 0x000fe200078e001c */
[----:B------:R-:W-:Y:S06]  /*25970*/  BRA `(.L_x_486) ;  /* 0x0000000400a87947 */ /* 0x000fec0003800000 */
.L_x_485:
        /* <DEDUP_REMOVED lines=65> */
.L_x_501:
[----:B------:R-:W-:Y:S01]  /*25d90*/  DSETP.GTU.AND P0, PT, R18, 1, PT ;  /* 0x3ff000001200742a */ /* 0x000fe20003f0c000 */
[----:B------:R-:W-:Y:S01]  /*25da0*/  BSSY.RECONVERGENT B4, `(.L_x_498) ;  /* 0x0000023000047945 */ /* 0x000fe20003800200 */
[----:B------:R-:W-:-:S12]  /*25db0*/  IMAD.MOV.U32 R7, RZ, RZ, RZ ;  /* 0x000000ffff077224 */ /* 0x000fd800078e00ff */
[----:B------:R-:W-:Y:S05]  /*25dc0*/  @P0 BRA `(.L_x_499) ;  /* 0x0000000000800947 */ /* 0x000fea0003800000 */
[----:B------:R-:W-:Y:S01]  /*25dd0*/  IMAD.MOV.U32 R2, RZ, RZ, 0x0 ;  /* 0x00000000ff027424 */ /* 0x000fe200078e00ff */
[----:B------:R-:W-:-:S07]  /*25de0*/  MOV R3, 0x3ff00000 ;  /* 0x3ff0000000037802 */ /* 0x000fce0000000f00 */
.L_x_500:
[----:B------:R-:W-:Y:S01]  /*25df0*/  SHF.R.U32.HI R4, RZ, 0x2, R133 ;  /* 0x00000002ff047819 */ /* 0x000fe20000011685 */
[----:B------:R-:W-:Y:S01]  /*25e00*/  IMAD.SHL.U32 R5, R129, 0x10, RZ ;  /* 0x0000001081057824 */ /* 0x000fe200078e00ff */
[----:B------:R-:W-:Y:S01]  /*25e10*/  SHF.R.U32.HI R21, RZ, 0x2, R140 ;  /* 0x00000002ff157819 */ /* 0x000fe2000001168c */
[----:B------:R-:W-:Y:S01]  /*25e20*/  IMAD.MOV.U32 R28, RZ, RZ, 0x0 ;  /* 0x00000000ff1c7424 */ /* 0x000fe200078e00ff */
[----:B------:R-:W-:Y:S01]  /*25e30*/  LOP3.LUT R4, R4, R133, RZ, 0x3c, !PT ;  /* 0x0000008504047212 */ /* 0x000fe200078e3cff */
[----:B------:R-:W-:Y:S01]  /*25e40*/  IMAD.MOV.U32 R29, RZ, RZ, 0x3ca00000 ;  /* 0x3ca00000ff1d7424 */ /* 0x000fe200078e00ff */
[----:B------:R-:W-:Y:S01]  /*25e50*/  LOP3.LUT R21, R21, R140, RZ, 0x3c, !PT ;  /* 0x0000008c15157212 */ /* 0x000fe200078e3cff */
[----:B------:R-:W-:Y:S01]  /*25e60*/  IMAD.MOV.U32 R133, RZ, RZ, R141 ;  /* 0x000000ffff857224 */ /* 0x000fe200078e008d */
[----:B------:R-:W-:Y:S01]  /*25e70*/  MOV R140, R128 ;  /* 0x00000080008c7202 */ /* 0x000fe20000000f00 */
[----:B------:R-:W-:Y:S02]  /*25e80*/  IMAD.SHL.U32 R9, R4, 0x2, RZ ;  /* 0x0000000204097824 */ /* 0x000fe400078e00ff */
[----:B------:R-:W-:-:S02]  /*25e90*/  IMAD.MOV.U32 R141, RZ, RZ, R129 ;  /* 0x000000ffff8d7224 */ /* 0x000fc400078e0081 */
[----:B------:R-:W-:Y:S01]  /*25ea0*/  VIADD R7, R7, 0x1 ;  /* 0x0000000107077836 */ /* 0x000fe20000000000 */
        /* <DEDUP_REMOVED lines=18> */
.L_x_499:
[----:B------:R-:W-:Y:S05]  /*25fd0*/  BSYNC.RECONVERGENT B4 ;  /* 0x0000000000047941 */ /* 0x000fea0003800200 */
.L_x_498:
[----:B------:R-:W-:-:S04]  /*25fe0*/  IADD3 R3, PT, PT, R7, -0x1, RZ ;  /* 0xffffffff07037810 */ /* 0x000fc80007ffe0ff */
[----:B------:R-:W-:-:S13]  /*25ff0*/  ISETP.GT.AND P0, PT, R3, R6, PT ;  /* 0x000000060300720c */ /* 0x000fda0003f04270 */
[----:B------:R-:W-:Y:S05]  /*26000*/  @P0 BRA `(.L_x_501) ;  /* 0xfffffffc00600947 */ /* 0x000fea000383ffff */
[----:B------:R-:W-:Y:S05]  /*26010*/  BSYNC.RECONVERGENT B1 ;  /* 0x0000000000017941 */ /* 0x000fea0003800200 */
.L_x_486:
[----:B------:R-:W-:Y:S05]  /*26020*/  BSYNC.RECONVERGENT B3 ;  /* 0x0000000000037941 */ /* 0x000fea0003800200 */
.L_x_484:
[----:B------:R-:W-:Y:S01]  /*26030*/  IMAD.IADD R2, R3, 0x1, R8 ;  /* 0x0000000103027824 */ /* 0x000fe200078e0208 */
[----:B------:R-:W-:Y:S01]  /*26040*/  IADD3 R4, PT, PT, R24, -R22, -R25 ;  /* 0x8000001618047210 */ /* 0x000fe20007ffe819 */
[----:B------:R-:W0:Y:S01]  /*26050*/  MUFU.RCP64H R7, 0.0118749961256980896 ;  /* 0x3f8851eb00077908 */ /* 0x000e220000001800 */
[----:B------:R-:W-:Y:S01]  /*26060*/  IADD3 R22, PT, PT, R22, -R15, -R12 ;  /* 0x8000000f16167210 */ /* 0x000fe20007ffe80c */
[----:B------:R-:W1:Y:S01]  /*26070*/  LDCU.64 UR4, c[0x0][0x3c0] ;  /* 0x00007800ff0477ac */ /* 0x000e620008000a00 */
[--C-:B------:R-:W-:Y:S02]  /*26080*/  IADD3 R2, PT, PT, -R2, R12, R27.reuse ;  /* 0x0000000c02027210 */ /* 0x100fe40007ffe11b */
[----:B------:R-:W-:Y:S02]  /*26090*/  IADD3 R24, PT, PT, R25, -R24, -R27 ;  /* 0x8000001819187210 */ /* 0x000fe40007ffe81b */
[----:B------:R-:W-:Y:S01]  /*260a0*/  IADD3 R15, PT, PT, R26, R4, R15 ;  /* 0x000000041a0f7210 */ /* 0x000fe20007ffe00f */
[----:B------:R-:W-:Y:S01]  /*260b0*/  IMAD.IADD R14, R13, 0x1, R2 ;  /* 0x000000010d0e7824 */ /* 0x000fe200078e0202 */
[----:B------:R-:W-:-:S02]  /*260c0*/  IADD3 R3, PT, PT, R20, R22, R3 ;  /* 0x0000001614037210 */ /* 0x000fc40007ffe003 */
[----:B------:R-:W-:Y:S01]  /*260d0*/  IADD3 R23, PT, PT, R23, R24, R8 ;  /* 0x0000001817177210 */ /* 0x000fe20007ffe008 */
[----:B------:R-:W-:Y:S04]  /*260e0*/  STG.E desc[UR6][R126.64+0x7c], R15 ;  /* 0x00007c0f7e007986 */ /* 0x000fe8000c101906 */
[----:B------:R2:W-:Y:S04]  /*260f0*/  STG.E desc[UR6][R126.64+0x84], R3 ;  /* 0x000084037e007986 */ /* 0x0005e8000c101906 */
[----:B------:R3:W-:Y:S04]  /*26100*/  STG.E desc[UR6][R126.64+0x78], R23 ;  /* 0x000078177e007986 */ /* 0x0007e8000c101906 */
[----:B------:R3:W-:Y:S04]  /*26110*/  STG.E desc[UR6][R126.64+0x80], R14 ;  /* 0x0000800e7e007986 */ /* 0x0007e8000c101906 */
[----:B------:R-:W4:Y:S01]  /*26120*/  LDG.E.64 R4, desc[UR6][R10.64+0x30] ;  /* 0x000030060a047981 */ /* 0x000f22000c1e1b00 */
[----:B------:R-:W-:Y:S01]  /*26130*/  IMAD.MOV.U32 R12, RZ, RZ, -0x7ae147ae ;  /* 0x851eb852ff0c7424 */ /* 0x000fe200078e00ff */
[----:B------:R-:W-:Y:S01]  /*26140*/  IADD3 R18, PT, PT, R23, R14, RZ ;  /* 0x0000000e17127210 */ /* 0x000fe20007ffe0ff */
[----:B------:R-:W-:Y:S01]  /*26150*/  IMAD.MOV.U32 R13, RZ, RZ, 0x3f8851eb ;  /* 0x3f8851ebff0d7424 */ /* 0x000fe200078e00ff */
[----:B------:R-:W-:Y:S01]  /*26160*/  UMOV UR8, 0x0 ;  /* 0x0000000000087882 */ /* 0x000fe20000000000 */
[----:B------:R-:W-:Y:S01]  /*26170*/  IMAD.MOV.U32 R6, RZ, RZ, 0x1 ;  /* 0x00000001ff067424 */ /* 0x000fe200078e00ff */
[----:B------:R-:W-:Y:S01]  /*26180*/  UMOV UR9, 0x3ff00000 ;  /* 0x3ff0000000097882 */ /* 0x000fe20000000000 */
[----:B--2---:R-:W1:Y:S01]  /*26190*/  I2F.F64 R2, R18 ;  /* 0x0000001200027312 */ /* 0x004e620000201c00 */
[----:B------:R-:W-:Y:S03]  /*261a0*/  BSSY.RECONVERGENT B3, `(.L_x_502) ;  /* 0x0000018000037945 */ /* 0x000fe60003800200 */
[----:B0-----:R-:W-:-:S08]  /*261b0*/  DFMA R8, R6, -R12, UR8 ;  /* 0x0000000806087e2b */ /* 0x001fd0000800080c */
[----:B------:R-:W-:Y:S02]  /*261c0*/  DFMA R8, R8, R8, R8 ;  /* 0x000000080808722b */ /* 0x000fe40000000008 */
[----:B-1----:R-:W-:Y:S01]  /*261d0*/  DMUL R2, R2, UR4 ;  /* 0x0000000402027c28 */ /* 0x002fe20008000000 */
[----:B------:R-:W-:Y:S01]  /*261e0*/  UMOV UR4, 0x30553261 ;  /* 0x3055326100047882 */ /* 0x000fe20000000000 */
[----:B------:R-:W-:-:S04]  /*261f0*/  UMOV UR5, 0x3f23a92a ;  /* 0x3f23a92a00057882 */ /* 0x000fc80000000000 */
[----:B------:R-:W-:Y:S02]  /*26200*/  DFMA R8, R6, R8, R6 ;  /* 0x000000080608722b */ /* 0x000fe40000000006 */
[----:B------:R-:W-:-:S06]  /*26210*/  DMUL R2, R2, UR4 ;  /* 0x0000000402027c28 */ /* 0x000fcc0008000000 */
[----:B------:R-:W-:-:S08]  /*26220*/  DFMA R6, R8, -R12, 1 ;  /* 0x3ff000000806742b */ /* 0x000fd0000000080c */
[----:B------:R-:W-:Y:S02]  /*26230*/  DFMA R6, R8, R6, R8 ;  /* 0x000000060806722b */ /* 0x000fe40000000008 */
[----:B----4-:R-:W-:-:S08]  /*26240*/  DADD R4, R16, -R4 ;  /* 0x0000000010047229 */ /* 0x010fd00000000804 */
[----:B------:R-:W-:-:S08]  /*26250*/  DMUL R134, R2, R4 ;  /* 0x0000000402867228 */ /* 0x000fd00000000000 */
[----:B------:R-:W-:Y:S02]  /*26260*/  DMUL R52, R134, R6 ;  /* 0x0000000686347228 */ /* 0x000fe40000000000 */
[----:B------:R-:W-:-:S06]  /*26270*/  FSETP.GEU.AND P1, PT, |R135|, 6.5827683646048100446e-37, PT ;  /* 0x036000008700780b */ /* 0x000fcc0003f2e200 */
[----:B------:R-:W-:-:S08]  /*26280*/  DFMA R2, R52, -R12, R134 ;  /* 0x8000000c3402722b */ /* 0x000fd00000000086 */
[----:B------:R-:W-:-:S10]  /*26290*/  DFMA R52, R6, R2, R52 ;  /* 0x000000020634722b */ /* 0x000fd40000000034 */
[----:B------:R-:W-:-:S05]  /*262a0*/  FFMA R2, RZ, 1.0649999380111694336, R53 ;  /* 0x3f8851ebff027823 */ /* 0x000fca0000000035 */
[----:B------:R-:W-:-:S13]  /*262b0*/  FSETP.GT.AND P0, PT, |R2|, 1.469367938527859385e-39, PT ;  /* 0x001000000200780b */ /* 0x000fda0003f04200 */
[----:B---3--:R-:W-:Y:S05]  /*262c0*/  @P0 BRA P1, `(.L_x_503) ;  /* 0x0000000000140947 */ /* 0x008fea0000800000 */
[----:B------:R-:W-:Y:S01]  /*262d0*/  IMAD.MOV.U32 R58, RZ, RZ, -0x7ae147ae ;  /* 0x851eb852ff3a7424 */ /* 0x000fe200078e00ff */
[----:B------:R-:W-:Y:S01]  /*262e0*/  MOV R50, 0x26310 ;  /* 0x0002631000327802 */ /* 0x000fe20000000f00 */
[----:B------:R-:W-:-:S07]  /*262f0*/  IMAD.MOV.U32 R53, RZ, RZ, 0x3f8851eb ;  /* 0x3f8851ebff357424 */ /* 0x000fce00078e00ff */
[----:B------:R-:W-:Y:S05]  /*26300*/  CALL.REL.NOINC `($__internal_1_$__cuda_sm20_div_rn_f64_full) ;  /* 0x000000cc00847944 */ /* 0x000fea0003c00000 */
[----:B------:R-:W-:-:S07]  /*26310*/  IMAD.MOV.U32 R53, RZ, RZ, R51 ;  /* 0x000000ffff357224 */ /* 0x000fce00078e0033 */
.L_x_503:
[----:B------:R-:W-:Y:S05]  /*26320*/  BSYNC.RECONVERGENT B3 ;  /* 0x0000000000037941 */ /* 0x000fea0003800200 */
.L_x_502:
[----:B------:R1:W5:Y:S04]  /*26330*/  LDG.E.64 R14, desc[UR6][R126.64+0x10] ;  /* 0x000010067e0e7981 */ /* 0x000368000c1e1b00 */
[----:B------:R1:W5:Y:S04]  /*26340*/  LDG.E.64 R12, desc[UR6][R126.64] ;  /* 0x000000067e0c7981 */ /* 0x000368000c1e1b00 */
[----:B------:R1:W-:Y:S01]  /*26350*/  STG.E.64 desc[UR6][R126.64+0x88], R52 ;  /* 0x000088347e007986 */ /* 0x0003e2000c101b06 */
[----:B------:R-:W-:Y:S05]  /*26360*/  BRA `(.L_x_504) ;  /* 0x0000000000047947 */ /* 0x000fea0003800000 */
.L_x_290:
[----:B------:R0:W-:Y:S02]  /*26370*/  STG.E.64 desc[UR6][R126.64+0x88], RZ ;  /* 0x000088ff7e007986 */ /* 0x0001e4000c101b06 */
.L_x_504:
[----:B------:R-:W-:Y:S05]  /*26380*/  BSYNC.RECONVERGENT B2 ;  /* 0x0000000000027941 */ /* 0x000fea0003800200 */
.L_x_289:
[----:B-----5:R-:W-:Y:S01]  /*26390*/  DADD R12, R14, -R12 ;  /* 0x000000000e0c7229 */ /* 0x020fe2000000080c */
[----:B------:R-:W-:Y:S01]  /*263a0*/  UMOV UR4, 0x555c52e7 ;  /* 0x555c52e700047882 */ /* 0x000fe20000000000 */
[----:B------:R-:W-:-:S06]  /*263b0*/  UMOV UR5, 0x3f615df6 ;  /* 0x3f615df600057882 */ /* 0x000fcc0000000000 */
[----:B------:R-:W-:-:S07]  /*263c0*/  DMUL R12, R12, UR4 ;  /* 0x000000040c0c7c28 */ /* 0x000fce0008000000 */
[----:B------:R2:W-:Y:S04]  /*263d0*/  STG.E.64 desc[UR6][R126.64+0x40], R12 ;  /* 0x0000400c7e007986 */ /* 0x0005e8000c101b06 */
[----:B------:R2:W-:Y:S04]  /*263e0*/  STG.E.64 desc[UR6][R70.64+0x10], RZ ;  /* 0x000010ff46007986 */ /* 0x0005e8000c101b06 */
[----:B------:R-:W3:Y:S04]  /*263f0*/  LDG.E.64 R4, desc[UR6][R126.64+0x10] ;  /* 0x000010067e047981 */ /* 0x000ee8000c1e1b00 */
[----:B------:R-:W3:Y:S01]  /*26400*/  LDG.E.64 R2, desc[UR6][R10.64+0x18] ;  /* 0x000018060a027981 */ /* 0x000ee2000c1e1b00 */
[----:B------:R-:W4:Y:S01]  /*26410*/  MUFU.RCP64H R7, 8.5 ;  /* 0x4021000000077908 */ /* 0x000f220000001800 */
[----:B------:R-:W-:Y:S01]  /*26420*/  MOV R14, 0x0 ;  /* 0x00000000000e7802 */ /* 0x000fe20000000f00 */
[----:B------:R-:W-:Y:S01]  /*26430*/  IMAD.MOV.U32 R15, RZ, RZ, 0x40210000 ;  /* 0x40210000ff0f7424 */ /* 0x000fe200078e00ff */
[----:B------:R-:W-:Y:S01]  /*26440*/  BSSY.RECONVERGENT B2, `(.L_x_505) ;  /* 0x0000015000027945 */ /* 0x000fe20003800200 */
[----:B------:R-:W-:-:S06]  /*26450*/  IMAD.MOV.U32 R6, RZ, RZ, 0x1 ;  /* 0x00000001ff067424 */ /* 0x000fcc00078e00ff */
[----:B----4-:R-:W-:-:S08]  /*26460*/  DFMA R8, R6, -R14, 1 ;  /* 0x3ff000000608742b */ /* 0x010fd0000000080e */
[----:B------:R-:W-:-:S08]  /*26470*/  DFMA R8, R8, R8, R8 ;  /* 0x000000080808722b */ /* 0x000fd00000000008 */
[----:B------:R-:W-:-:S08]  /*26480*/  DFMA R8, R6, R8, R6 ;  /* 0x000000080608722b */ /* 0x000fd00000000006 */
[----:B------:R-:W-:-:S08]  /*26490*/  DFMA R6, R8, -R14, 1 ;  /* 0x3ff000000806742b */ /* 0x000fd0000000080e */
[----:B------:R-:W-:Y:S02]  /*264a0*/  DFMA R6, R8, R6, R8 ;  /* 0x000000060806722b */ /* 0x000fe40000000008 */
[----:B---3--:R-:W-:-:S08]  /*264b0*/  DADD R134, R4, -R2 ;  /* 0x0000000004867229 */ /* 0x008fd00000000802 */
[----:B------:R-:W-:Y:S02]  /*264c0*/  DMUL R2, R134, R6 ;  /* 0x0000000686027228 */ /* 0x000fe40000000000 */
[----:B------:R-:W-:-:S06]  /*264d0*/  FSETP.GEU.AND P1, PT, |R135|, 6.5827683646048100446e-37, PT ;  /* 0x036000008700780b */ /* 0x000fcc0003f2e200 */
[----:B------:R-:W-:-:S08]  /*264e0*/  DFMA R8, R2, -8.5, R134 ;  /* 0xc02100000208782b */ /* 0x000fd00000000086 */
[----:B------:R-:W-:-:S10]  /*264f0*/  DFMA R2, R6, R8, R2 ;  /* 0x000000080602722b */ /* 0x000fd40000000002 */
[----:B------:R-:W-:-:S05]  /*26500*/  FFMA R6, RZ, 2.515625, R3 ;  /* 0x40210000ff067823 */ /* 0x000fca0000000003 */
[----:B------:R-:W-:-:S13]  /*26510*/  FSETP.GT.AND P0, PT, |R6|, 1.469367938527859385e-39, PT ;  /* 0x001000000600780b */ /* 0x000fda0003f04200 */
[----:B--2---:R-:W-:Y:S05]  /*26520*/  @P0 BRA P1, `(.L_x_506) ;  /* 0x0000000000180947 */ /* 0x004fea0000800000 */
[----:B------:R-:W-:Y:S01]  /*26530*/  IMAD.MOV.U32 R58, RZ, RZ, RZ ;  /* 0x000000ffff3a7224 */ /* 0x000fe200078e00ff */
[----:B------:R-:W-:Y:S01]  /*26540*/  MOV R50, 0x26570 ;  /* 0x0002657000327802 */ /* 0x000fe20000000f00 */
[----:B-1----:R-:W-:-:S07]  /*26550*/  IMAD.MOV.U32 R53, RZ, RZ, 0x40210000 ;  /* 0x40210000ff357424 */ /* 0x002fce00078e00ff */
[----:B0-----:R-:W-:Y:S05]  /*26560*/  CALL.REL.NOINC `($__internal_1_$__cuda_sm20_div_rn_f64_full) ;  /* 0x000000c800ec7944 */ /* 0x001fea0003c00000 */
[----:B------:R-:W-:Y:S01]  /*26570*/  MOV R2, R52 ;  /* 0x0000003400027202 */ /* 0x000fe20000000f00 */
[----:B------:R-:W-:-:S07]  /*26580*/  IMAD.MOV.U32 R3, RZ, RZ, R51 ;  /* 0x000000ffff037224 */ /* 0x000fce00078e0033 */
.L_x_506:
[----:B------:R-:W-:Y:S05]  /*26590*/  BSYNC.RECONVERGENT B2 ;  /* 0x0000000000027941 */ /* 0x000fea0003800200 */
.L_x_505:
[----:B------:R-:W2:Y:S01]  /*265a0*/  LDG.E.64 R6, desc[UR6][R10.64+0xb8] ;  /* 0x0000b8060a067981 */ /* 0x000ea2000c1e1b00 */
[----:B------:R-:W3:Y:S01]  /*265b0*/  MUFU.RCP64H R9, 8.5 ;  /* 0x4021000000097908 */ /* 0x000ee20000001800 */
[----:B------:R-:W-:Y:S01]  /*265c0*/  IMAD.MOV.U32 R12, RZ, RZ, 0x0 ;  /* 0x00000000ff0c7424 */ /* 0x000fe200078e00ff */
[----:B------:R-:W-:Y:S01]  /*265d0*/  BSSY.RECONVERGENT B2, `(.L_x_507) ;  /* 0x0000016000027945 */ /* 0x000fe20003800200 */
[----:B------:R-:W-:Y:S02]  /*265e0*/  IMAD.MOV.U32 R13, RZ, RZ, 0x40210000 ;  /* 0x40210000ff0d7424 */ /* 0x000fe400078e00ff */
[----:B------:R-:W-:-:S06]  /*265f0*/  IMAD.MOV.U32 R8, RZ, RZ, 0x1 ;  /* 0x00000001ff087424 */ /* 0x000fcc00078e00ff */
[----:B---3--:R-:W-:-:S08]  /*26600*/  DFMA R14, R8, -R12, 1 ;  /* 0x3ff00000080e742b */ /* 0x008fd0000000080c */
[----:B------:R-:W-:-:S08]  /*26610*/  DFMA R14, R14, R14, R14 ;  /* 0x0000000e0e0e722b */ /* 0x000fd0000000000e */
[----:B------:R-:W-:-:S08]  /*26620*/  DFMA R14, R8, R14, R8 ;  /* 0x0000000e080e722b */ /* 0x000fd00000000008 */
[----:B------:R-:W-:-:S08]  /*26630*/  DFMA R12, R14, -R12, 1 ;  /* 0x3ff000000e0c742b */ /* 0x000fd0000000080c */
[----:B------:R-:W-:Y:S02]  /*26640*/  DFMA R12, R14, R12, R14 ;  /* 0x0000000c0e0c722b */ /* 0x000fe4000000000e */
[----:B--2---:R-:W-:-:S08]  /*26650*/  DADD R134, R4, -R6 ;  /* 0x0000000004867229 */ /* 0x004fd00000000806 */
[----:B------:R-:W-:Y:S02]  /*26660*/  DMUL R4, R12, R134 ;  /* 0x000000860c047228 */ /* 0x000fe40000000000 */
[----:B------:R-:W-:-:S06]  /*26670*/  FSETP.GEU.AND P1, PT, |R135|, 6.5827683646048100446e-37, PT ;  /* 0x036000008700780b */ /* 0x000fcc0003f2e200 */
[----:B------:R-:W-:-:S08]  /*26680*/  DFMA R6, R4, -8.5, R134 ;  /* 0xc02100000406782b */ /* 0x000fd00000000086 */
[----:B------:R-:W-:-:S10]  /*26690*/  DFMA R4, R12, R6, R4 ;  /* 0x000000060c04722b */ /* 0x000fd40000000004 */
[----:B------:R-:W-:-:S05]  /*266a0*/  FFMA R6, RZ, 2.515625, R5 ;  /* 0x40210000ff067823 */ /* 0x000fca0000000005 */
[----:B------:R-:W-:-:S13]  /*266b0*/  FSETP.GT.AND P0, PT, |R6|, 1.469367938527859385e-39, PT ;  /* 0x001000000600780b */ /* 0x000fda0003f04200 */
[----:B------:R-:W-:Y:S05]  /*266c0*/  @P0 BRA P1, `(.L_x_508) ;  /* 0x0000000000180947 */ /* 0x000fea0000800000 */
[----:B------:R-:W-:Y:S01]  /*266d0*/  MOV R58, RZ ;  /* 0x000000ff003a7202 */ /* 0x000fe20000000f00 */
[----:B-1----:R-:W-:Y:S01]  /*266e0*/  IMAD.MOV.U32 R53, RZ, RZ, 0x40210000 ;  /* 0x40210000ff357424 */ /* 0x002fe200078e00ff */
[----:B------:R-:W-:-:S07]  /*266f0*/  MOV R50, 0x26710 ;  /* 0x0002671000327802 */ /* 0x000fce0000000f00 */
[----:B0-----:R-:W-:Y:S05]  /*26700*/  CALL.REL.NOINC `($__internal_1_$__cuda_sm20_div_rn_f64_full) ;  /* 0x000000c800847944 */ /* 0x001fea0003c00000 */
[----:B------:R-:W-:Y:S02]  /*26710*/  IMAD.MOV.U32 R4, RZ, RZ, R52 ;  /* 0x000000ffff047224 */ /* 0x000fe400078e0034 */
[----:B------:R-:W-:-:S07]  /*26720*/  IMAD.MOV.U32 R5, RZ, RZ, R51 ;  /* 0x000000ffff057224 */ /* 0x000fce00078e0033 */
.L_x_508:
[----:B------:R-:W-:Y:S05]  /*26730*/  BSYNC.RECONVERGENT B2 ;  /* 0x0000000000027941 */ /* 0x000fea0003800200 */
.L_x_507:
[----:B------:R-:W2:Y:S04]  /*26740*/  LDG.E.64 R14, desc[UR6][R126.64+0x70] ;  /* 0x000070067e0e7981 */ /* 0x000ea8000c1e1b00 */
[----:B------:R-:W2:Y:S01]  /*26750*/  LDG.E.64 R6, desc[UR6][R10.64+0x40] ;  /* 0x000040060a067981 */ /* 0x000ea2000c1e1b00 */
[----:B------:R-:W3:Y:S01]  /*26760*/  MUFU.RCP64H R9, 8.5 ;  /* 0x4021000000097908 */ /* 0x000ee20000001800 */
[----:B------:R-:W-:Y:S01]  /*26770*/  IMAD.MOV.U32 R12, RZ, RZ, 0x0 ;  /* 0x00000000ff0c7424 */ /* 0x000fe200078e00ff */
[----:B------:R-:W-:Y:S01]  /*26780*/  MOV R13, 0x40210000 ;  /* 0x40210000000d7802 */ /* 0x000fe20000000f00 */
[----:B------:R-:W-:Y:S01]  /*26790*/  IMAD.MOV.U32 R8, RZ, RZ, 0x1 ;  /* 0x00000001ff087424 */ /* 0x000fe200078e00ff */
[----:B------:R-:W-:Y:S05]  /*267a0*/  BSSY.RECONVERGENT B2, `(.L_x_509) ;  /* 0x0000014000027945 */ /* 0x000fea0003800200 */
        /* <DEDUP_REMOVED lines=13> */
[----:B------:R-:W-:Y:S01]  /*26880*/  IMAD.MOV.U32 R58, RZ, RZ, RZ ;  /* 0x000000ffff3a7224 */ /* 0x000fe200078e00ff */
[----:B------:R-:W-:Y:S01]  /*26890*/  MOV R50, 0x268c0 ;  /* 0x000268c000327802 */ /* 0x000fe20000000f00 */
[----:B-1----:R-:W-:-:S07]  /*268a0*/  IMAD.MOV.U32 R53, RZ, RZ, 0x40210000 ;  /* 0x40210000ff357424 */ /* 0x002fce00078e00ff */
[----:B0-----:R-:W-:Y:S05]  /*268b0*/  CALL.REL.NOINC `($__internal_1_$__cuda_sm20_div_rn_f64_full) ;  /* 0x000000c800187944 */ /* 0x001fea0003c00000 */
[----:B------:R-:W-:Y:S01]  /*268c0*/  IMAD.MOV.U32 R8, RZ, RZ, R52 ;  /* 0x000000ffff087224 */ /* 0x000fe200078e0034 */
[----:B------:R-:W-:-:S07]  /*268d0*/  MOV R9, R51 ;  /* 0x0000003300097202 */ /* 0x000fce0000000f00 */
.L_x_510:
[----:B------:R-:W-:Y:S05]  /*268e0*/  BSYNC.RECONVERGENT B2 ;  /* 0x0000000000027941 */ /* 0x000fea0003800200 */
.L_x_509:
        /* <DEDUP_REMOVED lines=20> */
[----:B-1----:R-:W-:Y:S02]  /*26a30*/  MOV R53, 0x40210000 ;  /* 0x4021000000357802 */ /* 0x002fe40000000f00 */
[----:B------:R-:W-:-:S07]  /*26a40*/  MOV R50, 0x26a60 ;  /* 0x00026a6000327802 */ /* 0x000fce0000000f00 */
[----:B0-----:R-:W-:Y:S05]  /*26a50*/  CALL.REL.NOINC `($__internal_1_$__cuda_sm20_div_rn_f64_full) ;  /* 0x000000c400b07944 */ /* 0x001fea0003c00000 */
[----:B------:R-:W-:-:S07]  /*26a60*/  IMAD.MOV.U32 R50, RZ, RZ, R52 ;  /* 0x000000ffff327224 */ /* 0x000fce00078e0034 */
.L_x_512:
[----:B------:R-:W-:Y:S05]  /*26a70*/  BSYNC.RECONVERGENT B2 ;  /* 0x0000000000027941 */ /* 0x000fea0003800200 */
.L_x_511:
[----:B------:R-:W2:Y:S04]  /*26a80*/  LDG.E.64 R16, desc[UR6][R126.64] ;  /* 0x000000067e107981 */ /* 0x000ea8000c1e1b00 */
[----:B------:R-:W2:Y:S01]  /*26a90*/  LDG.E.64 R12, desc[UR6][R10.64+0x8] ;  /* 0x000008060a0c7981 */ /* 0x000ea2000c1e1b00 */
[----:B------:R-:W3:Y:S01]  /*26aa0*/  MUFU.RCP64H R7, 0.099999964237213134766 ;  /* 0x3fb9999900077908 */ /* 0x000ee20000001800 */
[----:B------:R-:W-:Y:S01]  /*26ab0*/  IMAD.MOV.U32 R20, RZ, RZ, -0x66666666 ;  /* 0x9999999aff147424 */ /* 0x000fe200078e00ff */
[----:B------:R-:W-:Y:S01]  /*26ac0*/  DSETP.GEU.AND P0, PT, R14, RZ, PT ;  /* 0x000000ff0e00722a */ /* 0x000fe20003f0e000 */
[----:B------:R-:W-:Y:S01]  /*26ad0*/  IMAD.MOV.U32 R21, RZ, RZ, 0x3fb99999 ;  /* 0x3fb99999ff157424 */ /* 0x000fe200078e00ff */
[----:B------:R-:W-:Y:S01]  /*26ae0*/  BSSY.RECONVERGENT B2, `(.L_x_513) ;  /* 0x0000019000027945 */ /* 0x000fe20003800200 */
[----:B------:R-:W-:-:S03]  /*26af0*/  IMAD.MOV.U32 R6, RZ, RZ, 0x1 ;  /* 0x00000001ff067424 */ /* 0x000fc600078e00ff */
[----:B------:R-:W-:Y:S02]  /*26b00*/  FSEL R72, R8, RZ, P0 ;  /* 0x000000ff08487208 */ /* 0x000fe40000000000 */
[----:B------:R-:W-:Y:S02]  /*26b10*/  FSEL R73, R9, RZ, P0 ;  /* 0x000000ff09497208 */ /* 0x000fe40000000000 */
[----:B------:R-:W-:Y:S02]  /*26b20*/  FSEL R74, R50, RZ, P0 ;  /* 0x000000ff324a7208 */ /* 0x000fe40000000000 */
[----:B------:R-:W-:Y:S01]  /*26b30*/  FSEL R75, R51, RZ, P0 ;  /* 0x000000ff334b7208 */ /* 0x000fe20000000000 */
        /* <DEDUP_REMOVED lines=8> */
[----:B------:R-:W-:-:S08]  /*26bc0*/  DFMA R20, R18, -R20, R134 ;  /* 0x800000141214722b */ /* 0x000fd00000000086 */
[----:B------:R-:W-:-:S10]  /*26bd0*/  DFMA R6, R6, R20, R18 ;  /* 0x000000140606722b */ /* 0x000fd40000000012 */
[----:B------:R-:W-:-:S05]  /*26be0*/  FFMA R14, RZ, 1.4499999284744262695, R7 ;  /* 0x3fb99999ff0e7823 */ /* 0x000fca0000000007 */
[----:B------:R-:W-:-:S13]  /*26bf0*/  FSETP.GT.AND P1, PT, |R14|, 1.469367938527859385e-39, PT ;  /* 0x001000000e00780b */ /* 0x000fda0003f24200 */
[----:B------:R-:W-:Y:S05]  /*26c00*/  @P1 BRA P2, `(.L_x_514) ;  /* 0x0000000000181947 */ /* 0x000fea0001000000 */
[----:B------:R-:W-:Y:S01]  /*26c10*/  MOV R58, 0x9999999a ;  /* 0x9999999a003a7802 */ /* 0x000fe20000000f00 */
[----:B-1----:R-:W-:Y:S01]  /*26c20*/  IMAD.MOV.U32 R53, RZ, RZ, 0x3fb99999 ;  /* 0x3fb99999ff357424 */ /* 0x002fe200078e00ff */
[----:B------:R-:W-:-:S07]  /*26c30*/  MOV R50, 0x26c50 ;  /* 0x00026c5000327802 */ /* 0x000fce0000000f00 */
[----:B0-----:R-:W-:Y:S05]  /*26c40*/  CALL.REL.NOINC `($__internal_1_$__cuda_sm20_div_rn_f64_full) ;  /* 0x000000c400347944 */ /* 0x001fea0003c00000 */
[----:B------:R-:W-:Y:S02]  /*26c50*/  IMAD.MOV.U32 R6, RZ, RZ, R52 ;  /* 0x000000ffff067224 */ /* 0x000fe400078e0034 */
[----:B------:R-:W-:-:S07]  /*26c60*/  IMAD.MOV.U32 R7, RZ, RZ, R51 ;  /* 0x000000ffff077224 */ /* 0x000fce00078e0033 */
.L_x_514:
[----:B------:R-:W-:Y:S05]  /*26c70*/  BSYNC.RECONVERGENT B2 ;  /* 0x0000000000027941 */ /* 0x000fea0003800200 */
.L_x_513:
[----:B------:R-:W2:Y:S01]  /*26c80*/  LDG.E.64 R14, desc[UR6][R10.64+0xa8] ;  /* 0x0000a8060a0e7981 */ /* 0x000ea2000c1e1b00 */
[----:B------:R-:W3:Y:S01]  /*26c90*/  MUFU.RCP64H R9, 0.099999964237213134766 ;  /* 0x3fb9999900097908 */ /* 0x000ee20000001800 */
[----:B------:R-:W-:Y:S01]  /*26ca0*/  IMAD.MOV.U32 R18, RZ, RZ, -0x66666666 ;  /* 0x9999999aff127424 */ /* 0x000fe200078e00ff */
        /* <DEDUP_REMOVED lines=16> */
[----:B------:R-:W-:Y:S01]  /*26db0*/  IMAD.MOV.U32 R58, RZ, RZ, -0x66666666 ;  /* 0x9999999aff3a7424 */ /* 0x000fe200078e00ff */
[----:B------:R-:W-:Y:S01]  /*26dc0*/  MOV R50, 0x26df0 ;  /* 0x00026df000327802 */ /* 0x000fe20000000f00 */
[----:B-1----:R-:W-:-:S07]  /*26dd0*/  IMAD.MOV.U32 R53, RZ, RZ, 0x3fb99999 ;  /* 0x3fb99999ff357424 */ /* 0x002fce00078e00ff */
[----:B0-----:R-:W-:Y:S05]  /*26de0*/  CALL.REL.NOINC `($__internal_1_$__cuda_sm20_div_rn_f64_full) ;  /* 0x000000c000cc7944 */ /* 0x001fea0003c00000 */
[----:B------:R-:W-:Y:S01]  /*26df0*/  IMAD.MOV.U32 R8, RZ, RZ, R52 ;  /* 0x000000ffff087224 */ /* 0x000fe200078e0034 */
[----:B------:R-:W-:-:S07]  /*26e00*/  MOV R9, R51 ;  /* 0x0000003300097202 */ /* 0x000fce0000000f00 */
.L_x_516:
[----:B------:R-:W-:Y:S05]  /*26e10*/  BSYNC.RECONVERGENT B2 ;  /* 0x0000000000027941 */ /* 0x000fea0003800200 */
.L_x_515:
[----:B------:R-:W2:Y:S01]  /*26e20*/  LDG.E.64 R16, desc[UR6][R70.64+0x18] ;  /* 0x0000180646107981 */ /* 0x000ea2000c1e1b00 */
[----:B------:R-:W3:Y:S01]  /*26e30*/  MUFU.RCP64H R11, 0.039999991655349731445 ;  /* 0x3fa47ae1000b7908 */ /* 0x000ee20000001800 */
        /* <DEDUP_REMOVED lines=9> */
[----:B--2---:R-:W-:-:S08]  /*26ed0*/  DADD R134, -R12, R16 ;  /* 0x000000000c867229 */ /* 0x004fd00000000110 */
[----:B------:R-:W-:Y:S02]  /*26ee0*/  DMUL R12, R134, R10 ;  /* 0x0000000a860c7228 */ /* 0x000fe40000000000 */
[----:B------:R-:W-:-:S06]  /*26ef0*/  FSETP.GEU.AND P1, PT, |R135|, 6.5827683646048100446e-37, PT ;  /* 0x036000008700780b */ /* 0x000fcc0003f2e200 */
[----:B------:R-:W-:-:S08]  /*26f00*/  DFMA R18, R12, -R20, R134 ;  /* 0x800000140c12722b */ /* 0x000fd00000000086 */
[----:B------:R-:W-:-:S10]  /*26f10*/  DFMA R10, R10, R18, R12 ;  /* 0x000000120a0a722b */ /* 0x000fd4000000000c */
[----:B------:R-:W-:-:S05]  /*26f20*/  FFMA R12, RZ, 1.2849999666213989258, R11 ;  /* 0x3fa47ae1ff0c7823 */ /* 0x000fca000000000b */
[----:B------:R-:W-:-:S13]  /*26f30*/  FSETP.GT.AND P0, PT, |R12|, 1.469367938527859385e-39, PT ;  /* 0x001000000c00780b */ /* 0x000fda0003f04200 */
[----:B------:R-:W-:Y:S05]  /*26f40*/  @P0 BRA P1, `(.L_x_518) ;  /* 0x0000000000180947 */ /* 0x000fea0000800000 */
[----:B------:R-:W-:Y:S01]  /*26f50*/  IMAD.MOV.U32 R58, RZ, RZ, 0x47ae147b ;  /* 0x47ae147bff3a7424 */ /* 0x000fe200078e00ff */
[----:B-1----:R-:W-:Y:S02]  /*26f60*/  MOV R53, 0x3fa47ae1 ;  /* 0x3fa47ae100357802 */ /* 0x002fe40000000f00 */
[----:B------:R-:W-:-:S07]  /*26f70*/  MOV R50, 0x26f90 ;  /* 0x00026f9000327802 */ /* 0x000fce0000000f00 */
[----:B0-----:R-:W-:Y:S05]  /*26f80*/  CALL.REL.NOINC `($__internal_1_$__cuda_sm20_div_rn_f64_full) ;  /* 0x000000c000647944 */ /* 0x001fea0003c00000 */
[----:B------:R-:W-:Y:S02]  /*26f90*/  IMAD.MOV.U32 R10, RZ, RZ, R52 ;  /* 0x000000ffff0a7224 */ /* 0x000fe400078e0034 */
[----:B------:R-:W-:-:S07]  /*26fa0*/  IMAD.MOV.U32 R11, RZ, RZ, R51 ;  /* 0x000000ffff0b7224 */ /* 0x000fce00078e0033 */
.L_x_518:
[----:B------:R-:W-:Y:S05]  /*26fb0*/  BSYNC.RECONVERGENT B2 ;  /* 0x0000000000027941 */ /* 0x000fea0003800200 */
.L_x_517:
[----:B------:R-:W2:Y:S01]  /*26fc0*/  MUFU.RCP64H R13, 0.039999991655349731445 ;  /* 0x3fa47ae1000d7908 */ /* 0x000ea20000001800 */
[----:B------:R-:W-:Y:S01]  /*26fd0*/  IMAD.MOV.U32 R18, RZ, RZ, 0x47ae147b ;  /* 0x47ae147bff127424 */ /* 0x000fe200078e00ff */
[----:B------:R-:W-:Y:S01]  /*26fe0*/  MOV R12, 0x1 ;  /* 0x00000001000c7802 */ /* 0x000fe20000000f00 */
[----:B------:R-:W-:Y:S01]  /*26ff0*/  IMAD.MOV.U32 R19, RZ, RZ, 0x3fa47ae1 ;  /* 0x3fa47ae1ff137424 */ /* 0x000fe200078e00ff */
[----:B------:R-:W-:Y:S01]  /*27000*/  DADD R134, -R14, R16 ;  /* 0x000000000e867229 */ /* 0x000fe20000000110 */
[----:B------:R-:W-:Y:S09]  /*27010*/  BSSY.RECONVERGENT B2, `(.L_x_519) ;  /* 0x0000013000027945 */ /* 0x000ff20003800200 */
[----:B------:R-:W-:Y:S01]  /*27020*/  FSETP.GEU.AND P1, PT, |R135|, 6.5827683646048100446e-37, PT ;  /* 0x036000008700780b */ /* 0x000fe20003f2e200 */
[----:B--2---:R-:W-:-:S08]  /*27030*/  DFMA R20, R12, -R18, 1 ;  /* 0x3ff000000c14742b */ /* 0x004fd00000000812 */
[----:B------:R-:W-:-:S08]  /*27040*/  DFMA R20, R20, R20, R20 ;  /* 0x000000141414722b */ /* 0x000fd00000000014 */
[----:B------:R-:W-:-:S08]  /*27050*/  DFMA R20, R12, R20, R12 ;  /* 0x000000140c14722b */ /* 0x000fd0000000000c */
[----:B------:R-:W-:-:S08]  /*27060*/  DFMA R12, R20, -R18, 1 ;  /* 0x3ff00000140c742b */ /* 0x000fd00000000812 */
[----:B------:R-:W-:-:S08]  /*27070*/  DFMA R20, R20, R12, R20 ;  /* 0x0000000c1414722b */ /* 0x000fd00000000014 */
[----:B------:R-:W-:-:S08]  /*27080*/  DMUL R12, R20, R134 ;  /* 0x00000086140c7228 */ /* 0x000fd00000000000 */
[----:B------:R-:W-:-:S08]  /*27090*/  DFMA R14, R12, -R18, R134 ;  /* 0x800000120c0e722b */ /* 0x000fd00000000086 */
[----:B------:R-:W-:-:S10]  /*270a0*/  DFMA R12, R20, R14, R12 ;  /* 0x0000000e140c722b */ /* 0x000fd4000000000c */
[----:B------:R-:W-:-:S05]  /*270b0*/  FFMA R14, RZ, 1.2849999666213989258, R13 ;  /* 0x3fa47ae1ff0e7823 */ /* 0x000fca000000000d */
[----:B------:R-:W-:-:S13]  /*270c0*/  FSETP.GT.AND P0, PT, |R14|, 1.469367938527859385e-39, PT ;  /* 0x001000000e00780b */ /* 0x000fda0003f04200 */
[----:B------:R-:W-:Y:S05]  /*270d0*/  @P0 BRA P1, `(.L_x_520) ;  /* 0x0000000000180947 */ /* 0x000fea0000800000 */
[----:B------:R-:W-:Y:S01]  /*270e0*/  IMAD.MOV.U32 R58, RZ, RZ, 0x47ae147b ;  /* 0x47ae147bff3a7424 */ /* 0x000fe200078e00ff */
[----:B------:R-:W-:Y:S01]  /*270f0*/  MOV R50, 0x27120 ;  /* 0x0002712000327802 */ /* 0x000fe20000000f00 */
[----:B-1----:R-:W-:-:S07]  /*27100*/  IMAD.MOV.U32 R53, RZ, RZ, 0x3fa47ae1 ;  /* 0x3fa47ae1ff357424 */ /* 0x002fce00078e00ff */
[----:B0-----:R-:W-:Y:S05]  /*27110*/  CALL.REL.NOINC `($__internal_1_$__cuda_sm20_div_rn_f64_full) ;  /* 0x000000c000007944 */ /* 0x001fea0003c00000 */
[----:B------:R-:W-:Y:S02]  /*27120*/  IMAD.MOV.U32 R12, RZ, RZ, R52 ;  /* 0x000000ffff0c7224 */ /* 0x000fe400078e0034 */
[----:B------:R-:W-:-:S07]  /*27130*/  IMAD.MOV.U32 R13, RZ, RZ, R51 ;  /* 0x000000ffff0d7224 */ /* 0x000fce00078e0033 */
.L_x_520:
[----:B------:R-:W-:Y:S05]  /*27140*/  BSYNC.RECONVERGENT B2 ;  /* 0x0000000000027941 */ /* 0x000fea0003800200 */
.L_x_519:
[----:B------:R-:W2:Y:S08]  /*27150*/  LDC.64 R14, c[0x0][0x3a0] ;  /* 0x0000e800ff0e7b82 */ /* 0x000eb00000000a00 */
[----:B------:R-:W3:Y:S01]  /*27160*/  LDC.64 R38, c[0x0][0x398] ;  /* 0x0000e600ff267b82 */ /* 0x000ee20000000a00 */
[----:B--2---:R-:W-:-:S05]  /*27170*/  IMAD.WIDE R76, R76, 0x80, R14 ;  /* 0x000000804c4c7825 */ /* 0x004fca00078e020e */
[----:B------:R-:W2:Y:S01]  /*27180*/  LDG.E.64 R16, desc[UR6][R76.64+0x50] ;  /* 0x000050064c107981 */ /* 0x000ea2000c1e1b00 */
[----:B---3--:R-:W-:-:S05]  /*27190*/  IMAD.WIDE R38, R149, 0x60, R38 ;  /* 0x0000006095267825 */ /* 0x008fca00078e0226 */
[----:B------:R-:W2:Y:S01]  /*271a0*/  LDG.E.64 R26, desc[UR6][R38.64+0x30] ;  /* 0x00003006261a7981 */ /* 0x000ea2000c1e1b00 */
[----:B------:R-:W3:Y:S01]  /*271b0*/  MUFU.RCP64H R15, 0.21481478214263916016 ;  /* 0x3fcb7f0d000f7908 */ /* 0x000ee20000001800 */
[----:B------:R-:W-:Y:S01]  /*271c0*/  MOV R20, 0x4629b7f0 ;  /* 0x4629b7f000147802 */ /* 0x000fe20000000f00 */
[----:B------:R-:W-:Y:S02]  /*271d0*/  IMAD.MOV.U32 R21, RZ, RZ, 0x3fcb7f0d ;  /* 0x3fcb7f0dff157424 */ /* 0x000fe400078e00ff */
[----:B------:R-:W-:-:S06]  /*271e0*/  IMAD.MOV.U32 R14, RZ, RZ, 0x1 ;  /* 0x00000001ff0e7424 */ /* 0x000fcc00078e00ff */
[----:B---3--:R-:W-:-:S08]  /*271f0*/  DFMA R18, R14, -R20, 1 ;  /* 0x3ff000000e12742b */ /* 0x008fd00000000814 */
[----:B------:R-:W-:-:S08]  /*27200*/  DFMA R18, R18, R18, R18 ;  /* 0x000000121212722b */ /* 0x000fd00000000012 */
[----:B------:R-:W-:-:S08]  /*27210*/  DFMA R18, R14, R18, R14 ;  /* 0x000000120e12722b */ /* 0x000fd0000000000e */
[----:B------:R-:W-:-:S08]  /*27220*/  DFMA R14, R18, -R20, 1 ;  /* 0x3ff00000120e742b */ /* 0x000fd00000000814 */
[----:B------:R-:W-:Y:S01]  /*27230*/  DFMA R14, R18, R14, R18 ;  /* 0x0000000e120e722b */ /* 0x000fe20000000012 */
[----:B------:R-:W-:Y:S01]  /*27240*/  BSSY.RECONVERGENT B2, `(.L_x_521) ;  /* 0x000000f000027945 */ /* 0x000fe20003800200 */
[----:B--2---:R-:W-:-:S08]  /*27250*/  DADD R134, R16, -R26 ;  /* 0x0000000010867229 */ /* 0x004fd0000000081a */
[----:B------:R-:W-:-:S08]  /*27260*/  DMUL R18, R134, R14 ;  /* 0x0000000e86127228 */ /* 0x000fd00000000000 */
[----:B------:R-:W-:-:S08]  /*27270*/  DFMA R20, R18, -R20, R134 ;  /* 0x800000141214722b */ /* 0x000fd00000000086 */
[----:B------:R-:W-:Y:S01]  /*27280*/  DFMA R14, R14, R20, R18 ;  /* 0x000000140e0e722b */ /* 0x000fe20000000012 */
[----:B------:R-:W-:-:S09]  /*27290*/  FSETP.GEU.AND P1, PT, |R135|, 6.5827683646048100446e-37, PT ;  /* 0x036000008700780b */ /* 0x000fd20003f2e200 */
[----:B------:R-:W-:-:S05]  /*272a0*/  FFMA R18, RZ, 1.5898147821426391602, R15 ;  /* 0x3fcb7f0dff127823 */ /* 0x000fca000000000f */
[----:B------:R-:W-:-:S13]  /*272b0*/  FSETP.GT.AND P0, PT, |R18|, 1.469367938527859385e-39, PT ;  /* 0x001000001200780b */ /* 0x000fda0003f04200 */
[----:B------:R-:W-:Y:S05]  /*272c0*/  @P0 BRA P1, `(.L_x_522) ;  /* 0x0000000000180947 */ /* 0x000fea0000800000 */
[----:B------:R-:W-:Y:S01]  /*272d0*/  IMAD.MOV.U32 R58, RZ, RZ, 0x4629b7f0 ;  /* 0x4629b7f0ff3a7424 */ /* 0x000fe200078e00ff */
[----:B------:R-:W-:Y:S01]  /*272e0*/  MOV R50, 0x27310 ;  /* 0x0002731000327802 */ /* 0x000fe20000000f00 */
[----:B-1----:R-:W-:-:S07]  /*272f0*/  IMAD.MOV.U32 R53, RZ, RZ, 0x3fcb7f0d ;  /* 0x3fcb7f0dff357424 */ /* 0x002fce00078e00ff */
[----:B0-----:R-:W-:Y:S05]  /*27300*/  CALL.REL.NOINC `($__internal_1_$__cuda_sm20_div_rn_f64_full) ;  /* 0x000000bc00847944 */ /* 0x001fea0003c00000 */
[----:B------:R-:W-:Y:S01]  /*27310*/  MOV R14, R52 ;  /* 0x00000034000e7202 */ /* 0x000fe20000000f00 */
[----:B------:R-:W-:-:S07]  /*27320*/  IMAD.MOV.U32 R15, RZ, RZ, R51 ;  /* 0x000000ffff0f7224 */ /* 0x000fce00078e0033 */
.L_x_522:
[----:B------:R-:W-:Y:S05]  /*27330*/  BSYNC.RECONVERGENT B2 ;  /* 0x0000000000027941 */ /* 0x000fea0003800200 */
.L_x_521:
[----:B------:R-:W2:Y:S01]  /*27340*/  LDG.E.64 R32, desc[UR6][R38.64+0x1b0] ;  /* 0x0001b00626207981 */ /* 0x000ea2000c1e1b00 */
[----:B------:R-:W3:Y:S01]  /*27350*/  MUFU.RCP64H R19, 0.21481478214263916016 ;  /* 0x3fcb7f0d00137908 */ /* 0x000ee20000001800 */
        /* <DEDUP_REMOVED lines=14> */
[----:B------:R-:W-:-:S05]  /*27440*/  FFMA R18, RZ, 1.5898147821426391602, R17 ;  /* 0x3fcb7f0dff127823 */ /* 0x000fca0000000011 */
        /* <DEDUP_REMOVED lines=8> */
.L_x_524:
[----:B------:R-:W-:Y:S05]  /*274d0*/  BSYNC.RECONVERGENT B2 ;  /* 0x0000000000027941 */ /* 0x000fea0003800200 */
.L_x_523:
[----:B------:R-:W2:Y:S04]  /*274e0*/  LDG.E.64 R20, desc[UR6][R76.64+0x58] ;  /* 0x000058064c147981 */ /* 0x000ea8000c1e1b00 */
[----:B------:R-:W2:Y:S01]  /*274f0*/  LDG.E.64 R30, desc[UR6][R38.64+0x38] ;  /* 0x00003806261e7981 */ /* 0x000ea2000c1e1b00 */
[----:B------:R-:W3:Y:S01]  /*27500*/  MUFU.RCP64H R19, 0.19999992847442626953 ;  /* 0x3fc9999900137908 */ /* 0x000ee20000001800 */
        /* <DEDUP_REMOVED lines=14> */
[----:B------:R-:W-:-:S05]  /*275f0*/  FFMA R22, RZ, 1.5749999284744262695, R19 ;  /* 0x3fc99999ff167823 */ /* 0x000fca0000000013 */
        /* <DEDUP_REMOVED lines=8> */
.L_x_526:
[----:B------:R-:W-:Y:S05]  /*27680*/  BSYNC.RECONVERGENT B2 ;  /* 0x0000000000027941 */ /* 0x000fea0003800200 */
.L_x_525:
[----:B------:R-:W2:Y:S01]  /*27690*/  LDG.E.64 R36, desc[UR6][R38.64+0x1b8] ;  /* 0x0001b80626247981 */ /* 0x000ea2000c1e1b00 */
[----:B------:R-:W3:Y:S01]  /*276a0*/  MUFU.RCP64H R23, 0.19999992847442626953 ;  /* 0x3fc9999900177908 */ /* 0x000ee20000001800 */
[----:B------:R-:W-:Y:S01]  /*276b0*/  IMAD.MOV.U32 R24, RZ, RZ, -0x66666666 ;  /* 0x9999999aff187424 */ /* 0x000fe200078e00ff */
        /* <DEDUP_REMOVED lines=17> */
[----:B-1----:R-:W-:Y:S02]  /*277d0*/  MOV R53, 0x3fc99999 ;  /* 0x3fc9999900357802 */ /* 0x002fe40000000f00 */
[----:B------:R-:W-:-:S07]  /*277e0*/  MOV R50, 0x27800 ;  /* 0x0002780000327802 */ /* 0x000fce0000000f00 */
[----:B0-----:R-:W-:Y:S05]  /*277f0*/  CALL.REL.NOINC `($__internal_1_$__cuda_sm20_div_rn_f64_full) ;  /* 0x000000b800487944 */ /* 0x001fea0003c00000 */
[----:B------:R-:W-:Y:S02]  /*27800*/  IMAD.MOV.U32 R20, RZ, RZ, R52 ;  /* 0x000000ffff147224 */ /* 0x000fe400078e0034 */
[----:B------:R-:W-:-:S07]  /*27810*/  IMAD.MOV.U32 R21, RZ, RZ, R51 ;  /* 0x000000ffff157224 */ /* 0x000fce00078e0033 */
.L_x_528:
[----:B------:R-:W-:Y:S05]  /*27820*/  BSYNC.RECONVERGENT B2 ;  /* 0x0000000000027941 */ /* 0x000fea0003800200 */
.L_x_527:
[----:B------:R-:W2:Y:S04]  /*27830*/  LDG.E.64 R24, desc[UR6][R76.64+0x60] ;  /* 0x000060064c187981 */ /* 0x000ea8000c1e1b00 */
[----:B------:R-:W2:Y:S01]  /*27840*/  LDG.E.64 R34, desc[UR6][R38.64+0x40] ;  /* 0x0000400626227981 */ /* 0x000ea2000c1e1b00 */
[----:B------:R-:W3:Y:S01]  /*27850*/  MUFU.RCP64H R23, 0.25925922393798828125 ;  /* 0x3fd097b400177908 */ /* 0x000ee20000001800 */
        /* <DEDUP_REMOVED lines=14> */
[----:B------:R-:W-:-:S05]  /*27940*/  FFMA R28, RZ, 1.6296296119689941406, R23 ;  /* 0x3fd097b4ff1c7823 */ /* 0x000fca0000000017 */
        /* <DEDUP_REMOVED lines=8> */
.L_x_530:
[----:B------:R-:W-:Y:S05]  /*279d0*/  BSYNC.RECONVERGENT B2 ;  /* 0x0000000000027941 */ /* 0x000fea0003800200 */
.L_x_529:
[----:B------:R-:W2:Y:S01]  /*279e0*/  LDG.E.64 R38, desc[UR6][R38.64+0x1c0] ;  /* 0x0001c00626267981 */ /* 0x000ea2000c1e1b00 */
[----:B------:R-:W3:Y:S01]  /*279f0*/  MUFU.RCP64H R29, 0.25925922393798828125 ;  /* 0x3fd097b4001d7908 */ /* 0x000ee20000001800 */
[----:B------:R-:W-:Y:S01]  /*27a00*/  MOV R40, 0x25ed097b ;  /* 0x25ed097b00287802 */ /* 0x000fe20000000f00 */
[----:B------:R-:W-:Y:S01]  /*27a10*/  IMAD.MOV.U32 R41, RZ, RZ, 0x3fd097b4 ;  /* 0x3fd097b4ff297424 */ /* 0x000fe200078e00ff */
[----:B------:R-:W-:Y:S01]  /*27a20*/  BSSY.RECONVERGENT B2, `(.L_x_531) ;  /* 0x0000015000027945 */ /* 0x000fe20003800200 */
        /* <DEDUP_REMOVED lines=20> */
.L_x_532:
[----:B------:R-:W-:Y:S05]  /*27b70*/  BSYNC.RECONVERGENT B2 ;  /* 0x0000000000027941 */ /* 0x000fea0003800200 */
.L_x_531:
[----:B------:R-:W2:Y:S01]  /*27b80*/  LDG.E.64 R28, desc[UR6][R76.64+0x10] ;  /* 0x000010064c1c7981 */ /* 0x000ea2000c1e1b00 */
[----:B------:R-:W3:Y:S01]  /*27b90*/  MUFU.RCP64H R41, 0.085925877094268798828 ;  /* 0x3fb5ff3d00297908 */ /* 0x000ee20000001800 */
        /* <DEDUP_REMOVED lines=14> */
[----:B------:R-:W-:-:S05]  /*27c80*/  FFMA R40, RZ, 1.4218517541885375977, R27 ;  /* 0x3fb5ff3dff287823 */ /* 0x000fca000000001b */
        /* <DEDUP_REMOVED lines=8> */
.L_x_534:
[----:B------:R-:W-:Y:S05]  /*27d10*/  BSYNC.RECONVERGENT B2 ;  /* 0x0000000000027941 */ /* 0x000fea0003800200 */
.L_x_533:
[----:B------:R-:W2:Y:S01]  /*27d20*/  MUFU.RCP64H R41, 0.085925877094268798828 ;  /* 0x3fb5ff3d00297908 */ /* 0x000ea20000001800 */
[----:B------:R-:W-:Y:S01]  /*27d30*/  IMAD.MOV.U32 R42, RZ, RZ, -0x2e450673 ;  /* 0xd1baf98dff2a7424 */ /* 0x000fe200078e00ff */
        /* <DEDUP_REMOVED lines=13> */
[----:B------:R-:W-:-:S05]  /*27e10*/  FFMA R32, RZ, 1.4218517541885375977, R29 ;  /* 0x3fb5ff3dff207823 */ /* 0x000fca000000001d */
        /* <DEDUP_REMOVED lines=8> */
.L_x_536:
[----:B------:R-:W-:Y:S05]  /*27ea0*/  BSYNC.RECONVERGENT B2 ;  /* 0x0000000000027941 */ /* 0x000fea0003800200 */
.L_x_535:
[----:B------:R-:W2:Y:S01]  /*27eb0*/  LDG.E.64 R32, desc[UR6][R76.64+0x18] ;  /* 0x000018064c207981 */ /* 0x000ea2000c1e1b00 */
[----:B------:R-:W3:Y:S01]  /*27ec0*/  MUFU.RCP64H R41, 0.079999983310699462891 ;  /* 0x3fb47ae100297908 */ /* 0x000ee20000001800 */
        /* <DEDUP_REMOVED lines=14> */
[----:B------:R-:W-:-:S05]  /*27fb0*/  FFMA R40, RZ, 1.4099999666213989258, R31 ;  /* 0x3fb47ae1ff287823 */ /* 0x000fca000000001f */
        /* <DEDUP_REMOVED lines=8> */
.L_x_538:
[----:B------:R-:W-:Y:S05]  /*28040*/  BSYNC.RECONVERGENT B2 ;  /* 0x0000000000027941 */ /* 0x000fea0003800200 */
.L_x_537:
[----:B------:R-:W2:Y:S01]  /*28050*/  MUFU.RCP64H R41, 0.079999983310699462891 ;  /* 0x3fb47ae100297908 */ /* 0x000ea20000001800 */
        /* <DEDUP_REMOVED lines=14> */
[----:B------:R-:W-:-:S05]  /*28140*/  FFMA R36, RZ, 1.4099999666213989258, R33 ;  /* 0x3fb47ae1ff247823 */ /* 0x000fca0000000021 */
        /* <DEDUP_REMOVED lines=8> */
.L_x_540:
[----:B------:R-:W-:Y:S05]  /*281d0*/  BSYNC.RECONVERGENT B2 ;  /* 0x0000000000027941 */ /* 0x000fea0003800200 */
.L_x_539:
[----:B------:R-:W2:Y:S01]  /*281e0*/  LDG.E.64 R36, desc[UR6][R76.64+0x20] ;  /* 0x000020064c247981 */ /* 0x000ea2000c1e1b00 */
[----:B------:R-:W3:Y:S01]  /*281f0*/  MUFU.RCP64H R41, 0.10370367765426635742 ;  /* 0x3fba8c5300297908 */ /* 0x000ee20000001800 */
        /* <DEDUP_REMOVED lines=14> */
[----:B------:R-:W-:-:S05]  /*282e0*/  FFMA R40, RZ, 1.4574073553085327148, R35 ;  /* 0x3fba8c53ff287823 */ /* 0x000fca0000000023 */
        /* <DEDUP_REMOVED lines=8> */
.L_x_542:
[----:B------:R-:W-:Y:S05]  /*28370*/  BSYNC.RECONVERGENT B2 ;  /* 0x0000000000027941 */ /* 0x000fea0003800200 */
.L_x_541:
[----:B------:R-:W2:Y:S01]  /*28380*/  MUFU.RCP64H R41, 0.10370367765426635742 ;  /* 0x3fba8c5300297908 */ /* 0x000ea20000001800 */
[----:B------:R-:W-:Y:S01]  /*28390*/  IMAD.MOV.U32 R42, RZ, RZ, 0x6fe1a8c5 ;  /* 0x6fe1a8c5ff2a7424 */ /* 0x000fe200078e00ff */
[----:B------:R-:W-:Y:S01]  /*283a0*/  DADD R134, -R38, R36 ;  /* 0x0000000026867229 */ /* 0x000fe20000000124 */
[----:B------:R-:W-:Y:S01]  /*283b0*/  IMAD.MOV.U32 R43, RZ, RZ, 0x3fba8c53 ;  /* 0x3fba8c53ff2b7424 */ /* 0x000fe200078e00ff */
[----:B------:R-:W-:Y:S01]  /*283c0*/  BSSY.RECONVERGENT B2, `(.L_x_543) ;  /* 0x0000014000027945 */ /* 0x000fe20003800200 */
[----:B------:R-:W-:-:S07]  /*283d0*/  IMAD.MOV.U32 R40, RZ, RZ, 0x1 ;  /* 0x00000001ff287424 */ /* 0x000fce00078e00ff */
        /* <DEDUP_REMOVED lines=9> */
[----:B------:R-:W-:-:S05]  /*28470*/  FFMA R38, RZ, 1.4574073553085327148, R37 ;  /* 0x3fba8c53ff267823 */ /* 0x000fca0000000025 */
        /* <DEDUP_REMOVED lines=8> */
.L_x_544:
[----:B------:R-:W-:Y:S05]  /*28500*/  BSYNC.RECONVERGENT B2 ;  /* 0x0000000000027941 */ /* 0x000fea0003800200 */
.L_x_543:
[----:B------:R-:W2:Y:S01]  /*28510*/  MUFU.RCP64H R39, 0.0031249988824129104614 ;  /* 0x3f69999900277908 */ /* 0x000ea20000001800 */
[----:B------:R-:W-:Y:S01]  /*28520*/  IMAD.MOV.U32 R42, RZ, RZ, -0x66666666 ;  /* 0x9999999aff2a7424 */ /* 0x000fe200078e00ff */
[----:B------:R-:W-:Y:S01]  /*28530*/  MOV R43, 0x3f699999 ;  /* 0x3f699999002b7802 */ /* 0x000fe20000000f00 */
[----:B------:R-:W-:Y:S01]  /*28540*/  IMAD.MOV.U32 R38, RZ, RZ, 0x1 ;  /* 0x00000001ff267424 */ /* 0x000fe200078e00ff */
[----:B------:R-:W-:Y:S01]  /*28550*/  UMOV UR4, 0xeb851eb8 ;  /* 0xeb851eb800047882 */ /* 0x000fe20000000000 */
[----:B------:R-:W-:Y:S01]  /*28560*/  UMOV UR5, 0x3f9eb851 ;  /* 0x3f9eb85100057882 */ /* 0x000fe20000000000 */
[C---:B------:R-:W-:Y:S01]  /*28570*/  IADD3 R147, P1, PT, R144.reuse, R147, RZ ;  /* 0x0000009390937210 */ /* 0x040fe20007f3e0ff */
[----:B------:R-:W-:Y:S01]  /*28580*/  DMUL R134, R72, UR4 ;  /* 0x0000000448867c28 */ /* 0x000fe20008000000 */
[----:B------:R-:W-:Y:S01]  /*28590*/  BSSY.RECONVERGENT B2, `(.L_x_545) ;  /* 0x0000016000027945 */ /* 0x000fe20003800200 */
[C---:B------:R-:W-:Y:S01]  /*285a0*/  VIADD R146, R149.reuse, 0xffffc804 ;  /* 0xffffc80495927836 */ /* 0x040fe20000000000 */
[----:B------:R-:W-:Y:S01]  /*285b0*/  LEA.HI.X.SX32 R144, R144, RZ, 0x1, P1 ;  /* 0x000000ff90907211 */ /* 0x000fe200008f0eff */
[----:B------:R-:W-:Y:S01]  /*285c0*/  VIADD R145, R149, 0x3800 ;  /* 0x0000380095917836 */ /* 0x000fe20000000000 */
[----:B--2---:R-:W-:-:S05]  /*285d0*/  DFMA R40, R38, -R42, 1 ;  /* 0x3ff000002628742b */ /* 0x004fca000000082a */
[----:B------:R-:W-:-:S03]  /*285e0*/  FSETP.GEU.AND P2, PT, |R135|, 6.5827683646048100446e-37, PT ;  /* 0x036000008700780b */ /* 0x000fc60003f4e200 */
[----:B------:R-:W-:-:S08]  /*285f0*/  DFMA R40, R40, R40, R40 ;  /* 0x000000282828722b */ /* 0x000fd00000000028 */
[----:B------:R-:W-:-:S08]  /*28600*/  DFMA R40, R38, R40, R38 ;  /* 0x000000282628722b */ /* 0x000fd00000000026 */
[----:B------:R-:W-:-:S08]  /*28610*/  DFMA R38, R40, -R42, 1 ;  /* 0x3ff000002826742b */ /* 0x000fd0000000082a */
[----:B------:R-:W-:-:S08]  /*28620*/  DFMA R38, R40, R38, R40 ;  /* 0x000000262826722b */ /* 0x000fd00000000028 */
[----:B------:R-:W-:-:S08]  /*28630*/  DMUL R40, R134, R38 ;  /* 0x0000002686287228 */ /* 0x000fd00000000000 */
[----:B------:R-:W-:-:S08]  /*28640*/  DFMA R42, R40, -R42, R134 ;  /* 0x8000002a282a722b */ /* 0x000fd00000000086 */
[----:B------:R-:W-:-:S10]  /*28650*/  DFMA R38, R38, R42, R40 ;  /* 0x0000002a2626722b */ /* 0x000fd40000000028 */
[----:B------:R-:W-:-:S05]  /*28660*/  FFMA R40, RZ, 0.91249996423721313477, R39 ;  /* 0x3f699999ff287823 */ /* 0x000fca0000000027 */
        /* <DEDUP_REMOVED lines=8> */
.L_x_546:
[----:B------:R-:W-:Y:S05]  /*286f0*/  BSYNC.RECONVERGENT B2 ;  /* 0x0000000000027941 */ /* 0x000fea0003800200 */
.L_x_545:
[----:B------:R-:W2:Y:S01]  /*28700*/  MUFU.RCP64H R41, 0.0031249988824129104614 ;  /* 0x3f69999900297908 */ /* 0x000ea20000001800 */
[----:B------:R-:W-:Y:S01]  /*28710*/  IMAD.MOV.U32 R42, RZ, RZ, -0x66666666 ;  /* 0x9999999aff2a7424 */ /* 0x000fe200078e00ff */
[----:B------:R-:W-:Y:S01]  /*28720*/  MOV R40, 0x1 ;  /* 0x0000000100287802 */ /* 0x000fe20000000f00 */
[----:B------:R-:W-:Y:S01]  /*28730*/  IMAD.MOV.U32 R43, RZ, RZ, 0x3f699999 ;  /* 0x3f699999ff2b7424 */ /* 0x000fe200078e00ff */
[----:B------:R-:W-:Y:S01]  /*28740*/  UMOV UR4, 0xeb851eb8 ;  /* 0xeb851eb800047882 */ /* 0x000fe20000000000 */
[----:B------:R-:W-:Y:S01]  /*28750*/  UMOV UR5, 0x3f9eb851 ;  /* 0x3f9eb85100057882 */ /* 0x000fe20000000000 */
[----:B------:R-:W-:Y:S01]  /*28760*/  BSSY.RECONVERGENT B2, `(.L_x_547) ;  /* 0x0000014000027945 */ /* 0x000fe20003800200 */
[----:B------:R-:W-:Y:S02]  /*28770*/  DMUL R134, R4, UR4 ;  /* 0x0000000404867c28 */ /* 0x000fe40008000000 */
[----:B--2---:R-:W-:-:S08]  /*28780*/  DFMA R44, R40, -R42, 1 ;  /* 0x3ff00000282c742b */ /* 0x004fd0000000082a */
[----:B------:R-:W-:Y:S01]  /*28790*/  FSETP.GEU.AND P1, PT, |R135|, 6.5827683646048100446e-37, PT ;  /* 0x036000008700780b */ /* 0x000fe20003f2e200 */
        /* <DEDUP_REMOVED lines=11> */
[----:B------:R-:W-:Y:S01]  /*28850*/  MOV R50, 0x28880 ;  /* 0x0002888000327802 */ /* 0x000fe20000000f00 */
[----:B-1----:R-:W-:-:S07]  /*28860*/  IMAD.MOV.U32 R53, RZ, RZ, 0x3f699999 ;  /* 0x3f699999ff357424 */ /* 0x002fce00078e00ff */
[----:B0-----:R-:W-:Y:S05]  /*28870*/  CALL.REL.NOINC `($__internal_1_$__cuda_sm20_div_rn_f64_full) ;  /* 0x000000a800287944 */ /* 0x001fea0003c00000 */
[----:B------:R-:W-:Y:S02]  /*28880*/  IMAD.MOV.U32 R40, RZ, RZ, R52 ;  /* 0x000000ffff287224 */ /* 0x000fe400078e0034 */
[----:B------:R-:W-:-:S07]  /*28890*/  IMAD.MOV.U32 R41, RZ, RZ, R51 ;  /* 0x000000ffff297224 */ /* 0x000fce00078e0033 */
.L_x_548:
[----:B------:R-:W-:Y:S05]  /*288a0*/  BSYNC.RECONVERGENT B2 ;  /* 0x0000000000027941 */ /* 0x000fea0003800200 */
.L_x_547:
[----:B------:R-:W2:Y:S01]  /*288b0*/  MUFU.RCP64H R43, 0.0031249988824129104614 ;  /* 0x3f699999002b7908 */ /* 0x000ea20000001800 */
[----:B------:R-:W-:Y:S01]  /*288c0*/  MOV R44, 0x9999999a ;  /* 0x9999999a002c7802 */ /* 0x000fe20000000f00 */
[----:B------:R-:W-:Y:S01]  /*288d0*/  IMAD.MOV.U32 R45, RZ, RZ, 0x3f699999 ;  /* 0x3f699999ff2d7424 */ /* 0x000fe200078e00ff */
[----:B------:R-:W-:Y:S01]  /*288e0*/  UMOV UR4, 0xeb851eb8 ;  /* 0xeb851eb800047882 */ /* 0x000fe20000000000 */
[----:B------:R-:W-:Y:S01]  /*288f0*/  IMAD.MOV.U32 R42, RZ, RZ, 0x1 ;  /* 0x00000001ff2a7424 */ /* 0x000fe200078e00ff */
[----:B------:R-:W-:Y:S01]  /*28900*/  UMOV UR5, 0x3f9eb851 ;  /* 0x3f9eb85100057882 */ /* 0x000fe20000000000 */
[----:B------:R-:W-:Y:S01]  /*28910*/  BSSY.RECONVERGENT B2, `(.L_x_549) ;  /* 0x0000014000027945 */ /* 0x000fe20003800200 */
[----:B------:R-:W-:-:S03]  /*28920*/  DMUL R134, R2, UR4 ;  /* 0x0000000402867c28 */ /* 0x000fc60008000000 */
[----:B--2---:R-:W-:-:S07]  /*28930*/  DFMA R46, R42, -R44, 1 ;  /* 0x3ff000002a2e742b */ /* 0x004fce000000082c */
        /* <DEDUP_REMOVED lines=15> */
[----:B------:R-:W-:Y:S01]  /*28a30*/  MOV R42, R52 ;  /* 0x00000034002a7202 */ /* 0x000fe20000000f00 */
[----:B------:R-:W-:-:S07]  /*28a40*/  IMAD.MOV.U32 R43, RZ, RZ, R51 ;  /* 0x000000ffff2b7224 */ /* 0x000fce00078e0033 */
.L_x_550:
[----:B------:R-:W-:Y:S05]  /*28a50*/  BSYNC.RECONVERGENT B2 ;  /* 0x0000000000027941 */ /* 0x000fea0003800200 */
.L_x_549:
[----:B------:R-:W2:Y:S01]  /*28a60*/  MUFU.RCP64H R45, 0.0031249988824129104614 ;  /* 0x3f699999002d7908 */ /* 0x000ea20000001800 */
[----:B------:R-:W-:Y:S01]  /*28a70*/  IMAD.MOV.U32 R46, RZ, RZ, -0x66666666 ;  /* 0x9999999aff2e7424 */ /* 0x000fe200078e00ff */
[----:B------:R-:W-:Y:S01]  /*28a80*/  UMOV UR4, 0xeb851eb8 ;  /* 0xeb851eb800047882 */ /* 0x000fe20000000000 */
[----:B------:R-:W-:Y:S01]  /*28a90*/  IMAD.MOV.U32 R47, RZ, RZ, 0x3f699999 ;  /* 0x3f699999ff2f7424 */ /* 0x000fe200078e00ff */
[----:B------:R-:W-:Y:S01]  /*28aa0*/  UMOV UR5, 0x3f9eb851 ;  /* 0x3f9eb85100057882 */ /* 0x000fe20000000000 */
[----:B------:R-:W-:Y:S01]  /*28ab0*/  IMAD.MOV.U32 R44, RZ, RZ, 0x1 ;  /* 0x00000001ff2c7424 */ /* 0x000fe200078e00ff */
[----:B------:R-:W-:Y:S01]  /*28ac0*/  DMUL R134, R74, UR4 ;  /* 0x000000044a867c28 */ /* 0x000fe20008000000 */
        /* <DEDUP_REMOVED lines=19> */
.L_x_552:
[----:B------:R-:W-:Y:S05]  /*28c00*/  BSYNC.RECONVERGENT B2 ;  /* 0x0000000000027941 */ /* 0x000fea0003800200 */
.L_x_551:
[----:B------:R-:W-:Y:S01]  /*28c10*/  PLOP3.LUT P0, PT, PT, PT, PT, 0x80, 0x8 ;  /* 0x000000000008781c */ /* 0x000fe20003f0f070 */
[----:B------:R-:W-:Y:S01]  /*28c20*/  UMOV UR4, URZ ;  /* 0x000000ff00047c82 */ /* 0x000fe20008000000 */
[----:B------:R-:W-:-:S13]  /*28c30*/  PLOP3.LUT P1, PT, PT, PT, PT, 0x8, 0x80 ;  /* 0x000000000080781c */ /* 0x000fda0003f2e170 */
.L_x_642:
[----:B--2---:R-:W-:Y:S01]  /*28c40*/  VIADD R46, R149, UR4 ;  /* 0x00000004952e7c36 */ /* 0x004fe20008000000 */
[----:B------:R-:W-:Y:S01]  /*28c50*/  PLOP3.LUT P3, PT, PT, PT, PT, 0x80, 0x8 ;  /* 0x000000000008781c */ /* 0x000fe20003f6f070 */
[----:B------:R-:W-:Y:S01]  /*28c60*/  IMAD.MOV.U32 R65, RZ, RZ, RZ ;  /* 0x000000ffff417224 */ /* 0x000fe200078e00ff */
[----:B------:R-:W-:Y:S02]  /*28c70*/  PLOP3.LUT P4, PT, PT, PT, PT, 0x8, 0x80 ;  /* 0x000000000080781c */ /* 0x000fe40003f8e170 */
[C---:B------:R-:W-:Y:S01]  /*28c80*/  IADD3 R47, PT, PT, R46.reuse, -0x4, RZ ;  /* 0xfffffffc2e2f7810 */ /* 0x040fe20007ffe0ff */
[----:B------:R-:W-:Y:S01]  /*28c90*/  VIADD R46, R46, 0x4 ;  /* 0x000000042e2e7836 */ /* 0x000fe20000000000 */
[----:B------:R-:W-:Y:S02]  /*28ca0*/  P2R R57, PR, RZ, 0x1 ;  /* 0x00000001ff397803 */ /* 0x000fe40000000000 */
[----:B------:R-:W-:Y:S02]  /*28cb0*/  SEL R142, R146, R47, P0 ;  /* 0x0000002f928e7207 */ /* 0x000fe40000000000 */
[----:B------:R-:W-:-:S02]  /*28cc0*/  SEL R143, R145, R46, P1 ;  /* 0x0000002e918f7207 */ /* 0x000fc40000800000 */
[----:B------:R-:W-:-:S07]  /*28cd0*/  SEL R142, R149, R142, P1 ;  /* 0x0000008e958e7207 */ /* 0x000fce0000800000 */
.L_x_641:
[----:B--2---:R-:W-:Y:S01]  /*28ce0*/  VIADD R46, R149, UR4 ;  /* 0x00000004952e7c36 */ /* 0x004fe20008000000 */
[C---:B------:R-:W-:Y:S01]  /*28cf0*/  LEA R67, R65.reuse, UR4, 0x1 ;  /* 0x0000000441437c11 */ /* 0x040fe2000f8e08ff */
[C---:B------:R-:W-:Y:S01]  /*28d00*/  IMAD R66, R65.reuse, 0x2, R143 ;  /* 0x0000000241427824 */ /* 0x040fe200078e028f */
[----:B------:R-:W-:Y:S01]  /*28d10*/  PLOP3.LUT P2, PT, PT, PT, PT, 0x80, 0x8 ;  /* 0x000000000008781c */ /* 0x000fe20003f4f070 */
[C---:B------:R-:W-:Y:S01]  /*28d20*/  IMAD R69, R65.reuse, 0x2, R46 ;  /* 0x0000000241457824 */ /* 0x040fe200078e022e */
[----:B------:R-:W-:Y:S01]  /*28d30*/  PLOP3.LUT P0, PT, P3, PT, PT, 0x80, 0x8 ;  /* 0x000000000008781c */ /* 0x000fe20001f0f070 */
[----:B------:R-:W-:Y:S01]  /*28d40*/  UMOV UR5, URZ ;  /* 0x000000ff00057c82 */ /* 0x000fe20008000000 */
[----:B------:R-:W-:Y:S02]  /*28d50*/  LEA R65, R65, R142, 0x1 ;  /* 0x0000008e41417211 */ /* 0x000fe400078e08ff */
[----:B------:R-:W-:Y:S01]  /*28d60*/  IADD3 R68, PT, PT, R69, -0x2, RZ ;  /* 0xfffffffe45447810 */ /* 0x000fe20007ffe0ff */
[----:B------:R-:W-:-:S02]  /*28d70*/  @P3 VIADD R68, R46, 0xfffffe02 ;  /* 0xfffffe022e443836 */ /* 0x000fc40000000000 */
[----:B------:R-:W-:Y:S02]  /*28d80*/  VIADD R69, R69, 0x2 ;  /* 0x0000000245457836 */ /* 0x000fe40000000000 */
[C---:B------:R-:W-:Y:S01]  /*28d90*/  @P4 VIADD R69, R46.reuse, 0x200 ;  /* 0x000002002e454836 */ /* 0x040fe20000000000 */
[----:B------:R-:W-:-:S07]  /*28da0*/  SEL R68, R46, R68, P4 ;  /* 0x000000442e447207 */ /* 0x000fce0002000000 */
.L_x_640:
[----:B--2---:R-:W2:Y:S01]  /*28db0*/  LDC.64 R46, c[0x0][0x390] ;  /* 0x0000e400ff2e7b82 */ /* 0x004ea20000000a00 */
[----:B------:R-:W-:-:S04]  /*28dc0*/  VIADD R64, R67, UR5 ;  /* 0x0000000543407c36 */ /* 0x000fc80008000000 */
[----:B------:R-:W-:Y:S02]  /*28dd0*/  IMAD R79, R64, 0x28, RZ ;  /* 0x00000028404f7824 */ /* 0x000fe400078e02ff */
[----:B--2---:R-:W-:-:S03]  /*28de0*/  IMAD.WIDE R46, R149, 0x28, R46 ;  /* 0x00000028952e7825 */ /* 0x004fc600078e022e */
[----:B------:R-:W-:-:S05]  /*28df0*/  IADD3 R78, P1, PT, R79, R46, RZ ;  /* 0x0000002e4f4e7210 */ /* 0x000fca0007f3e0ff */
[----:B------:R-:W-:-:S05]  /*28e00*/  IMAD.X R79, RZ, RZ, R47, P1 ;  /* 0x000000ffff4f7224 */ /* 0x000fca00008e062f */
[----:B------:R-:W2:Y:S04]  /*28e10*/  LDG.E.64 R80, desc[UR6][R78.64+0x8] ;  /* 0x000008064e507981 */ /* 0x000ea8000c1e1b00 */
[----:B------:R3:W5:Y:S01]  /*28e20*/  LDG.E.64 R82, desc[UR6][R78.64+0x18] ;  /* 0x000018064e527981 */ /* 0x000762000c1e1b00 */
[----:B------:R-:W4:Y:S01]  /*28e30*/  MUFU.RCP64H R47, 1000 ;  /* 0x408f4000002f7908 */ /* 0x000f220000001800 */
[----:B------:R-:W-:Y:S02]  /*28e40*/  HFMA2 R46, -RZ, RZ, 0, 5.9604644775390625e-08 ;  /* 0x00000001ff2e7431 */ /* 0x000fe400000001ff */
[----:B------:R-:W-:Y:S01]  /*28e50*/  IMAD.MOV.U32 R48, RZ, RZ, 0x0 ;  /* 0x00000000ff307424 */ /* 0x000fe200078e00ff */
[----:B------:R-:W-:Y:S01]  /*28e60*/  BSSY.RECONVERGENT B2, `(.L_x_553) ;  /* 0x0000018000027945 */ /* 0x000fe20003800200 */
[----:B------:R-:W-:Y:S01]  /*28e70*/  IMAD.MOV.U32 R49, RZ, RZ, 0x408f4000 ;  /* 0x408f4000ff317424 */ /* 0x000fe200078e00ff */
[----:B------:R-:W-:Y:S01]  /*28e80*/  PLOP3.LUT P1, PT, P2, PT, PT, 0x80, 0x8 ;  /* 0x000000000008781c */ /* 0x000fe2000172f070 */
[----:B------:R-:W-:-:S04]  /*28e90*/  IMAD.IADD R84, R149, 0x1, R64 ;  /* 0x0000000195547824 */ /* 0x000fc800078e0240 */
[----:B----4-:R-:W-:-:S08]  /*28ea0*/  DFMA R50, R46, -R48, 1 ;  /* 0x3ff000002e32742b */ /* 0x010fd00000000830 */
[----:B------:R-:W-:-:S08]  /*28eb0*/  DFMA R50, R50, R50, R50 ;  /* 0x000000323232722b */ /* 0x000fd00000000032 */
[----:B------:R-:W-:-:S08]  /*28ec0*/  DFMA R50, R46, R50, R46 ;  /* 0x000000322e32722b */ /* 0x000fd0000000002e */
[----:B------:R-:W-:-:S08]  /*28ed0*/  DFMA R48, R50, -R48, 1 ;  /* 0x3ff000003230742b */ /* 0x000fd00000000830 */
[----:B------:R-:W-:-:S08]  /*28ee0*/  DFMA R48, R50, R48, R50 ;  /* 0x000000303230722b */ /* 0x000fd00000000032 */
[----:B--2---:R-:W-:Y:S01]  /*28ef0*/  DMUL R134, R48, R80 ;  /* 0x0000005030867228 */ /* 0x004fe20000000000 */
[----:B------:R-:W-:-:S07]  /*28f00*/  FSETP.GEU.AND P4, PT, |R81|, 6.5827683646048100446e-37, PT ;  /* 0x036000005100780b */ /* 0x000fce0003f8e200 */
[----:B------:R-:W-:-:S08]  /*28f10*/  DFMA R46, R134, -1000, R80 ;  /* 0xc08f4000862e782b */ /* 0x000fd00000000050 */
[----:B------:R-:W-:-:S10]  /*28f20*/  DFMA R134, R48, R46, R134 ;  /* 0x0000002e3086722b */ /* 0x000fd40000000086 */
[----:B------:R-:W-:-:S05]  /*28f30*/  FFMA R46, RZ, 4.4765625, R135 ;  /* 0x408f4000ff2e7823 */ /* 0x000fca0000000087 */
[----:B------:R-:W-:-:S13]  /*28f40*/  FSETP.GT.AND P3, PT, |R46|, 1.469367938527859385e-39, PT ;  /* 0x001000002e00780b */ /* 0x000fda0003f64200 */
[----:B---3--:R-:W-:Y:S05]  /*28f50*/  @P3 BRA P4, `(.L_x_554) ;  /* 0x0000000000203947 */ /* 0x008fea0002000000 */
[----:B------:R-:W-:Y:S01]  /*28f60*/  IMAD.MOV.U32 R134, RZ, RZ, R80 ;  /* 0x000000ffff867224 */ /* 0x000fe200078e0050 */
[----:B-1----:R-:W-:Y:S01]  /*28f70*/  MOV R53, 0x408f4000 ;  /* 0x408f400000357802 */ /* 0x002fe20000000f00 */
[----:B------:R-:W-:Y:S01]  /*28f80*/  IMAD.MOV.U32 R135, RZ, RZ, R81 ;  /* 0x000000ffff877224 */ /* 0x000fe200078e0051 */
[----:B------:R-:W-:Y:S01]  /*28f90*/  MOV R50, 0x28fc0 ;  /* 0x00028fc000327802 */ /* 0x000fe20000000f00 */
[----:B------:R-:W-:-:S07]  /*28fa0*/  IMAD.MOV.U32 R58, RZ, RZ, RZ ;  /* 0x000000ffff3a7224 */ /* 0x000fce00078e00ff */
[----:B0----5:R-:W-:Y:S05]  /*28fb0*/  CALL.REL.NOINC `($__internal_1_$__cuda_sm20_div_rn_f64_full) ;  /* 0x000000a000587944 */ /* 0x021fea0003c00000 */
[----:B------:R-:W-:Y:S02]  /*28fc0*/  IMAD.MOV.U32 R134, RZ, RZ, R52 ;  /* 0x000000ffff867224 */ /* 0x000fe400078e0034 */
[----:B------:R-:W-:-:S07]  /*28fd0*/  IMAD.MOV.U32 R135, RZ, RZ, R51 ;  /* 0x000000ffff877224 */ /* 0x000fce00078e0033 */
.L_x_554:
[----:B------:R-:W-:Y:S05]  /*28fe0*/  BSYNC.RECONVERGENT B2 ;  /* 0x0000000000027941 */ /* 0x000fea0003800200 */
.L_x_553:
[----:B------:R-:W2:Y:S01]  /*28ff0*/  MUFU.RCP64H R47, 3.6399993896484375 ;  /* 0x400d1eb8002f7908 */ /* 0x000ea20000001800 */
[----:B------:R-:W-:Y:S02]  /*29000*/  HFMA2 R46, -RZ, RZ, 0, 5.9604644775390625e-08 ;  /* 0x00000001ff2e7431 */ /* 0x000fe400000001ff */
[----:B------:R-:W-:Y:S01]  /*29010*/  IMAD.MOV.U32 R50, RZ, RZ, 0x51eb851f ;  /* 0x51eb851fff327424 */ /* 0x000fe200078e00ff */
[----:B------:R-:W-:Y:S01]  /*29020*/  FSETP.GEU.AND P4, PT, |R135|, 6.5827683646048100446e-37, PT ;  /* 0x036000008700780b */ /* 0x000fe20003f8e200 */
[----:B------:R-:W-:Y:S01]  /*29030*/  IMAD.MOV.U32 R51, RZ, RZ, 0x400d1eb8 ;  /* 0x400d1eb8ff337424 */ /* 0x000fe200078e00ff */
[----:B------:R-:W-:Y:S05]  /*29040*/  BSSY.RECONVERGENT B2, `(.L_x_555) ;  /* 0x0000012000027945 */ /* 0x000fea0003800200 */
        /* <DEDUP_REMOVED lines=8> */
[----:B------:R-:W-:-:S05]  /*290d0*/  FFMA R48, RZ, 2.2049999237060546875, R47 ;  /* 0x400d1eb8ff307823 */ /* 0x000fca000000002f */
[----:B------:R-:W-:-:S13]  /*290e0*/  FSETP.GT.AND P3, PT, |R48|, 1.469367938527859385e-39, PT ;  /* 0x001000003000780b */ /* 0x000fda0003f64200 */
[----:B------:R-:W-:Y:S05]  /*290f0*/  @P3 BRA P4, `(.L_x_556) ;  /* 0x0000000000183947 */ /* 0x000fea0002000000 */
[----:B------:R-:W-:Y:S01]  /*29100*/  IMAD.MOV.U32 R58, RZ, RZ, 0x51eb851f ;  /* 0x51eb851fff3a7424 */ /* 0x000fe200078e00ff */
[----:B------:R-:W-:Y:S01]  /*29110*/  MOV R50, 0x29140 ;  /* 0x0002914000327802 */ /* 0x000fe20000000f00 */
[----:B-1----:R-:W-:-:S07]  /*29120*/  IMAD.MOV.U32 R53, RZ, RZ, 0x400d1eb8 ;  /* 0x400d1eb8ff357424 */ /* 0x002fce00078e00ff */
[----:B0----5:R-:W-:Y:S05]  /*29130*/  CALL.REL.NOINC `($__internal_1_$__cuda_sm20_div_rn_f64_full) ;  /* 0x0000009c00f87944 */ /* 0x021fea0003c00000 */
[----:B------:R-:W-:Y:S02]  /*29140*/  IMAD.MOV.U32 R46, RZ, RZ, R52 ;  /* 0x000000ffff2e7224 */ /* 0x000fe400078e0034 */
[----:B------:R-:W-:-:S07]  /*29150*/  IMAD.MOV.U32 R47, RZ, RZ, R51 ;  /* 0x000000ffff2f7224 */ /* 0x000fce00078e0033 */
.L_x_556:
[----:B------:R-:W-:Y:S05]  /*29160*/  BSYNC.RECONVERGENT B2 ;  /* 0x0000000000027941 */ /* 0x000fea0003800200 */
.L_x_555:
[----:B------:R-:W1:Y:S01]  /*29170*/  MUFU.RCP64H R49, 1000 ;  /* 0x408f400000317908 */ /* 0x000e620000001800 */
[----:B------:R-:W-:Y:S01]  /*29180*/  MOV R50, 0x0 ;  /* 0x0000000000327802 */ /* 0x000fe20000000f00 */
[----:B------:R-:W-:Y:S01]  /*29190*/  IMAD.MOV.U32 R51, RZ, RZ, 0x408f4000 ;  /* 0x408f4000ff337424 */ /* 0x000fe200078e00ff */
[----:B-----5:R-:W-:Y:S01]  /*291a0*/  FSETP.GEU.AND P4, PT, |R83|, 6.5827683646048100446e-37, PT ;  /* 0x036000005300780b */ /* 0x020fe20003f8e200 */
[----:B------:R-:W-:Y:S01]  /*291b0*/  IMAD.MOV.U32 R48, RZ, RZ, 0x1 ;  /* 0x00000001ff307424 */ /* 0x000fe200078e00ff */
[----:B------:R-:W-:Y:S05]  /*291c0*/  BSSY.RECONVERGENT B2, `(.L_x_557) ;  /* 0x0000014000027945 */ /* 0x000fea0003800200 */
[----:B-1----:R-:W-:-:S08]  /*291d0*/  DFMA R52, R48, -R50, 1 ;  /* 0x3ff000003034742b */ /* 0x002fd00000000832 */
        /* <DEDUP_REMOVED lines=11> */
[----:B------:R-:W-:Y:S01]  /*29290*/  MOV R58, RZ ;  /* 0x000000ff003a7202 */ /* 0x000fe20000000f00 */
[----:B------:R-:W-:Y:S01]  /*292a0*/  IMAD.MOV.U32 R135, RZ, RZ, R83 ;  /* 0x000000ffff877224 */ /* 0x000fe200078e0053 */
[----:B------:R-:W-:Y:S01]  /*292b0*/  MOV R50, 0x292e0 ;  /* 0x000292e000327802 */ /* 0x000fe20000000f00 */
[----:B------:R-:W-:-:S07]  /*292c0*/  IMAD.MOV.U32 R53, RZ, RZ, 0x408f4000 ;  /* 0x408f4000ff357424 */ /* 0x000fce00078e00ff */
[----:B0-----:R-:W-:Y:S05]  /*292d0*/  CALL.REL.NOINC `($__internal_1_$__cuda_sm20_div_rn_f64_full) ;  /* 0x0000009c00907944 */ /* 0x001fea0003c00000 */
[----:B------:R-:W-:Y:S02]  /*292e0*/  IMAD.MOV.U32 R134, RZ, RZ, R52 ;  /* 0x000000ffff867224 */ /* 0x000fe400078e0034 */
[----:B------:R-:W-:-:S07]  /*292f0*/  IMAD.MOV.U32 R135, RZ, RZ, R51 ;  /* 0x000000ffff877224 */ /* 0x000fce00078e0033 */
.L_x_558:
[----:B------:R-:W-:Y:S05]  /*29300*/  BSYNC.RECONVERGENT B2 ;  /* 0x0000000000027941 */ /* 0x000fea0003800200 */
.L_x_557:
[----:B------:R-:W1:Y:S01]  /*29310*/  MUFU.RCP64H R49, 2.2399997711181640625 ;  /* 0x4001eb8500317908 */ /* 0x000e620000001800 */
[----:B------:R-:W-:Y:S01]  /*29320*/  IMAD.MOV.U32 R52, RZ, RZ, 0x1eb851ec ;  /* 0x1eb851ecff347424 */ /* 0x000fe200078e00ff */
[----:B------:R-:W-:Y:S01]  /*29330*/  MOV R53, 0x4001eb85 ;  /* 0x4001eb8500357802 */ /* 0x000fe20000000f00 */
[----:B------:R-:W-:Y:S01]  /*29340*/  IMAD.MOV.U32 R48, RZ, RZ, 0x1 ;  /* 0x00000001ff307424 */ /* 0x000fe200078e00ff */
[----:B------:R-:W-:Y:S01]  /*29350*/  FSETP.GEU.AND P4, PT, |R135|, 6.5827683646048100446e-37, PT ;  /* 0x036000008700780b */ /* 0x000fe20003f8e200 */
[----:B------:R-:W-:Y:S04]  /*29360*/  BSSY.RECONVERGENT B2, `(.L_x_559) ;  /* 0x0000012000027945 */ /* 0x000fe80003800200 */
[----:B-1----:R-:W-:-:S08]  /*29370*/  DFMA R50, R48, -R52, 1 ;  /* 0x3ff000003032742b */ /* 0x002fd00000000834 */
[----:B------:R-:W-:-:S08]  /*29380*/  DFMA R50, R50, R50, R50 ;  /* 0x000000323232722b */ /* 0x000fd00000000032 */
[----:B------:R-:W-:-:S08]  /*29390*/  DFMA R50, R48, R50, R48 ;  /* 0x000000323032722b */ /* 0x000fd00000000030 */
[----:B------:R-:W-:-:S08]  /*293a0*/  DFMA R48, R50, -R52, 1 ;  /* 0x3ff000003230742b */ /* 0x000fd00000000834 */
[----:B------:R-:W-:-:S08]  /*293b0*/  DFMA R48, R50, R48, R50 ;  /* 0x000000303230722b */ /* 0x000fd00000000032 */
[----:B------:R-:W-:-:S08]  /*293c0*/  DMUL R50, R48, R134 ;  /* 0x0000008630327228 */ /* 0x000fd00000000000 */
[----:B------:R-:W-:-:S08]  /*293d0*/  DFMA R52, R50, -R52, R134 ;  /* 0x800000343234722b */ /* 0x000fd00000000086 */
[----:B------:R-:W-:-:S10]  /*293e0*/  DFMA R48, R48, R52, R50 ;  /* 0x000000343030722b */ /* 0x000fd40000000032 */
[----:B------:R-:W-:-:S05]  /*293f0*/  FFMA R50, RZ, 2.0299999713897705078, R49 ;  /* 0x4001eb85ff327823 */ /* 0x000fca0000000031 */
[----:B------:R-:W-:-:S13]  /*29400*/  FSETP.GT.AND P3, PT, |R50|, 1.469367938527859385e-39, PT ;  /* 0x001000003200780b */ /* 0x000fda0003f64200 */
[----:B------:R-:W-:Y:S05]  /*29410*/  @P3 BRA P4, `(.L_x_560) ;  /* 0x0000000000183947 */ /* 0x000fea0002000000 */
[----:B------:R-:W-:Y:S01]  /*29420*/  IMAD.MOV.U32 R58, RZ, RZ, 0x1eb851ec ;  /* 0x1eb851ecff3a7424 */ /* 0x000fe200078e00ff */
[----:B------:R-:W-:Y:S01]  /*29430*/  MOV R50, 0x29460 ;  /* 0x0002946000327802 */ /* 0x000fe20000000f00 */
[----:B------:R-:W-:-:S07]  /*29440*/  IMAD.MOV.U32 R53, RZ, RZ, 0x4001eb85 ;  /* 0x4001eb85ff357424 */ /* 0x000fce00078e00ff */
[----:B0-----:R-:W-:Y:S05]  /*29450*/  CALL.REL.NOINC `($__internal_1_$__cuda_sm20_div_rn_f64_full) ;  /* 0x0000009c00307944 */ /* 0x001fea0003c00000 */
[----:B------:R-:W-:Y:S01]  /*29460*/  IMAD.MOV.U32 R48, RZ, RZ, R52 ;  /* 0x000000ffff307224 */ /* 0x000fe200078e0034 */
[----:B------:R-:W-:-:S07]  /*29470*/  MOV R49, R51 ;  /* 0x0000003300317202 */ /* 0x000fce0000000f00 */
.L_x_560:
[----:B------:R-:W-:Y:S05]  /*29480*/  BSYNC.RECONVERGENT B2 ;  /* 0x0000000000027941 */ /* 0x000fea0003800200 */
.L_x_559:
[----:B------:R-:W-:Y:S01]  /*29490*/  DMUL R46, R46, R46 ;  /* 0x0000002e2e2e7228 */ /* 0x000fe20000000000 */
[----:B------:R-:W-:Y:S01]  /*294a0*/  UMOV UR8, 0x93ae74ae ;  /* 0x93ae74ae00087882 */ /* 0x000fe20000000000 */
[----:B------:R-:W-:Y:S01]  /*294b0*/  UMOV UR9, 0x3ff017ac ;  /* 0x3ff017ac00097882 */ /* 0x000fe20000000000 */
[----:B------:R-:W-:Y:S01]  /*294c0*/  IMAD.MOV.U32 R52, RZ, RZ, 0x0 ;  /* 0x00000000ff347424 */ /* 0x000fe200078e00ff */
[----:B------:R-:W-:Y:S01]  /*294d0*/  BSSY.RECONVERGENT B2, `(.L_x_561) ;  /* 0x000001f000027945 */ /* 0x000fe20003800200 */
[----:B------:R-:W-:-:S03]  /*294e0*/  IMAD.MOV.U32 R53, RZ, RZ, 0x40b43c00 ;  /* 0x40b43c00ff357424 */ /* 0x000fc600078e00ff */
[----:B------:R-:W-:Y:S01]  /*294f0*/  DADD R50, R46, UR8 ;  /* 0x000000082e327e29 */ /* 0x000fe20008000000 */
[----:B------:R-:W-:Y:S01]  /*29500*/  UMOV UR8, 0xbd0fc7ae ;  /* 0xbd0fc7ae00087882 */ /* 0x000fe20000000000 */
[----:B------:R-:W-:-:S06]  /*29510*/  UMOV UR9, 0x3ef2a93d ;  /* 0x3ef2a93d00097882 */ /* 0x000fcc0000000000 */
[----:B------:R-:W-:-:S08]  /*29520*/  DFMA R50, R50, R52, 1 ;  /* 0x3ff000003232742b */ /* 0x000fd00000000034 */
[----:B------:R-:W-:Y:S01]  /*29530*/  DMUL R50, R50, UR8 ;  /* 0x0000000832327c28 */ /* 0x000fe20008000000 */
[----:B------:R-:W-:Y:S01]  /*29540*/  UMOV UR8, 0x9999999a ;  /* 0x9999999a00087882 */ /* 0x000fe20000000000 */
[----:B------:R-:W-:Y:S02]  /*29550*/  UMOV UR9, 0x40c9b299 ;  /* 0x40c9b29900097882 */ /* 0x000fe40000000000 */
[----:B------:R-:W-:-:S04]  /*29560*/  DMUL R134, R46, UR8 ;  /* 0x000000082e867c28 */ /* 0x000fc80008000000 */
[----:B------:R-:W-:Y:S01]  /*29570*/  DFMA R60, R46, 5180, R50 ;  /* 0x40b43c002e3c782b */ /* 0x000fe20000000032 */
[----:B------:R-:W-:-:S05]  /*29580*/  IMAD.MOV.U32 R50, RZ, RZ, 0x1 ;  /* 0x00000001ff327424 */ /* 0x000fca00078e00ff */
[----:B------:R-:W1:Y:S01]  /*29590*/  MUFU.RCP64H R51, R61 ;  /* 0x0000003d00337308 */ /* 0x000e620000001800 */
[----:B------:R-:W-:Y:S01]  /*295a0*/  FSETP.GEU.AND P4, PT, |R135|, 6.5827683646048100446e-37, PT ;  /* 0x036000008700780b */ /* 0x000fe20003f8e200 */
[----:B-1----:R-:W-:-:S08]  /*295b0*/  DFMA R52, -R60, R50, 1 ;  /* 0x3ff000003c34742b */ /* 0x002fd00000000132 */
        /* <DEDUP_REMOVED lines=11> */
[----:B------:R-:W-:Y:S02]  /*29670*/  MOV R53, R61 ;  /* 0x0000003d00357202 */ /* 0x000fe40000000f00 */
[----:B------:R-:W-:-:S07]  /*29680*/  MOV R50, 0x296a0 ;  /* 0x000296a000327802 */ /* 0x000fce0000000f00 */
[----:B0-----:R-:W-:Y:S05]  /*29690*/  CALL.REL.NOINC `($__internal_1_$__cuda_sm20_div_rn_f64_full) ;  /* 0x0000009800a07944 */ /* 0x001fea0003c00000 */
[----:B------:R-:W-:Y:S02]  /*296a0*/  IMAD.MOV.U32 R86, RZ, RZ, R52 ;  /* 0x000000ffff567224 */ /* 0x000fe400078e0034 */
[----:B------:R-:W-:-:S07]  /*296b0*/  IMAD.MOV.U32 R87, RZ, RZ, R51 ;  /* 0x000000ffff577224 */ /* 0x000fce00078e0033 */
.L_x_562:
[----:B------:R-:W-:Y:S05]  /*296c0*/  BSYNC.RECONVERGENT B2 ;  /* 0x0000000000027941 */ /* 0x000fea0003800200 */
.L_x_561:
[----:B------:R-:W-:Y:S01]  /*296d0*/  DMUL R48, R48, R48 ;  /* 0x0000003030307228 */ /* 0x000fe20000000000 */
[----:B------:R-:W-:Y:S01]  /*296e0*/  IMAD.MOV.U32 R50, RZ, RZ, -0x58fde820 ;  /* 0xa70217e0ff327424 */ /* 0x000fe200078e00ff */
[----:B------:R-:W-:Y:S01]  /*296f0*/  UMOV UR8, 0xb5d4a9f3 ;  /* 0xb5d4a9f300087882 */ /* 0x000fe20000000000 */
[----:B------:R-:W-:Y:S01]  /*29700*/  IMAD.MOV.U32 R51, RZ, RZ, 0x40180558 ;  /* 0x40180558ff337424 */ /* 0x000fe200078e00ff */
[----:B------:R-:W-:Y:S01]  /*29710*/  UMOV UR9, 0x3f4c837a ;  /* 0x3f4c837a00097882 */ /* 0x000fe20000000000 */
[----:B------:R-:W-:Y:S03]  /*29720*/  BSSY.RECONVERGENT B2, `(.L_x_563) ;  /* 0x000001a000027945 */ /* 0x000fe60003800200 */
[----:B------:R-:W-:-:S08]  /*29730*/  DADD R46, R48, 1 ;  /* 0x3ff00000302e7429 */ /* 0x000fd00000000000 */
[----:B------:R-:W-:Y:S01]  /*29740*/  DFMA R46, R46, UR8, R50 ;  /* 0x000000082e2e7c2b */ /* 0x000fe20008000032 */
[----:B------:R-:W-:Y:S01]  /*29750*/  UMOV UR8, 0x916872b0 ;  /* 0x916872b000087882 */ /* 0x000fe20000000000 */
[----:B------:R-:W-:Y:S01]  /*29760*/  MOV R50, 0x1 ;  /* 0x0000000100327802 */ /* 0x000fe20000000f00 */
[----:B------:R-:W-:-:S03]  /*29770*/  UMOV UR9, 0x3fbf7ced ;  /* 0x3fbf7ced00097882 */ /* 0x000fc60000000000 */
[----:B------:R-:W1:Y:S02]  /*29780*/  MUFU.RCP64H R51, R47 ;  /* 0x0000002f00337308 */ /* 0x000e640000001800 */
[----:B-1----:R-:W-:-:S08]  /*29790*/  DFMA R52, -R46, R50, 1 ;  /* 0x3ff000002e34742b */ /* 0x002fd00000000132 */
        /* <DEDUP_REMOVED lines=10> */
[----:B------:R-:W-:Y:S01]  /*29840*/  IMAD.MOV.U32 R134, RZ, RZ, -0x6e978d50 ;  /* 0x916872b0ff867424 */ /* 0x000fe200078e00ff */
[----:B------:R-:W-:Y:S01]  /*29850*/  MOV R50, 0x298a0 ;  /* 0x000298a000327802 */ /* 0x000fe20000000f00 */
[----:B------:R-:W-:Y:S02]  /*29860*/  IMAD.MOV.U32 R135, RZ, RZ, 0x3fbf7ced ;  /* 0x3fbf7cedff877424 */ /* 0x000fe400078e00ff */
[----:B------:R-:W-:Y:S02]  /*29870*/  IMAD.MOV.U32 R58, RZ, RZ, R46 ;  /* 0x000000ffff3a7224 */ /* 0x000fe400078e002e */
[----:B------:R-:W-:-:S07]  /*29880*/  IMAD.MOV.U32 R53, RZ, RZ, R47 ;  /* 0x000000ffff357224 */ /* 0x000fce00078e002f */
[----:B0-----:R-:W-:Y:S05]  /*29890*/  CALL.REL.NOINC `($__internal_1_$__cuda_sm20_div_rn_f64_full) ;  /* 0x0000009800207944 */ /* 0x001fea0003c00000 */
[----:B------:R-:W-:Y:S01]  /*298a0*/  MOV R62, R52 ;  /* 0x00000034003e7202 */ /* 0x000fe20000000f00 */
[----:B------:R-:W-:-:S07]  /*298b0*/  IMAD.MOV.U32 R63, RZ, RZ, R51 ;  /* 0x000000ffff3f7224 */ /* 0x000fce00078e0033 */
.L_x_564:
[----:B------:R-:W-:Y:S05]  /*298c0*/  BSYNC.RECONVERGENT B2 ;  /* 0x0000000000027941 */ /* 0x000fea0003800200 */
.L_x_563:
[----:B------:R-:W1:Y:S01]  /*298d0*/  MUFU.RCP64H R51, R47 ;  /* 0x0000002f00337308 */ /* 0x000e620000001800 */
[----:B------:R-:W-:Y:S01]  /*298e0*/  IMAD.MOV.U32 R50, RZ, RZ, 0x1 ;  /* 0x00000001ff327424 */ /* 0x000fe200078e00ff */
[----:B------:R-:W-:Y:S01]  /*298f0*/  UMOV UR8, 0xf837b4a2 ;  /* 0xf837b4a200087882 */ /* 0x000fe20000000000 */
[----:B------:R-:W-:Y:S01]  /*29900*/  UMOV UR9, 0x403864c2 ;  /* 0x403864c200097882 */ /* 0x000fe20000000000 */
[----:B------:R-:W-:Y:S01]  /*29910*/  BSSY.RECONVERGENT B2, `(.L_x_565) ;  /* 0x0000017000027945 */ /* 0x000fe20003800200 */
[----:B------:R-:W-:Y:S01]  /*29920*/  DMUL R48, R48, UR8 ;  /* 0x0000000830307c28 */ /* 0x000fe20008000000 */
[----:B------:R-:W-:Y:S01]  /*29930*/  UMOV UR8, 0xb5d4a9f3 ;  /* 0xb5d4a9f300087882 */ /* 0x000fe20000000000 */
[----:B------:R-:W-:-:S06]  /*29940*/  UMOV UR9, 0x3f4c837a ;  /* 0x3f4c837a00097882 */ /* 0x000fcc0000000000 */
[----:B------:R-:W-:Y:S02]  /*29950*/  DMUL R134, R48, UR8 ;  /* 0x0000000830867c28 */ /* 0x000fe40008000000 */
[----:B-1----:R-:W-:-:S08]  /*29960*/  DFMA R52, -R46, R50, 1 ;  /* 0x3ff000002e34742b */ /* 0x002fd00000000132 */
[----:B------:R-:W-:Y:S01]  /*29970*/  FSETP.GEU.AND P4, PT, |R135|, 6.5827683646048100446e-37, PT ;  /* 0x036000008700780b */ /* 0x000fe20003f8e200 */
        /* <DEDUP_REMOVED lines=12> */
[----:B------:R-:W-:-:S07]  /*29a40*/  IMAD.MOV.U32 R53, RZ, RZ, R47 ;  /* 0x000000ffff357224 */ /* 0x000fce00078e002f */
[----:B0-----:R-:W-:Y:S05]  /*29a50*/  CALL.REL.NOINC `($__internal_1_$__cuda_sm20_div_rn_f64_full) ;  /* 0x0000009400b07944 */ /* 0x001fea0003c00000 */
[----:B------:R-:W-:Y:S01]  /*29a60*/  MOV R48, R52 ;  /* 0x0000003400307202 */ /* 0x000fe20000000f00 */
[----:B------:R-:W-:-:S07]  /*29a70*/  IMAD.MOV.U32 R49, RZ, RZ, R51 ;  /* 0x000000ffff317224 */ /* 0x000fce00078e0033 */
.L_x_566:
[----:B------:R-:W-:Y:S05]  /*29a80*/  BSYNC.RECONVERGENT B2 ;  /* 0x0000000000027941 */ /* 0x000fea0003800200 */
.L_x_565:
[----:B------:R-:W1:Y:S01]  /*29a90*/  MUFU.RCP64H R47, R61 ;  /* 0x0000003d002f7308 */ /* 0x000e620000001800 */
[----:B------:R-:W-:Y:S01]  /*29aa0*/  IMAD.MOV.U32 R46, RZ, RZ, 0x1 ;  /* 0x00000001ff2e7424 */ /* 0x000fe200078e00ff */
[----:B------:R-:W-:Y:S01]  /*29ab0*/  UMOV UR8, 0x4b437ec1 ;  /* 0x4b437ec100087882 */ /* 0x000fe20000000000 */
[----:B------:R-:W-:Y:S01]  /*29ac0*/  UMOV UR9, 0x3f3160ce ;  /* 0x3f3160ce00097882 */ /* 0x000fe20000000000 */
[----:B------:R-:W-:Y:S03]  /*29ad0*/  BSSY.RECONVERGENT B2, `(.L_x_567) ;  /* 0x0000013000027945 */ /* 0x000fe60003800200 */
        /* <DEDUP_REMOVED lines=13> */
[----:B------:R-:W-:Y:S01]  /*29bb0*/  IMAD.MOV.U32 R53, RZ, RZ, R61 ;  /* 0x000000ffff357224 */ /* 0x000fe200078e003d */
[----:B------:R-:W-:Y:S01]  /*29bc0*/  MOV R50, 0x29bf0 ;  /* 0x00029bf000327802 */ /* 0x000fe20000000f00 */
[----:B------:R-:W-:-:S07]  /*29bd0*/  IMAD.MOV.U32 R135, RZ, RZ, 0x3f3160ce ;  /* 0x3f3160ceff877424 */ /* 0x000fce00078e00ff */
[----:B0-----:R-:W-:Y:S05]  /*29be0*/  CALL.REL.NOINC `($__internal_1_$__cuda_sm20_div_rn_f64_full) ;  /* 0x00000094004c7944 */ /* 0x001fea0003c00000 */
[----:B------:R-:W-:-:S07]  /*29bf0*/  IMAD.MOV.U32 R50, RZ, RZ, R52 ;  /* 0x000000ffff327224 */ /* 0x000fce00078e0034 */
.L_x_568:
[----:B------:R-:W-:Y:S05]  /*29c00*/  BSYNC.RECONVERGENT B2 ;  /* 0x0000000000027941 */ /* 0x000fea0003800200 */
.L_x_567:
[C---:B------:R-:W-:Y:S01]  /*29c10*/  DADD R46, R50.reuse, R48 ;  /* 0x00000000322e7229 */ /* 0x040fe20000000030 */
[----:B------:R-:W-:Y:S01]  /*29c20*/  BSSY.RECONVERGENT B2, `(.L_x_569) ;  /* 0x0000019000027945 */ /* 0x000fe20003800200 */
[----:B------:R-:W-:-:S06]  /*29c30*/  DMUL R48, R50, R48 ;  /* 0x0000003032307228 */ /* 0x000fcc0000000000 */
[----:B------:R-:W-:Y:S02]  /*29c40*/  DADD R46, R46, R86 ;  /* 0x000000002e2e7229 */ /* 0x000fe40000000056 */
[----:B------:R-:W-:-:S06]  /*29c50*/  DFMA R48, R62, R86, -R48 ;  /* 0x000000563e30722b */ /* 0x000fcc0000000830 */
[----:B------:R-:W-:Y:S01]  /*29c60*/  DADD R58, R46, R62 ;  /* 0x000000002e3a7229 */ /* 0x000fe2000000003e */
[----:B------:R-:W-:Y:S01]  /*29c70*/  IMAD.MOV.U32 R46, RZ, RZ, 0x1 ;  /* 0x00000001ff2e7424 */ /* 0x000fe200078e00ff */
[----:B------:R-:W-:-:S04]  /*29c80*/  DMUL R134, R48, 200 ;  /* 0x4069000030867828 */ /* 0x000fc80000000000 */
[----:B------:R-:W1:Y:S06]  /*29c90*/  MUFU.RCP64H R47, R59 ;  /* 0x0000003b002f7308 */ /* 0x000e6c0000001800 */
        /* <DEDUP_REMOVED lines=14> */
[----:B0-----:R-:W-:Y:S05]  /*29d80*/  CALL.REL.NOINC `($__internal_1_$__cuda_sm20_div_rn_f64_full) ;  /* 0x0000009000e47944 */ /* 0x001fea0003c00000 */
[----:B------:R-:W-:Y:S01]  /*29d90*/  MOV R46, R52 ;  /* 0x00000034002e7202 */ /* 0x000fe20000000f00 */
[----:B------:R-:W-:-:S07]  /*29da0*/  IMAD.MOV.U32 R47, RZ, RZ, R51 ;  /* 0x000000ffff2f7224 */ /* 0x000fce00078e0033 */
.L_x_570:
[----:B------:R-:W-:Y:S05]  /*29db0*/  BSYNC.RECONVERGENT B2 ;  /* 0x0000000000027941 */ /* 0x000fea0003800200 */
.L_x_569:
[----:B------:R-:W1:Y:S01]  /*29dc0*/  LDC.64 R48, c[0x0][0x390] ;  /* 0x0000e400ff307b82 */ /* 0x000e620000000a00 */
[----:B------:R-:W-:Y:S01]  /*29dd0*/  VIADD R148, R66, UR5 ;  /* 0x0000000542947c36 */ /* 0x000fe20008000000 */
[----:B------:R2:W-:Y:S06]  /*29de0*/  STG.E.64 desc[UR6][R78.64], R46 ;  /* 0x0000002e4e007986 */ /* 0x0005ec000c101b06 */
[----:B------:R-:W3:Y:S01]  /*29df0*/  LDC.64 R50, c[0x0][0x398] ;  /* 0x0000e600ff327b82 */ /* 0x000ee20000000a00 */
[----:B-1----:R-:W-:-:S05]  /*29e00*/  IMAD.WIDE R48, R148, 0x28, R48 ;  /* 0x0000002894307825 */ /* 0x002fca00078e0230 */
[----:B------:R-:W4:Y:S01]  /*29e10*/  LDG.E.64 R134, desc[UR6][R48.64+0x8] ;  /* 0x0000080630867981 */ /* 0x000f22000c1e1b00 */
[----:B---3--:R-:W-:-:S05]  /*29e20*/  IMAD.WIDE R84, R84, 0x60, R50 ;  /* 0x0000006054547825 */ /* 0x008fca00078e0232 */
[----:B------:R-:W3:Y:S04]  /*29e30*/  LDG.E.64 R60, desc[UR6][R84.64+0x8] ;  /* 0x00000806543c7981 */ /* 0x000ee8000c1e1b00 */
[----:B------:R-:W5:Y:S04]  /*29e40*/  LDG.E.64 R100, desc[UR6][R84.64+0x10] ;  /* 0x0000100654647981 */ /* 0x000f68000c1e1b00 */
[----:B------:R-:W2:Y:S04]  /*29e50*/  LDG.E.64 R104, desc[UR6][R84.64] ;  /* 0x0000000654687981 */ /* 0x000ea8000c1e1b00 */
[----:B------:R-:W2:Y:S04]  /*29e60*/  LDG.E.64 R52, desc[UR6][R84.64+0x20] ;  /* 0x0000200654347981 */ /* 0x000ea8000c1e1b00 */
[----:B------:R-:W2:Y:S04]  /*29e70*/  LDG.E.64 R58, desc[UR6][R84.64+0x18] ;  /* 0x00001806543a7981 */ /* 0x000ea8000c1e1b00 */
[----:B------:R-:W2:Y:S04]  /*29e80*/  LDG.E.64 R50, desc[UR6][R84.64+0x28] ;  /* 0x0000280654327981 */ /* 0x000ea8000c1e1b00 */
[----:B------:R-:W2:Y:S04]  /*29e90*/  LDG.E.64 R86, desc[UR6][R84.64+0x38] ;  /* 0x0000380654567981 */ /* 0x000ea8000c1e1b00 */
[----:B------:R-:W2:Y:S01]  /*29ea0*/  LDG.E.64 R88, desc[UR6][R84.64+0x40] ;  /* 0x0000400654587981 */ /* 0x000ea2000c1e1b00 */
[----:B------:R-:W1:Y:S01]  /*29eb0*/  MUFU.RCP64H R63, 0.96299982070922851562 ;  /* 0x3feed0e5003f7908 */ /* 0x000e620000001800 */
[----:B------:R-:W-:-:S02]  /*29ec0*/  HFMA2 R62, -RZ, RZ, 0, 5.9604644775390625e-08 ;  /* 0x00000001ff3e7431 */ /* 0x000fc400000001ff */
[----:B------:R-:W-:Y:S02]  /*29ed0*/  IMAD.MOV.U32 R54, RZ, RZ, 0x60418937 ;  /* 0x60418937ff367424 */ /* 0x000fe400078e00ff */
[----:B------:R-:W-:-:S06]  /*29ee0*/  IMAD.MOV.U32 R55, RZ, RZ, 0x3feed0e5 ;  /* 0x3feed0e5ff377424 */ /* 0x000fcc00078e00ff */
[----:B-1----:R-:W-:-:S08]  /*29ef0*/  DFMA R90, R62, -R54, 1 ;  /* 0x3ff000003e5a742b */ /* 0x002fd00000000836 */
[----:B------:R-:W-:-:S08]  /*29f00*/  DFMA R90, R90, R90, R90 ;  /* 0x0000005a5a5a722b */ /* 0x000fd0000000005a */
[----:B------:R-:W-:Y:S01]  /*29f10*/  DFMA R90, R62, R90, R62 ;  /* 0x0000005a3e5a722b */ /* 0x000fe2000000003e */
[----:B------:R-:W-:-:S07]  /*29f20*/  UMOV UR8, 0xed288ce7 ;  /* 0xed288ce700087882 */ /* 0x000fce0000000000 */
[----:B------:R-:W-:Y:S01]  /*29f30*/  DFMA R122, R90, -R54, 1 ;  /* 0x3ff000005a7a742b */ /* 0x000fe20000000836 */
[----:B------:R-:W-:-:S07]  /*29f40*/  UMOV UR9, 0x3fa0be0d ;  /* 0x3fa0be0d00097882 */ /* 0x000fce0000000000 */
[----:B------:R-:W-:Y:S02]  /*29f50*/  DFMA R122, R90, R122, R90 ;  /* 0x0000007a5a7a722b */ /* 0x000fe4000000005a */
[C---:B------:R-:W-:Y:S01]  /*29f60*/  DMUL R90, R80.reuse, UR8 ;  /* 0x00000008505a7c28 */ /* 0x040fe20008000000 */
[----:B------:R-:W-:Y:S01]  /*29f70*/  UMOV UR8, 0xa858793e ;  /* 0xa858793e00087882 */ /* 0x000fe20000000000 */
[----:B------:R-:W-:Y:S02]  /*29f80*/  UMOV UR9, 0x3fabcd35 ;  /* 0x3fabcd3500097882 */ /* 0x000fe40000000000 */
[C---:B------:R-:W-:Y:S01]  /*29f90*/  DMUL R94, R80.reuse, UR8 ;  /* 0x00000008505e7c28 */ /* 0x040fe20008000000 */
[----:B------:R-:W-:Y:S01]  /*29fa0*/  UMOV UR8, 0x9999999a ;  /* 0x9999999a00087882 */ /* 0x000fe20000000000 */
[----:B------:R-:W-:Y:S02]  /*29fb0*/  UMOV UR9, 0x3fb99999 ;  /* 0x3fb9999900097882 */ /* 0x000fe40000000000 */
[----:B------:R-:W-:Y:S01]  /*29fc0*/  DMUL R96, R80, UR8 ;  /* 0x0000000850607c28 */ /* 0x000fe20008000000 */
[----:B------:R-:W-:Y:S01]  /*29fd0*/  UMOV UR8, 0xbc01a36e ;  /* 0xbc01a36e00087882 */ /* 0x000fe20000000000 */
[----:B------:R-:W-:Y:S01]  /*29fe0*/  UMOV UR9, 0x3f941205 ;  /* 0x3f94120500097882 */ /* 0x000fe20000000000 */
[----:B------:R-:W-:Y:S01]  /*29ff0*/  UMOV UR10, 0x1dd1a21f ;  /* 0x1dd1a21f000a7882 */ /* 0x000fe20000000000 */
[----:B------:R-:W-:-:S02]  /*2a000*/  UMOV UR11, 0x3f64cec4 ;  /* 0x3f64cec4000b7882 */ /* 0x000fc40000000000 */
[C---:B------:R-:W-:Y:S01]  /*2a010*/  DMUL R98, R80.reuse, UR10 ;  /* 0x0000000a50627c28 */ /* 0x040fe20008000000 */
[----:B------:R-:W-:Y:S01]  /*2a020*/  UMOV UR10, 0x47ae147b ;  /* 0x47ae147b000a7882 */ /* 0x000fe20000000000 */
[----:B------:R-:W-:Y:S01]  /*2a030*/  UMOV UR11, 0x3fb47ae1 ;  /* 0x3fb47ae1000b7882 */ /* 0x000fe20000000000 */
[----:B------:R-:W-:Y:S01]  /*2a040*/  UMOV UR12, 0xbc6a7efa ;  /* 0xbc6a7efa000c7882 */ /* 0x000fe20000000000 */
[----:B------:R-:W-:Y:S01]  /*2a050*/  UMOV UR13, 0x3f589374 ;  /* 0x3f589374000d7882 */ /* 0x000fe20000000000 */
[----:B------:R-:W-:Y:S01]  /*2a060*/  BSSY.RECONVERGENT B2, `(.L_x_571) ;  /* 0x0000046000027945 */ /* 0x000fe20003800200 */
[----:B----4-:R-:W-:Y:S02]  /*2a070*/  DADD R134, -R80, R134 ;  /* 0x0000000050867229 */ /* 0x010fe40000000186 */
[C---:B---3--:R-:W-:Y:S02]  /*2a080*/  DADD R62, -R60.reuse, 70 ;  /* 0x405180003c3e7429 */ /* 0x048fe40000000100 */
[----:B------:R-:W-:-:S04]  /*2a090*/  DMUL R92, R60, -UR8 ;  /* 0x800000083c5c7c28 */ /* 0x000fc80008000000 */
[----:B------:R-:W-:Y:S01]  /*2a0a0*/  DMUL R60, R134, R122 ;  /* 0x0000007a863c7228 */ /* 0x000fe20000000000 */
[----:B------:R-:W-:Y:S01]  /*2a0b0*/  UMOV UR8, 0x5dbb9cfa ;  /* 0x5dbb9cfa00087882 */ /* 0x000fe20000000000 */
[----:B------:R-:W-:Y:S01]  /*2a0c0*/  UMOV UR9, 0x3f014d2f ;  /* 0x3f014d2f00097882 */ /* 0x000fe20000000000 */
[----:B-----5:R-:W-:-:S05]  /*2a0d0*/  DADD R102, -R100, 134 ;  /* 0x4060c00064667429 */ /* 0x020fca0000000100 */
[----:B------:R-:W-:Y:S02]  /*2a0e0*/  DFMA R54, R60, -R54, R134 ;  /* 0x800000363c36722b */ /* 0x000fe40000000086 */
[----:B------:R-:W-:Y:S01]  /*2a0f0*/  DMUL R100, R100, -UR8 ;  /* 0x8000000864647c28 */ /* 0x000fe20008000000 */
[----:B------:R-:W-:Y:S01]  /*2a100*/  UMOV UR8, 0xb4395810 ;  /* 0xb439581000087882 */ /* 0x000fe20000000000 */
[----:B------:R-:W-:Y:S01]  /*2a110*/  UMOV UR9, 0x3fce76c8 ;  /* 0x3fce76c800097882 */ /* 0x000fe20000000000 */
[C---:B--2---:R-:W-:Y:S02]  /*2a120*/  DADD R106, -R104.reuse, 24 ;  /* 0x40380000686a7429 */ /* 0x044fe40000000100 */
[----:B------:R-:W-:Y:S01]  /*2a130*/  DMUL R104, R104, -UR8 ;  /* 0x8000000868687c28 */ /* 0x000fe20008000000 */
[----:B------:R-:W-:Y:S01]  /*2a140*/  UMOV UR8, 0xeb851eb8 ;  /* 0xeb851eb800087882 */ /* 0x000fe20000000000 */
[----:B------:R-:W-:Y:S01]  /*2a150*/  DFMA R122, R122, R54, R60 ;  /* 0x000000367a7a722b */ /* 0x000fe2000000003c */
[----:B------:R-:W-:Y:S01]  /*2a160*/  UMOV UR9, 0x3faeb851 ;  /* 0x3faeb85100097882 */ /* 0x000fe20000000000 */
[----:B------:R-:W-:-:S02]  /*2a170*/  DADD R54, -R52, 140 ;  /* 0x4061800034367429 */ /* 0x000fc40000000100 */
[C---:B------:R-:W-:Y:S02]  /*2a180*/  DADD R108, -R58.reuse, 47 ;  /* 0x404780003a6c7429 */ /* 0x040fe40000000100 */
[----:B------:R-:W-:Y:S01]  /*2a190*/  DMUL R58, R58, -UR8 ;  /* 0x800000083a3a7c28 */ /* 0x000fe20008000000 */
[----:B------:R-:W-:Y:S01]  /*2a1a0*/  UMOV UR8, 0xa57a786c ;  /* 0xa57a786c00087882 */ /* 0x000fe20000000000 */
[----:B------:R-:W-:Y:S01]  /*2a1b0*/  DFMA R90, R90, R62, R92 ;  /* 0x0000003e5a5a722b */ /* 0x000fe2000000005c */
[----:B------:R-:W-:Y:S01]  /*2a1c0*/  UMOV UR9, 0x3f8c432c ;  /* 0x3f8c432c00097882 */ /* 0x000fe20000000000 */
[----:B------:R-:W-:Y:S02]  /*2a1d0*/  DFMA R92, R98, R102, R100 ;  /* 0x00000066625c722b */ /* 0x000fe40000000064 */
[----:B------:R-:W-:Y:S01]  /*2a1e0*/  DMUL R98, R80, UR8 ;  /* 0x0000000850627c28 */ /* 0x000fe20008000000 */
[----:B------:R-:W-:Y:S01]  /*2a1f0*/  UMOV UR8, 0xf4c6e6da ;  /* 0xf4c6e6da00087882 */ /* 0x000fe20000000000 */
[----:B------:R-:W-:Y:S01]  /*2a200*/  UMOV UR9, 0x3f3e2584 ;  /* 0x3f3e258400097882 */ /* 0x000fe20000000000 */
[----:B------:R-:W-:-:S02]  /*2a210*/  DADD R54, R54, -R50 ;  /* 0x0000000036367229 */ /* 0x000fc40000000832 */
[----:B------:R-:W-:Y:S01]  /*2a220*/  DMUL R52, R52, -UR8 ;  /* 0x8000000834347c28 */ /* 0x000fe20008000000 */
[----:B------:R-:W-:Y:S01]  /*2a230*/  UMOV UR8, 0x16440f24 ;  /* 0x16440f2400087882 */ /* 0x000fe20000000000 */
[----:B------:R-:W-:Y:S02]  /*2a240*/  UMOV UR9, 0x3f0de269 ;  /* 0x3f0de26900097882 */ /* 0x000fe40000000000 */
[----:B------:R-:W-:Y:S01]  /*2a250*/  DMUL R100, R50, -UR8 ;  /* 0x8000000832647c28 */ /* 0x000fe20008000000 */
[----:B------:R-:W-:Y:S01]  /*2a260*/  UMOV UR8, 0x70a3d70a ;  /* 0x70a3d70a00087882 */ /* 0x000fe20000000000 */
[----:B------:R-:W-:Y:S01]  /*2a270*/  UMOV UR9, 0x3fb70a3d ;  /* 0x3fb70a3d00097882 */ /* 0x000fe20000000000 */
[----:B------:R-:W-:Y:S02]  /*2a280*/  DFMA R96, R96, R108, R58 ;  /* 0x0000006c6060722b */ /* 0x000fe4000000003a */
[----:B------:R-:W-:Y:S01]  /*2a290*/  DFMA R98, R98, R54, R52 ;  /* 0x000000366262722b */ /* 0x000fe20000000034 */
[----:B------:R-:W-:Y:S01]  /*2a2a0*/  FFMA R52, RZ, 1.8657499551773071289, R123 ;  /* 0x3feed0e5ff347823 */ /* 0x000fe2000000007b */
[----:B------:R-:W-:-:S02]  /*2a2b0*/  DMUL R102, R80, UR10 ;  /* 0x0000000a50667c28 */ /* 0x000fc40008000000 */
[C---:B------:R-:W-:Y:S02]  /*2a2c0*/  DADD R50, -R86.reuse, 50 ;  /* 0x4049000056327429 */ /* 0x040fe40000000100 */
[----:B------:R-:W-:Y:S01]  /*2a2d0*/  DMUL R58, R86, -UR8 ;  /* 0x80000008563a7c28 */ /* 0x000fe20008000000 */
[----:B------:R-:W-:Y:S01]  /*2a2e0*/  UMOV UR8, 0x30553261 ;  /* 0x3055326100087882 */ /* 0x000fe20000000000 */
[----:B------:R-:W-:Y:S01]  /*2a2f0*/  UMOV UR9, 0x3f33a92a ;  /* 0x3f33a92a00097882 */ /* 0x000fe20000000000 */
[----:B------:R-:W-:Y:S01]  /*2a300*/  DFMA R94, R94, R106, R104 ;  /* 0x0000006a5e5e722b */ /* 0x000fe20000000068 */
[----:B------:R-:W-:Y:S01]  /*2a310*/  FSETP.GT.AND P3, PT, |R52|, 1.469367938527859385e-39, PT ;  /* 0x001000003400780b */ /* 0x000fe20003f64200 */
[----:B------:R-:W-:Y:S01]  /*2a320*/  DMUL R104, R80, UR12 ;  /* 0x0000000c50687c28 */ /* 0x000fe20008000000 */
[----:B------:R-:W-:Y:S01]  /*2a330*/  FSETP.GEU.AND P4, PT, |R135|, 6.5827683646048100446e-37, PT ;  /* 0x036000008700780b */ /* 0x000fe20003f8e200 */
[----:B------:R-:W-:Y:S02]  /*2a340*/  DADD R60, RZ, -R88 ;  /* 0x00000000ff3c7229 */ /* 0x000fe40000000858 */
[----:B------:R-:W-:-:S02]  /*2a350*/  DMUL R62, R88, -UR8 ;  /* 0x80000008583e7c28 */ /* 0x000fc40008000000 */
[----:B------:R-:W-:Y:S01]  /*2a360*/  DFMA R102, R102, R50, R58 ;  /* 0x000000326666722b */ /* 0x000fe2000000003a */
[----:B------:R-:W-:Y:S01]  /*2a370*/  VIADD R50, R149, 0xfffffff9 ;  /* 0xfffffff995327836 */ /* 0x000fe20000000000 */
[----:B------:R-:W-:Y:S01]  /*2a380*/  UMOV UR8, 0x2a305532 ;  /* 0x2a30553200087882 */ /* 0x000fe20000000000 */
[----:B------:R-:W-:-:S03]  /*2a390*/  UMOV UR9, 0x3f9013a9 ;  /* 0x3f9013a900097882 */ /* 0x000fc60000000000 */
[----:B------:R-:W-:Y:S01]  /*2a3a0*/  DFMA R104, R104, R60, R62 ;  /* 0x0000003c6868722b */ /* 0x000fe2000000003e */
[----:B------:R-:W-:Y:S01]  /*2a3b0*/  SEL R50, R50, R149, P2 ;  /* 0x0000009532327207 */ /* 0x000fe20001000000 */
[C---:B------:R-:W-:Y:S01]  /*2a3c0*/  VIADD R60, R149.reuse, 0x1 ;  /* 0x00000001953c7836 */ /* 0x040fe20000000000 */
[----:B------:R-:W-:Y:S01]  /*2a3d0*/  @!P2 IADD3 R60, PT, PT, R149, 0x8, RZ ;  /* 0x00000008953ca810 */ /* 0x000fe20007ffe0ff */
[----:B------:R-:W-:Y:S01]  /*2a3e0*/  DFMA R100, R54, UR8, R100 ;  /* 0x0000000836647c2b */ /* 0x000fe20008000064 */
[----:B------:R-:W-:Y:S01]  /*2a3f0*/  VIADD R63, R69, UR5 ;  /* 0x00000005453f7c36 */ /* 0x000fe20008000000 */
[----:B------:R-:W-:Y:S01]  /*2a400*/  CS2R R106, SRZ ;  /* 0x00000000006a7805 */ /* 0x000fe2000001ff00 */
[----:B------:R-:W-:Y:S02]  /*2a410*/  VIADD R62, R68, UR5 ;  /* 0x00000005443e7c36 */ /* 0x000fe40008000000 */
[----:B------:R-:W-:Y:S02]  /*2a420*/  VIADD R61, R65, UR5 ;  /* 0x00000005413d7c36 */ /* 0x000fe40008000000 */
[----:B------:R-:W-:-:S02]  /*2a430*/  IMAD.IADD R60, R67, 0x1, R60 ;  /* 0x00000001433c7824 */ /* 0x000fc400078e023c */
[----:B------:R-:W-:Y:S01]  /*2a440*/  IMAD.IADD R59, R67, 0x1, R50 ;  /* 0x00000001433b7824 */ /* 0x000fe200078e0232 */
[----:B------:R-:W-:Y:S06]  /*2a450*/  @P3 BRA P4, `(.L_x_572) ;  /* 0x0000000000183947 */ /* 0x000fec0002000000 */
[----:B------:R-:W-:Y:S01]  /*2a460*/  IMAD.MOV.U32 R58, RZ, RZ, 0x60418937 ;  /* 0x60418937ff3a7424 */ /* 0x000fe200078e00ff */
[----:B------:R-:W-:Y:S02]  /*2a470*/  MOV R53, 0x3feed0e5 ;  /* 0x3feed0e500357802 */ /* 0x000fe40000000f00 */
[----:B------:R-:W-:-:S07]  /*2a480*/  MOV R50, 0x2a4a0 ;  /* 0x0002a4a000327802 */ /* 0x000fce0000000f00 */
[----:B0-----:R-:W-:Y:S05]  /*2a490*/  CALL.REL.NOINC `($__internal_1_$__cuda_sm20_div_rn_f64_full) ;  /* 0x0000008c00207944 */ /* 0x001fea0003c00000 */
[----:B------:R-:W-:Y:S02]  /*2a4a0*/  IMAD.MOV.U32 R122, RZ, RZ, R52 ;  /* 0x000000ffff7a7224 */ /* 0x000fe400078e0034 */
[----:B------:R-:W-:-:S07]  /*2a4b0*/  IMAD.MOV.U32 R123, RZ, RZ, R51 ;  /* 0x000000ffff7b7224 */ /* 0x000fce00078e0033 */
.L_x_572:
[----:B------:R-:W-:Y:S05]  /*2a4c0*/  BSYNC.RECONVERGENT B2 ;  /* 0x0000000000027941 */ /* 0x000fea0003800200 */
.L_x_571:
[----:B------:R-:W1:Y:S02]  /*2a4d0*/  LDC.64 R108, c[0x0][0x390] ;  /* 0x0000e400ff6c7b82 */ /* 0x000e640000000a00 */
[----:B-1----:R-:W-:-:S05]  /*2a4e0*/  IMAD.WIDE R108, R61, 0x28, R108 ;  /* 0x000000283d6c7825 */ /* 0x002fca00078e026c */
[----:B------:R-:W2:Y:S01]  /*2a4f0*/  LDG.E.64 R134, desc[UR6][R108.64+0x8] ;  /* 0x000008066c867981 */ /* 0x000ea2000c1e1b00 */
[----:B------:R-:W1:Y:S01]  /*2a500*/  MUFU.RCP64H R53, 0.96299982070922851562 ;  /* 0x3feed0e500357908 */ /* 0x000e620000001800 */
[----:B------:R-:W-:Y:S01]  /*2a510*/  IMAD.MOV.U32 R50, RZ, RZ, 0x60418937 ;  /* 0x60418937ff327424 */ /* 0x000fe200078e00ff */
[----:B------:R-:W-:Y:S01]  /*2a520*/  MOV R52, 0x1 ;  /* 0x0000000100347802 */ /* 0x000fe20000000f00 */
[----:B------:R-:W-:Y:S01]  /*2a530*/  IMAD.MOV.U32 R51, RZ, RZ, 0x3feed0e5 ;  /* 0x3feed0e5ff337424 */ /* 0x000fe200078e00ff */
[----:B------:R-:W-:Y:S05]  /*2a540*/  BSSY.RECONVERGENT B2, `(.L_x_573) ;  /* 0x0000013000027945 */ /* 0x000fea0003800200 */
[----:B-1----:R-:W-:-:S08]  /*2a550*/  DFMA R54, R52, -R50, 1 ;  /* 0x3ff000003436742b */ /* 0x002fd00000000832 */
        /* <DEDUP_REMOVED lines=9> */
[----:B------:R-:W-:-:S05]  /*2a5f0*/  FFMA R52, RZ, 1.8657499551773071289, R51 ;  /* 0x3feed0e5ff347823 */ /* 0x000fca0000000033 */
[----:B------:R-:W-:-:S13]  /*2a600*/  FSETP.GT.AND P2, PT, |R52|, 1.469367938527859385e-39, PT ;  /* 0x001000003400780b */ /* 0x000fda0003f44200 */
[----:B------:R-:W-:Y:S05]  /*2a610*/  @P2 BRA P3, `(.L_x_574) ;  /* 0x0000000000142947 */ /* 0x000fea0001800000 */
[----:B------:R-:W-:Y:S01]  /*2a620*/  IMAD.MOV.U32 R58, RZ, RZ, 0x60418937 ;  /* 0x60418937ff3a7424 */ /* 0x000fe200078e00ff */
[----:B------:R-:W-:Y:S01]  /*2a630*/  MOV R50, 0x2a660 ;  /* 0x0002a66000327802 */ /* 0x000fe20000000f00 */
[----:B------:R-:W-:-:S07]  /*2a640*/  IMAD.MOV.U32 R53, RZ, RZ, 0x3feed0e5 ;  /* 0x3feed0e5ff357424 */ /* 0x000fce00078e00ff */
[----:B0-----:R-:W-:Y:S05]  /*2a650*/  CALL.REL.NOINC `($__internal_1_$__cuda_sm20_div_rn_f64_full) ;  /* 0x0000008800b07944 */ /* 0x001fea0003c00000 */
[----:B------:R-:W-:-:S07]  /*2a660*/  IMAD.MOV.U32 R50, RZ, RZ, R52 ;  /* 0x000000ffff327224 */ /* 0x000fce00078e0034 */
.L_x_574:
[----:B------:R-:W-:Y:S05]  /*2a670*/  BSYNC.RECONVERGENT B2 ;  /* 0x0000000000027941 */ /* 0x000fea0003800200 */
.L_x_573:
[----:B------:R-:W1:Y:S02]  /*2a680*/  LDC.64 R110, c[0x0][0x390] ;  /* 0x0000e400ff6e7b82 */ /* 0x000e640000000a00 */
[----:B-1----:R-:W-:-:S05]  /*2a690*/  IMAD.WIDE R110, R63, 0x28, R110 ;  /* 0x000000283f6e7825 */ /* 0x002fca00078e026e */
[----:B------:R-:W2:Y:S01]  /*2a6a0*/  LDG.E.64 R134, desc[UR6][R110.64+0x8] ;  /* 0x000008066e867981 */ /* 0x000ea2000c1e1b00 */
[----:B------:R-:W1:Y:S01]  /*2a6b0*/  MUFU.RCP64H R55, 0.96299982070922851562 ;  /* 0x3feed0e500377908 */ /* 0x000e620000001800 */
[----:B------:R-:W-:Y:S01]  /*2a6c0*/  IMAD.MOV.U32 R52, RZ, RZ, 0x60418937 ;  /* 0x60418937ff347424 */ /* 0x000fe200078e00ff */
[----:B------:R-:W-:Y:S01]  /*2a6d0*/  MOV R53, 0x3feed0e5 ;  /* 0x3feed0e500357802 */ /* 0x000fe20000000f00 */
[----:B------:R-:W-:Y:S01]  /*2a6e0*/  IMAD.MOV.U32 R54, RZ, RZ, 0x1 ;  /* 0x00000001ff367424 */ /* 0x000fe200078e00ff */
[----:B------:R-:W-:Y:S01]  /*2a6f0*/  BSSY.RECONVERGENT B2, `(.L_x_575) ;  /* 0x0000014000027945 */ /* 0x000fe20003800200 */
[----:B------:R-:W-:-:S04]  /*2a700*/  DADD R122, R50, R122 ;  /* 0x00000000327a7229 */ /* 0x000fc8000000007a */
        /* <DEDUP_REMOVED lines=18> */
.L_x_576:
[----:B------:R-:W-:Y:S05]  /*2a830*/  BSYNC.RECONVERGENT B2 ;  /* 0x0000000000027941 */ /* 0x000fea0003800200 */
.L_x_575:
[----:B------:R-:W1:Y:S02]  /*2a840*/  LDC.64 R112, c[0x0][0x390] ;  /* 0x0000e400ff707b82 */ /* 0x000e640000000a00 */
[----:B-1----:R-:W-:-:S05]  /*2a850*/  IMAD.WIDE R112, R62, 0x28, R112 ;  /* 0x000000283e707825 */ /* 0x002fca00078e0270 */
[----:B------:R-:W2:Y:S01]  /*2a860*/  LDG.E.64 R134, desc[UR6][R112.64+0x8] ;  /* 0x0000080670867981 */ /* 0x000ea2000c1e1b00 */
[----:B------:R-:W1:Y:S01]  /*2a870*/  MUFU.RCP64H R55, 0.96299982070922851562 ;  /* 0x3feed0e500377908 */ /* 0x000e620000001800 */
[----:B------:R-:W-:Y:S01]  /*2a880*/  MOV R50, 0x60418937 ;  /* 0x6041893700327802 */ /* 0x000fe20000000f00 */
[----:B------:R-:W-:Y:S01]  /*2a890*/  IMAD.MOV.U32 R51, RZ, RZ, 0x3feed0e5 ;  /* 0x3feed0e5ff337424 */ /* 0x000fe200078e00ff */
[----:B------:R-:W-:Y:S01]  /*2a8a0*/  BSSY.RECONVERGENT B2, `(.L_x_577) ;  /* 0x0000015000027945 */ /* 0x000fe20003800200 */
[----:B------:R-:W-:Y:S01]  /*2a8b0*/  IMAD.MOV.U32 R54, RZ, RZ, 0x1 ;  /* 0x00000001ff367424 */ /* 0x000fe200078e00ff */
[----:B------:R-:W-:-:S05]  /*2a8c0*/  DADD R122, R122, R52 ;  /* 0x000000007a7a7229 */ /* 0x000fca0000000034 */
        /* <DEDUP_REMOVED lines=17> */
[----:B------:R-:W-:-:S07]  /*2a9e0*/  MOV R50, R52 ;  /* 0x0000003400327202 */ /* 0x000fce0000000f00 */
.L_x_578:
[----:B------:R-:W-:Y:S05]  /*2a9f0*/  BSYNC.RECONVERGENT B2 ;  /* 0x0000000000027941 */ /* 0x000fea0003800200 */
.L_x_577:
[----:B------:R-:W2:Y:S01]  /*2aa00*/  LDG.E.64 R114, desc[UR6][R126.64+0x58] ;  /* 0x000058067e727981 */ /* 0x000ea2000c1e1b00 */
[----:B------:R-:W1:Y:S02]  /*2aa10*/  LDC.64 R116, c[0x0][0x390] ;  /* 0x0000e400ff747b82 */ /* 0x000e640000000a00 */
[----:B-1----:R-:W-:-:S05]  /*2aa20*/  IMAD.WIDE R116, R60, 0x28, R116 ;  /* 0x000000283c747825 */ /* 0x002fca00078e0274 */
[----:B------:R-:W3:Y:S01]  /*2aa30*/  LDG.E.64 R134, desc[UR6][R116.64+0x8] ;  /* 0x0000080674867981 */ /* 0x000ee2000c1e1b00 */
[----:B------:R-:W-:Y:S01]  /*2aa40*/  IMAD.MOV.U32 R52, RZ, RZ, 0x1 ;  /* 0x00000001ff347424 */ /* 0x000fe200078e00ff */
[----:B------:R-:W-:Y:S01]  /*2aa50*/  BSSY.RECONVERGENT B2, `(.L_x_579) ;  /* 0x0000015000027945 */ /* 0x000fe20003800200 */
[----:B------:R-:W-:Y:S01]  /*2aa60*/  DADD R122, R122, R50 ;  /* 0x000000007a7a7229 */ /* 0x000fe20000000032 */
[----:B--2---:R-:W1:Y:S03]  /*2aa70*/  MUFU.RCP64H R53, R115 ;  /* 0x0000007300357308 */ /* 0x004e660000001800 */
[----:B-1----:R-:W-:-:S08]  /*2aa80*/  DFMA R54, -R114, R52, 1 ;  /* 0x3ff000007236742b */ /* 0x002fd00000000134 */
[----:B------:R-:W-:Y:S02]  /*2aa90*/  DFMA R54, R54, R54, R54 ;  /* 0x000000363636722b */ /* 0x000fe40000000036 */
[----:B---3--:R-:W-:-:S06]  /*2aaa0*/  DADD R134, -R80, R134 ;  /* 0x0000000050867229 */ /* 0x008fcc0000000186 */
[----:B------:R-:W-:-:S04]  /*2aab0*/  DFMA R54, R52, R54, R52 ;  /* 0x000000363436722b */ /* 0x000fc80000000034 */
[----:B------:R-:W-:-:S04]  /*2aac0*/  FSETP.GEU.AND P3, PT, |R135|, 6.5827683646048100446e-37, PT ;  /* 0x036000008700780b */ /* 0x000fc80003f6e200 */
        /* <DEDUP_REMOVED lines=12> */
[----:B------:R-:W-:-:S07]  /*2ab90*/  IMAD.MOV.U32 R53, RZ, RZ, R51 ;  /* 0x000000ffff357224 */ /* 0x000fce00078e0033 */
.L_x_580:
[----:B------:R-:W-:Y:S05]  /*2aba0*/  BSYNC.RECONVERGENT B2 ;  /* 0x0000000000027941 */ /* 0x000fea0003800200 */
.L_x_579:
[----:B------:R-:W1:Y:S01]  /*2abb0*/  LDC.64 R50, c[0x0][0x388] ;  /* 0x0000e200ff327b82 */ /* 0x000e620000000a00 */
[----:B------:R-:W-:-:S07]  /*2abc0*/  IMAD R119, R144, 0xc8, RZ ;  /* 0x000000c890777824 */ /* 0x000fce00078e02ff */
[----:B------:R-:W2:Y:S01]  /*2abd0*/  LDC.64 R120, c[0x0][0x390] ;  /* 0x0000e400ff787b82 */ /* 0x000ea20000000a00 */
[----:B-1----:R-:W-:-:S04]  /*2abe0*/  IMAD.WIDE.U32 R50, R147, 0xc8, R50 ;  /* 0x000000c893327825 */ /* 0x002fc800078e0032 */
[----:B------:R-:W-:Y:S01]  /*2abf0*/  IMAD.MOV.U32 R118, RZ, RZ, R50 ;  /* 0x000000ffff767224 */ /* 0x000fe200078e0032 */
[----:B------:R-:W-:-:S06]  /*2ac00*/  IADD3 R119, PT, PT, R51, R119, RZ ;  /* 0x0000007733777210 */ /* 0x000fcc0007ffe0ff */
[----:B------:R-:W3:Y:S01]  /*2ac10*/  LDG.E.64 R118, desc[UR6][R118.64+-0x70] ;  /* 0xffff900676767981 */ /* 0x000ee2000c1e1b00 */
[----:B--2---:R-:W-:-:S05]  /*2ac20*/  IMAD.WIDE R120, R59, 0x28, R120 ;  /* 0x000000283b787825 */ /* 0x004fca00078e0278 */
[----:B------:R-:W2:Y:S01]  /*2ac30*/  LDG.E.64 R134, desc[UR6][R120.64+0x8] ;  /* 0x0000080678867981 */ /* 0x000ea2000c1e1b00 */
[----:B------:R-:W-:Y:S01]  /*2ac40*/  IMAD.MOV.U32 R54, RZ, RZ, 0x1 ;  /* 0x00000001ff367424 */ /* 0x000fe200078e00ff */
[----:B------:R-:W-:Y:S01]  /*2ac50*/  BSSY.RECONVERGENT B2, `(.L_x_581) ;  /* 0x0000015000027945 */ /* 0x000fe20003800200 */
[----:B------:R-:W-:Y:S01]  /*2ac60*/  DADD R122, R122, R52 ;  /* 0x000000007a7a7229 */ /* 0x000fe20000000034 */
[----:B---3--:R-:W1:Y:S01]  /*2ac70*/  MUFU.RCP64H R55, R119 ;  /* 0x0000007700377308 */ /* 0x008e620000001800 */
[----:B--2---:R-:W-:-:S10]  /*2ac80*/  DADD R134, -R80, R134 ;  /* 0x0000000050867229 */ /* 0x004fd40000000186 */
        /* <DEDUP_REMOVED lines=16> */
[----:B------:R-:W-:-:S07]  /*2ad90*/  MOV R50, R52 ;  /* 0x0000003400327202 */ /* 0x000fce0000000f00 */
.L_x_582:
[----:B------:R-:W-:Y:S05]  /*2ada0*/  BSYNC.RECONVERGENT B2 ;  /* 0x0000000000027941 */ /* 0x000fea0003800200 */
.L_x_581:
[----:B------:R-:W2:Y:S01]  /*2adb0*/  LDG.E.64 R134, desc[UR6][R48.64+0x18] ;  /* 0x0000180630867981 */ /* 0x000ea2000c1e1b00 */
[----:B------:R-:W1:Y:S01]  /*2adc0*/  MUFU.RCP64H R137, 1.299999237060546875 ;  /* 0x3ff4cccc00897908 */ /* 0x000e620000001800 */
[----:B------:R-:W-:Y:S01]  /*2add0*/  IMAD.MOV.U32 R52, RZ, RZ, -0x33333333 ;  /* 0xcccccccdff347424 */ /* 0x000fe200078e00ff */
[----:B------:R-:W-:Y:S01]  /*2ade0*/  BSSY.RECONVERGENT B2, `(.L_x_583) ;  /* 0x0000017000027945 */ /* 0x000fe20003800200 */
[----:B------:R-:W-:Y:S01]  /*2adf0*/  IMAD.MOV.U32 R53, RZ, RZ, 0x3ff4cccc ;  /* 0x3ff4ccccff357424 */ /* 0x000fe200078e00ff */
[----:B------:R-:W-:Y:S01]  /*2ae00*/  DADD R122, R122, R50 ;  /* 0x000000007a7a7229 */ /* 0x000fe20000000032 */
[----:B------:R-:W-:-:S06]  /*2ae10*/  IMAD.MOV.U32 R136, RZ, RZ, 0x1 ;  /* 0x00000001ff887424 */ /* 0x000fcc00078e00ff */
        /* <DEDUP_REMOVED lines=10> */
[----:B------:R-:W-:-:S05]  /*2aec0*/  FFMA R52, RZ, 1.9124999046325683594, R49 ;  /* 0x3ff4ccccff347823 */ /* 0x000fca0000000031 */
[----:B------:R-:W-:-:S13]  /*2aed0*/  FSETP.GT.AND P2, PT, |R52|, 1.469367938527859385e-39, PT ;  /* 0x001000003400780b */ /* 0x000fda0003f44200 */
[----:B------:R-:W-:Y:S05]  /*2aee0*/  @P2 BRA P3, `(.L_x_584) ;  /* 0x0000000000182947 */ /* 0x000fea0001800000 */
[----:B------:R-:W-:Y:S01]  /*2aef0*/  IMAD.MOV.U32 R58, RZ, RZ, -0x33333333 ;  /* 0xcccccccdff3a7424 */ /* 0x000fe200078e00ff */
[----:B------:R-:W-:Y:S02]  /*2af00*/  MOV R53, 0x3ff4cccc ;  /* 0x3ff4cccc00357802 */ /* 0x000fe40000000f00 */
[----:B------:R-:W-:-:S07]  /*2af10*/  MOV R50, 0x2af30 ;  /* 0x0002af3000327802 */ /* 0x000fce0000000f00 */
[----:B0-----:R-:W-:Y:S05]  /*2af20*/  CALL.REL.NOINC `($__internal_1_$__cuda_sm20_div_rn_f64_full) ;  /* 0x00000080007c7944 */ /* 0x001fea0003c00000 */
[----:B------:R-:W-:Y:S02]  /*2af30*/  IMAD.MOV.U32 R48, RZ, RZ, R52 ;  /* 0x000000ffff307224 */ /* 0x000fe400078e0034 */
[----:B------:R-:W-:-:S07]  /*2af40*/  IMAD.MOV.U32 R49, RZ, RZ, R51 ;  /* 0x000000ffff317224 */ /* 0x000fce00078e0033 */
.L_x_584:
[----:B------:R-:W-:Y:S05]  /*2af50*/  BSYNC.RECONVERGENT B2 ;  /* 0x0000000000027941 */ /* 0x000fea0003800200 */
.L_x_583:
[----:B------:R-:W2:Y:S01]  /*2af60*/  LDG.E.64 R134, desc[UR6][R108.64+0x18] ;  /* 0x000018066c867981 */ /* 0x000ea2000c1e1b00 */
[----:B------:R-:W1:Y:S01]  /*2af70*/  MUFU.RCP64H R53, 1.299999237060546875 ;  /* 0x3ff4cccc00357908 */ /* 0x000e620000001800 */
[----:B------:R-:W-:Y:S01]  /*2af80*/  IMAD.MOV.U32 R50, RZ, RZ, -0x33333333 ;  /* 0xcccccccdff327424 */ /* 0x000fe200078e00ff */
        /* <DEDUP_REMOVED lines=17> */
[----:B------:R-:W-:Y:S01]  /*2b0a0*/  MOV R50, 0x2b0d0 ;  /* 0x0002b0d000327802 */ /* 0x000fe20000000f00 */
[----:B------:R-:W-:-:S07]  /*2b0b0*/  IMAD.MOV.U32 R53, RZ, RZ, 0x3ff4cccc ;  /* 0x3ff4ccccff357424 */ /* 0x000fce00078e00ff */
[----:B0-----:R-:W-:Y:S05]  /*2b0c0*/  CALL.REL.NOINC `($__internal_1_$__cuda_sm20_div_rn_f64_full) ;  /* 0x0000008000147944 */ /* 0x001fea0003c00000 */
[----:B------:R-:W-:-:S07]  /*2b0d0*/  IMAD.MOV.U32 R50, RZ, RZ, R52 ;  /* 0x000000ffff327224 */ /* 0x000fce00078e0034 */
.L_x_586:
[----:B------:R-:W-:Y:S05]  /*2b0e0*/  BSYNC.RECONVERGENT B2 ;  /* 0x0000000000027941 */ /* 0x000fea0003800200 */
.L_x_585:
[----:B------:R-:W2:Y:S01]  /*2b0f0*/  LDG.E.64 R134, desc[UR6][R110.64+0x18] ;  /* 0x000018066e867981 */ /* 0x000ea2000c1e1b00 */
[----:B------:R-:W1:Y:S01]  /*2b100*/  MUFU.RCP64H R55, 1.299999237060546875 ;  /* 0x3ff4cccc00377908 */ /* 0x000e620000001800 */
[----:B------:R-:W-:Y:S01]  /*2b110*/  IMAD.MOV.U32 R52, RZ, RZ, -0x33333333 ;  /* 0xcccccccdff347424 */ /* 0x000fe200078e00ff */
        /* <DEDUP_REMOVED lines=22> */
.L_x_588:
[----:B------:R-:W-:Y:S05]  /*2b280*/  BSYNC.RECONVERGENT B2 ;  /* 0x0000000000027941 */ /* 0x000fea0003800200 */
.L_x_587:
[----:B------:R-:W2:Y:S01]  /*2b290*/  LDG.E.64 R134, desc[UR6][R112.64+0x18] ;  /* 0x0000180670867981 */ /* 0x000ea2000c1e1b00 */
[----:B------:R-:W1:Y:S01]  /*2b2a0*/  MUFU.RCP64H R55, 1.299999237060546875 ;  /* 0x3ff4cccc00377908 */ /* 0x000e620000001800 */
        /* <DEDUP_REMOVED lines=22> */
[----:B------:R-:W-:-:S07]  /*2b410*/  MOV R50, R52 ;  /* 0x0000003400327202 */ /* 0x000fce0000000f00 */
.L_x_590:
[----:B------:R-:W-:Y:S05]  /*2b420*/  BSYNC.RECONVERGENT B2 ;  /* 0x0000000000027941 */ /* 0x000fea0003800200 */
.L_x_589:
[----:B------:R-:W2:Y:S01]  /*2b430*/  LDG.E.64 R134, desc[UR6][R116.64+0x18] ;  /* 0x0000180674867981 */ /* 0x000ea2000c1e1b00 */
[----:B------:R-:W1:Y:S01]  /*2b440*/  MUFU.RCP64H R55, 4.1999969482421875 ;  /* 0x4010cccc00377908 */ /* 0x000e620000001800 */
        /* <DEDUP_REMOVED lines=15> */
[----:B------:R-:W-:-:S05]  /*2b540*/  FFMA R54, RZ, 2.2624998092651367188, R53 ;  /* 0x4010ccccff367823 */ /* 0x000fca0000000035 */
[----:B------:R-:W-:-:S13]  /*2b550*/  FSETP.GT.AND P2, PT, |R54|, 1.469367938527859385e-39, PT ;  /* 0x001000003600780b */ /* 0x000fda0003f44200 */
[----:B------:R-:W-:Y:S05]  /*2b560*/  @P2 BRA P3, `(.L_x_592) ;  /* 0x0000000000142947 */ /* 0x000fea0001800000 */
[----:B------:R-:W-:Y:S01]  /*2b570*/  IMAD.MOV.U32 R58, RZ, RZ, -0x33333333 ;  /* 0xcccccccdff3a7424 */ /* 0x000fe200078e00ff */
[----:B------:R-:W-:Y:S02]  /*2b580*/  MOV R53, 0x4010cccc ;  /* 0x4010cccc00357802 */ /* 0x000fe40000000f00 */
[----:B------:R-:W-:-:S07]  /*2b590*/  MOV R50, 0x2b5b0 ;  /* 0x0002b5b000327802 */ /* 0x000fce0000000f00 */
[----:B0-----:R-:W-:Y:S05]  /*2b5a0*/  CALL.REL.NOINC `($__internal_1_$__cuda_sm20_div_rn_f64_full) ;  /* 0x0000007800dc7944 */ /* 0x001fea0003c00000 */
[----:B------:R-:W-:-:S07]  /*2b5b0*/  IMAD.MOV.U32 R53, RZ, RZ, R51 ;  /* 0x000000ffff357224 */ /* 0x000fce00078e0033 */
.L_x_592:
[----:B------:R-:W-:Y:S05]  /*2b5c0*/  BSYNC.RECONVERGENT B2 ;  /* 0x0000000000027941 */ /* 0x000fea0003800200 */
.L_x_591:
        /* <DEDUP_REMOVED lines=20> */
[----:B------:R-:W-:Y:S01]  /*2b710*/  MOV R58, 0xcccccccd ;  /* 0xcccccccd003a7802 */ /* 0x000fe20000000f00 */
[----:B------:R-:W-:Y:S01]  /*2b720*/  IMAD.MOV.U32 R53, RZ, RZ, 0x4010cccc ;  /* 0x4010ccccff357424 */ /* 0x000fe200078e00ff */
[----:B------:R-:W-:-:S07]  /*2b730*/  MOV R50, 0x2b750 ;  /* 0x0002b75000327802 */ /* 0x000fce0000000f00 */
[----:B0-----:R-:W-:Y:S05]  /*2b740*/  CALL.REL.NOINC `($__internal_1_$__cuda_sm20_div_rn_f64_full) ;  /* 0x0000007800747944 */ /* 0x001fea0003c00000 */
[----:B------:R-:W-:-:S07]  /*2b750*/  IMAD.MOV.U32 R50, RZ, RZ, R52 ;  /* 0x000000ffff327224 */ /* 0x000fce00078e0034 */
.L_x_594:
[----:B------:R-:W-:Y:S05]  /*2b760*/  BSYNC.RECONVERGENT B2 ;  /* 0x0000000000027941 */ /* 0x000fea0003800200 */
.L_x_593:
[----:B------:R-:W1:Y:S01]  /*2b770*/  LDC.64 R108, c[0x0][0x398] ;  /* 0x0000e600ff6c7b82 */ /* 0x000e620000000a00 */
[----:B------:R-:W2:Y:S01]  /*2b780*/  LDG.E.64 R110, desc[UR6][R84.64+0x30] ;  /* 0x00003006546e7981 */ /* 0x000ea2000c1e1b00 */
[----:B-1----:R-:W-:-:S05]  /*2b790*/  IMAD.WIDE R108, R148, 0x60, R108 ;  /* 0x00000060946c7825 */ /* 0x002fca00078e026c */
[----:B------:R-:W2:Y:S01]  /*2b7a0*/  LDG.E.64 R134, desc[UR6][R108.64+0x30] ;  /* 0x000030066c867981 */ /* 0x000ea2000c1e1b00 */
[----:B------:R-:W1:Y:S01]  /*2b7b0*/  MUFU.RCP64H R55, 2.0686664581298828125 ;  /* 0x40008ca100377908 */ /* 0x000e620000001800 */
[----:B------:R-:W-:Y:S01]  /*2b7c0*/  IMAD.MOV.U32 R52, RZ, RZ, 0x1bfd44f2 ;  /* 0x1bfd44f2ff347424 */ /* 0x000fe200078e00ff */
[----:B------:R-:W-:Y:S01]  /*2b7d0*/  MOV R54, 0x1 ;  /* 0x0000000100367802 */ /* 0x000fe20000000f00 */
[----:B------:R-:W-:-:S06]  /*2b7e0*/  IMAD.MOV.U32 R53, RZ, RZ, 0x40008ca1 ;  /* 0x40008ca1ff357424 */ /* 0x000fcc00078e00ff */
[----:B-1----:R-:W-:-:S08]  /*2b7f0*/  DFMA R112, R54, -R52, 1 ;  /* 0x3ff000003670742b */ /* 0x002fd00000000834 */
[----:B------:R-:W-:-:S08]  /*2b800*/  DFMA R112, R112, R112, R112 ;  /* 0x000000707070722b */ /* 0x000fd00000000070 */
[----:B------:R-:W-:-:S08]  /*2b810*/  DFMA R112, R54, R112, R54 ;  /* 0x000000703670722b */ /* 0x000fd00000000036 */
[----:B------:R-:W-:-:S08]  /*2b820*/  DFMA R54, R112, -R52, 1 ;  /* 0x3ff000007036742b */ /* 0x000fd00000000834 */
[----:B------:R-:W-:Y:S01]  /*2b830*/  DFMA R54, R112, R54, R112 ;  /* 0x000000367036722b */ /* 0x000fe20000000070 */
[----:B------:R-:W-:Y:S01]  /*2b840*/  BSSY.RECONVERGENT B2, `(.L_x_595) ;  /* 0x0000010000027945 */ /* 0x000fe20003800200 */
[----:B------:R-:W-:Y:S02]  /*2b850*/  DADD R48, R48, R50 ;  /* 0x0000000030307229 */ /* 0x000fe40000000032 */
[----:B--2---:R-:W-:-:S08]  /*2b860*/  DADD R134, R134, -R110 ;  /* 0x0000000086867229 */ /* 0x004fd0000000086e */
[----:B------:R-:W-:-:S08]  /*2b870*/  DMUL R112, R134, R54 ;  /* 0x0000003686707228 */ /* 0x000fd00000000000 */
[----:B------:R-:W-:-:S08]  /*2b880*/  DFMA R52, R112, -R52, R134 ;  /* 0x800000347034722b */ /* 0x000fd00000000086 */
[----:B------:R-:W-:Y:S01]  /*2b890*/  DFMA R112, R54, R52, R112 ;  /* 0x000000343670722b */ /* 0x000fe20000000070 */
[----:B------:R-:W-:-:S09]  /*2b8a0*/  FSETP.GEU.AND P3, PT, |R135|, 6.5827683646048100446e-37, PT ;  /* 0x036000008700780b */ /* 0x000fd20003f6e200 */
[----:B------:R-:W-:-:S05]  /*2b8b0*/  FFMA R52, RZ, 2.0085833072662353516, R113 ;  /* 0x40008ca1ff347823 */ /* 0x000fca0000000071 */
[----:B------:R-:W-:-:S13]  /*2b8c0*/  FSETP.GT.AND P2, PT, |R52|, 1.469367938527859385e-39, PT ;  /* 0x001000003400780b */ /* 0x000fda0003f44200 */
[----:B------:R-:W-:Y:S05]  /*2b8d0*/  @P2 BRA P3, `(.L_x_596) ;  /* 0x0000000000182947 */ /* 0x000fea0001800000 */
[----:B------:R-:W-:Y:S01]  /*2b8e0*/  IMAD.MOV.U32 R58, RZ, RZ, 0x1bfd44f2 ;  /* 0x1bfd44f2ff3a7424 */ /* 0x000fe200078e00ff */
[----:B------:R-:W-:Y:S01]  /*2b8f0*/  MOV R50, 0x2b920 ;  /* 0x0002b92000327802 */ /* 0x000fe20000000f00 */
[----:B------:R-:W-:-:S07]  /*2b900*/  IMAD.MOV.U32 R53, RZ, RZ, 0x40008ca1 ;  /* 0x40008ca1ff357424 */ /* 0x000fce00078e00ff */
[----:B0-----:R-:W-:Y:S05]  /*2b910*/  CALL.REL.NOINC `($__internal_1_$__cuda_sm20_div_rn_f64_full) ;  /* 0x0000007800007944 */ /* 0x001fea0003c00000 */
[----:B------:R-:W-:Y:S02]  /*2b920*/  IMAD.MOV.U32 R112, RZ, RZ, R52 ;  /* 0x000000ffff707224 */ /* 0x000fe400078e0034 */
[----:B------:R-:W-:-:S07]  /*2b930*/  IMAD.MOV.U32 R113, RZ, RZ, R51 ;  /* 0x000000ffff717224 */ /* 0x000fce00078e0033 */
.L_x_596:
[----:B------:R-:W-:Y:S05]  /*2b940*/  BSYNC.RECONVERGENT B2 ;  /* 0x0000000000027941 */ /* 0x000fea0003800200 */
.L_x_595:
[----:B------:R-:W1:Y:S02]  /*2b950*/  LDC.64 R116, c[0x0][0x398] ;  /* 0x0000e600ff747b82 */ /* 0x000e640000000a00 */
[----:B-1----:R-:W-:-:S05]  /*2b960*/  IMAD.WIDE R116, R61, 0x60, R116 ;  /* 0x000000603d747825 */ /* 0x002fca00078e0274 */
[----:B------:R-:W2:Y:S01]  /*2b970*/  LDG.E.64 R134, desc[UR6][R116.64+0x30] ;  /* 0x0000300674867981 */ /* 0x000ea2000c1e1b00 */
[----:B------:R-:W1:Y:S01]  /*2b980*/  MUFU.RCP64H R53, 2.0686664581298828125 ;  /* 0x40008ca100357908 */ /* 0x000e620000001800 */
[----:B------:R-:W-:Y:S01]  /*2b990*/  MOV R50, 0x1bfd44f2 ;  /* 0x1bfd44f200327802 */ /* 0x000fe20000000f00 */
[----:B------:R-:W-:Y:S01]  /*2b9a0*/  IMAD.MOV.U32 R51, RZ, RZ, 0x40008ca1 ;  /* 0x40008ca1ff337424 */ /* 0x000fe200078e00ff */
[----:B------:R-:W-:Y:S01]  /*2b9b0*/  BSSY.RECONVERGENT B2, `(.L_x_597) ;  /* 0x0000014000027945 */ /* 0x000fe20003800200 */
        /* <DEDUP_REMOVED lines=11> */
[----:B------:R-:W-:-:S05]  /*2ba70*/  FFMA R50, RZ, 2.0085833072662353516, R53 ;  /* 0x40008ca1ff327823 */ /* 0x000fca0000000035 */
[----:B------:R-:W-:-:S13]  /*2ba80*/  FSETP.GT.AND P2, PT, |R50|, 1.469367938527859385e-39, PT ;  /* 0x001000003200780b */ /* 0x000fda0003f44200 */
[----:B------:R-:W-:Y:S05]  /*2ba90*/  @P2 BRA P3, `(.L_x_598) ;  /* 0x0000000000142947 */ /* 0x000fea0001800000 */
[----:B------:R-:W-:Y:S01]  /*2baa0*/  IMAD.MOV.U32 R58, RZ, RZ, 0x1bfd44f2 ;  /* 0x1bfd44f2ff3a7424 */ /* 0x000fe200078e00ff */
[----:B------:R-:W-:Y:S01]  /*2bab0*/  MOV R50, 0x2bae0 ;  /* 0x0002bae000327802 */ /* 0x000fe20000000f00 */
[----:B------:R-:W-:-:S07]  /*2bac0*/  IMAD.MOV.U32 R53, RZ, RZ, 0x40008ca1 ;  /* 0x40008ca1ff357424 */ /* 0x000fce00078e00ff */
[----:B0-----:R-:W-:Y:S05]  /*2bad0*/  CALL.REL.NOINC `($__internal_1_$__cuda_sm20_div_rn_f64_full) ;  /* 0x0000007400907944 */ /* 0x001fea0003c00000 */
[----:B------:R-:W-:-:S07]  /*2bae0*/  MOV R53, R51 ;  /* 0x0000003300357202 */ /* 0x000fce0000000f00 */
.L_x_598:
[----:B------:R-:W-:Y:S05]  /*2baf0*/  BSYNC.RECONVERGENT B2 ;  /* 0x0000000000027941 */ /* 0x000fea0003800200 */
.L_x_597:
[----:B------:R-:W1:Y:S02]  /*2bb00*/  LDC.64 R120, c[0x0][0x398] ;  /* 0x0000e600ff787b82 */ /* 0x000e640000000a00 */
[----:B-1----:R-:W-:-:S05]  /*2bb10*/  IMAD.WIDE R120, R63, 0x60, R120 ;  /* 0x000000603f787825 */ /* 0x002fca00078e0278 */
[----:B------:R-:W2:Y:S01]  /*2bb20*/  LDG.E.64 R134, desc[UR6][R120.64+0x30] ;  /* 0x0000300678867981 */ /* 0x000ea2000c1e1b00 */
[----:B------:R-:W1:Y:S01]  /*2bb30*/  MUFU.RCP64H R55, 2.0686664581298828125 ;  /* 0x40008ca100377908 */ /* 0x000e620000001800 */
[----:B------:R-:W-:Y:S01]  /*2bb40*/  IMAD.MOV.U32 R50, RZ, RZ, 0x1bfd44f2 ;  /* 0x1bfd44f2ff327424 */ /* 0x000fe200078e00ff */
        /* <DEDUP_REMOVED lines=18> */
[----:B------:R-:W-:Y:S02]  /*2bc70*/  MOV R53, 0x40008ca1 ;  /* 0x40008ca100357802 */ /* 0x000fe40000000f00 */
[----:B------:R-:W-:-:S07]  /*2bc80*/  MOV R50, 0x2bca0 ;  /* 0x0002bca000327802 */ /* 0x000fce0000000f00 */
[----:B0-----:R-:W-:Y:S05]  /*2bc90*/  CALL.REL.NOINC `($__internal_1_$__cuda_sm20_div_rn_f64_full) ;  /* 0x0000007400207944 */ /* 0x001fea0003c00000 */
[----:B------:R-:W-:-:S07]  /*2bca0*/  IMAD.MOV.U32 R50, RZ, RZ, R52 ;  /* 0x000000ffff327224 */ /* 0x000fce00078e0034 */
.L_x_600:
[----:B------:R-:W-:Y:S05]  /*2bcb0*/  BSYNC.RECONVERGENT B2 ;  /* 0x0000000000027941 */ /* 0x000fea0003800200 */
.L_x_599:
        /* <DEDUP_REMOVED lines=22> */
[----:B------:R-:W-:Y:S01]  /*2be20*/  MOV R58, 0x1bfd44f2 ;  /* 0x1bfd44f2003a7802 */ /* 0x000fe20000000f00 */
[----:B------:R-:W-:Y:S01]  /*2be30*/  IMAD.MOV.U32 R53, RZ, RZ, 0x40008ca1 ;  /* 0x40008ca1ff357424 */ /* 0x000fe200078e00ff */
[----:B------:R-:W-:-:S07]  /*2be40*/  MOV R50, 0x2be60 ;  /* 0x0002be6000327802 */ /* 0x000fce0000000f00 */
[----:B0-----:R-:W-:Y:S05]  /*2be50*/  CALL.REL.NOINC `($__internal_1_$__cuda_sm20_div_rn_f64_full) ;  /* 0x0000007000b07944 */ /* 0x001fea0003c00000 */
[----:B------:R-:W-:Y:S02]  /*2be60*/  IMAD.MOV.U32 R54, RZ, RZ, R52 ;  /* 0x000000ffff367224 */ /* 0x000fe400078e0034 */
[----:B------:R-:W-:-:S07]  /*2be70*/  IMAD.MOV.U32 R55, RZ, RZ, R51 ;  /* 0x000000ffff377224 */ /* 0x000fce00078e0033 */
.L_x_602:
[----:B------:R-:W-:Y:S05]  /*2be80*/  BSYNC.RECONVERGENT B2 ;  /* 0x0000000000027941 */ /* 0x000fea0003800200 */
.L_x_601:
[----:B------:R-:W1:Y:S02]  /*2be90*/  LDC.64 R50, c[0x0][0x398] ;  /* 0x0000e600ff327b82 */ /* 0x000e640000000a00 */
[----:B-1----:R-:W-:-:S05]  /*2bea0*/  IMAD.WIDE R60, R60, 0x60, R50 ;  /* 0x000000603c3c7825 */ /* 0x002fca00078e0232 */
[----:B------:R-:W2:Y:S01]  /*2beb0*/  LDG.E.64 R134, desc[UR6][R60.64+0x30] ;  /* 0x000030063c867981 */ /* 0x000ea2000c1e1b00 */
[----:B------:R-:W-:Y:S01]  /*2bec0*/  UMOV UR8, 0x4bda12f6 ;  /* 0x4bda12f600087882 */ /* 0x000fe20000000000 */
[----:B------:R-:W-:Y:S01]  /*2bed0*/  UMOV UR9, 0x40012f68 ;  /* 0x40012f6800097882 */ /* 0x000fe20000000000 */
[----:B------:R-:W-:Y:S01]  /*2bee0*/  IMAD.MOV.U32 R50, RZ, RZ, 0x1 ;  /* 0x00000001ff327424 */ /* 0x000fe200078e00ff */
[----:B------:R-:W-:Y:S01]  /*2bef0*/  DMUL R52, R114, UR8 ;  /* 0x0000000872347c28 */ /* 0x000fe20008000000 */
[----:B------:R-:W-:Y:S01]  /*2bf00*/  BSSY.RECONVERGENT B2, `(.L_x_603) ;  /* 0x0000014000027945 */ /* 0x000fe20003800200 */
[----:B------:R-:W-:-:S04]  /*2bf10*/  DADD R112, R112, R54 ;  /* 0x0000000070707229 */ /* 0x000fc80000000036 */
[----:B------:R-:W1:Y:S02]  /*2bf20*/  MUFU.RCP64H R51, R53 ;  /* 0x0000003500337308 */ /* 0x000e640000001800 */
[----:B-1----:R-:W-:-:S08]  /*2bf30*/  DFMA R136, -R52, R50, 1 ;  /* 0x3ff000003488742b */ /* 0x002fd00000000132 */
[----:B------:R-:W-:-:S08]  /*2bf40*/  DFMA R136, R136, R136, R136 ;  /* 0x000000888888722b */ /* 0x000fd00000000088 */
[----:B------:R-:W-:-:S08]  /*2bf50*/  DFMA R136, R50, R136, R50 ;  /* 0x000000883288722b */ /* 0x000fd00000000032 */
[----:B------:R-:W-:-:S08]  /*2bf60*/  DFMA R50, -R52, R136, 1 ;  /* 0x3ff000003432742b */ /* 0x000fd00000000188 */
[----:B------:R-:W-:Y:S02]  /*2bf70*/  DFMA R50, R136, R50, R136 ;  /* 0x000000328832722b */ /* 0x000fe40000000088 */
[----:B--2---:R-:W-:-:S08]  /*2bf80*/  DADD R134, -R110, R134 ;  /* 0x000000006e867229 */ /* 0x004fd00000000186 */
[----:B------:R-:W-:Y:S02]  /*2bf90*/  DMUL R136, R134, R50 ;  /* 0x0000003286887228 */ /* 0x000fe40000000000 */
[----:B------:R-:W-:-:S06]  /*2bfa0*/  FSETP.GEU.AND P3, PT, |R135|, 6.5827683646048100446e-37, PT ;  /* 0x036000008700780b */ /* 0x000fcc0003f6e200 */
[----:B------:R-:W-:-:S08]  /*2bfb0*/  DFMA R138, -R52, R136, R134 ;  /* 0x00000088348a722b */ /* 0x000fd00000000186 */
[----:B------:R-:W-:-:S10]  /*2bfc0*/  DFMA R50, R50, R138, R136 ;  /* 0x0000008a3232722b */ /* 0x000fd40000000088 */
[----:B------:R-:W-:-:S05]  /*2bfd0*/  FFMA R56, RZ, R53, R51 ;  /* 0x00000035ff387223 */ /* 0x000fca0000000033 */
[----:B------:R-:W-:-:S13]  /*2bfe0*/  FSETP.GT.AND P2, PT, |R56|, 1.469367938527859385e-39, PT ;  /* 0x001000003800780b */ /* 0x000fda0003f44200 */
[----:B------:R-:W-:Y:S05]  /*2bff0*/  @P2 BRA P3, `(.L_x_604) ;  /* 0x0000000000102947 */ /* 0x000fea0001800000 */
[----:B------:R-:W-:Y:S02]  /*2c000*/  MOV R58, R52 ;  /* 0x00000034003a7202 */ /* 0x000fe40000000f00 */
[----:B------:R-:W-:-:S07]  /*2c010*/  MOV R50, 0x2c030 ;  /* 0x0002c03000327802 */ /* 0x000fce0000000f00 */
[----:B0-----:R-:W-:Y:S05]  /*2c020*/  CALL.REL.NOINC `($__internal_1_$__cuda_sm20_div_rn_f64_full) ;  /* 0x00000070003c7944 */ /* 0x001fea0003c00000 */
[----:B------:R-:W-:-:S07]  /*2c030*/  IMAD.MOV.U32 R50, RZ, RZ, R52 ;  /* 0x000000ffff327224 */ /* 0x000fce00078e0034 */
.L_x_604:
[----:B------:R-:W-:Y:S05]  /*2c040*/  BSYNC.RECONVERGENT B2 ;  /* 0x0000000000027941 */ /* 0x000fea0003800200 */
.L_x_603:
        /* <DEDUP_REMOVED lines=26> */
[----:B------:R-:W-:Y:S01]  /*2c1f0*/  IMAD.MOV.U32 R54, RZ, RZ, R52 ;  /* 0x000000ffff367224 */ /* 0x000fe200078e0034 */
[----:B------:R-:W-:-:S07]  /*2c200*/  MOV R55, R51 ;  /* 0x0000003300377202 */ /* 0x000fce0000000f00 */
.L_x_606:
[----:B------:R-:W-:Y:S05]  /*2c210*/  BSYNC.RECONVERGENT B2 ;  /* 0x0000000000027941 */ /* 0x000fea0003800200 */
.L_x_605:
[----:B------:R-:W2:Y:S01]  /*2c220*/  LDG.E.64 R134, desc[UR6][R108.64+0x38] ;  /* 0x000038066c867981 */ /* 0x000ea2000c1e1b00 */
[----:B------:R-:W1:Y:S01]  /*2c230*/  MUFU.RCP64H R53, 1.9259996414184570312 ;  /* 0x3ffed0e500357908 */ /* 0x000e620000001800 */
        /* <DEDUP_REMOVED lines=15> */
[----:B------:R-:W-:-:S05]  /*2c330*/  FFMA R50, RZ, 1.9907499551773071289, R111 ;  /* 0x3ffed0e5ff327823 */ /* 0x000fca000000006f */
[----:B------:R-:W-:-:S13]  /*2c340*/  FSETP.GT.AND P2, PT, |R50|, 1.469367938527859385e-39, PT ;  /* 0x001000003200780b */ /* 0x000fda0003f44200 */
[----:B------:R-:W-:Y:S05]  /*2c350*/  @P2 BRA P3, `(.L_x_608) ;  /* 0x0000000000182947 */ /* 0x000fea0001800000 */
[----:B------:R-:W-:Y:S01]  /*2c360*/  IMAD.MOV.U32 R58, RZ, RZ, 0x60418937 ;  /* 0x60418937ff3a7424 */ /* 0x000fe200078e00ff */
[----:B------:R-:W-:Y:S02]  /*2c370*/  MOV R53, 0x3ffed0e5 ;  /* 0x3ffed0e500357802 */ /* 0x000fe40000000f00 */
[----:B------:R-:W-:-:S07]  /*2c380*/  MOV R50, 0x2c3a0 ;  /* 0x0002c3a000327802 */ /* 0x000fce0000000f00 */
[----:B0-----:R-:W-:Y:S05]  /*2c390*/  CALL.REL.NOINC `($__internal_1_$__cuda_sm20_div_rn_f64_full) ;  /* 0x0000006c00607944 */ /* 0x001fea0003c00000 */
[----:B------:R-:W-:Y:S02]  /*2c3a0*/  IMAD.MOV.U32 R110, RZ, RZ, R52 ;  /* 0x000000ffff6e7224 */ /* 0x000fe400078e0034 */
[----:B------:R-:W-:-:S07]  /*2c3b0*/  IMAD.MOV.U32 R111, RZ, RZ, R51 ;  /* 0x000000ffff6f7224 */ /* 0x000fce00078e0033 */
.L_x_608:
[----:B------:R-:W-:Y:S05]  /*2c3c0*/  BSYNC.RECONVERGENT B2 ;  /* 0x0000000000027941 */ /* 0x000fea0003800200 */
.L_x_607:
[----:B------:R-:W2:Y:S01]  /*2c3d0*/  LDG.E.64 R134, desc[UR6][R116.64+0x38] ;  /* 0x0000380674867981 */ /* 0x000ea2000c1e1b00 */
[----:B------:R-:W1:Y:S01]  /*2c3e0*/  MUFU.RCP64H R53, 1.9259996414184570312 ;  /* 0x3ffed0e500357908 */ /* 0x000e620000001800 */
        /* <DEDUP_REMOVED lines=18> */
[----:B------:R-:W-:Y:S01]  /*2c510*/  MOV R50, 0x2c540 ;  /* 0x0002c54000327802 */ /* 0x000fe20000000f00 */
[----:B------:R-:W-:-:S07]  /*2c520*/  IMAD.MOV.U32 R53, RZ, RZ, 0x3ffed0e5 ;  /* 0x3ffed0e5ff357424 */ /* 0x000fce00078e00ff */
[----:B0-----:R-:W-:Y:S05]  /*2c530*/  CALL.REL.NOINC `($__internal_1_$__cuda_sm20_div_rn_f64_full) ;  /* 0x0000006800f87944 */ /* 0x001fea0003c00000 */
[----:B------:R-:W-:-:S07]  /*2c540*/  IMAD.MOV.U32 R50, RZ, RZ, R52 ;  /* 0x000000ffff327224 */ /* 0x000fce00078e0034 */
.L_x_610:
[----:B------:R-:W-:Y:S05]  /*2c550*/  BSYNC.RECONVERGENT B2 ;  /* 0x0000000000027941 */ /* 0x000fea0003800200 */
.L_x_609:
[----:B------:R-:W2:Y:S01]  /*2c560*/  LDG.E.64 R134, desc[UR6][R120.64+0x38] ;  /* 0x0000380678867981 */ /* 0x000ea2000c1e1b00 */
[----:B------:R-:W1:Y:S01]  /*2c570*/  MUFU.RCP64H R55, 1.9259996414184570312 ;  /* 0x3ffed0e500377908 */ /* 0x000e620000001800 */
        /* <DEDUP_REMOVED lines=23> */
.L_x_612:
[----:B------:R-:W-:Y:S05]  /*2c6f0*/  BSYNC.RECONVERGENT B2 ;  /* 0x0000000000027941 */ /* 0x000fea0003800200 */
.L_x_611:
[----:B------:R-:W2:Y:S01]  /*2c700*/  LDG.E.64 R134, desc[UR6][R62.64+0x38] ;  /* 0x000038063e867981 */ /* 0x000ea2000c1e1b00 */
[----:B------:R-:W1:Y:S01]  /*2c710*/  MUFU.RCP64H R55, 1.9259996414184570312 ;  /* 0x3ffed0e500377908 */ /* 0x000e620000001800 */
        /* <DEDUP_REMOVED lines=22> */
[----:B------:R-:W-:-:S07]  /*2c880*/  MOV R50, R52 ;  /* 0x0000003400327202 */ /* 0x000fce0000000f00 */
.L_x_614:
[----:B------:R-:W-:Y:S05]  /*2c890*/  BSYNC.RECONVERGENT B2 ;  /* 0x0000000000027941 */ /* 0x000fea0003800200 */
.L_x_613:
[----:B------:R-:W2:Y:S01]  /*2c8a0*/  LDG.E.64 R134, desc[UR6][R60.64+0x38] ;  /* 0x000038063c867981 */ /* 0x000ea2000c1e1b00 */
[----:B------:R-:W-:Y:S01]  /*2c8b0*/  DADD R52, R114, R114 ;  /* 0x0000000072347229 */ /* 0x000fe20000000072 */
[----:B------:R-:W-:Y:S01]  /*2c8c0*/  IMAD.MOV.U32 R54, RZ, RZ, 0x1 ;  /* 0x00000001ff367424 */ /* 0x000fe200078e00ff */
[----:B------:R-:W-:Y:S01]  /*2c8d0*/  BSSY.RECONVERGENT B2, `(.L_x_615) ;  /* 0x0000015000027945 */ /* 0x000fe20003800200 */
[----:B------:R-:W-:-:S03]  /*2c8e0*/  DADD R110, R110, R50 ;  /* 0x000000006e6e7229 */ /* 0x000fc60000000032 */
        /* <DEDUP_REMOVED lines=17> */
[----:B------:R-:W-:Y:S02]  /*2ca00*/  IMAD.MOV.U32 R54, RZ, RZ, R52 ;  /* 0x000000ffff367224 */ /* 0x000fe400078e0034 */
[----:B------:R-:W-:-:S07]  /*2ca10*/  IMAD.MOV.U32 R55, RZ, RZ, R51 ;  /* 0x000000ffff377224 */ /* 0x000fce00078e0033 */
.L_x_616:
[----:B------:R-:W-:Y:S05]  /*2ca20*/  BSYNC.RECONVERGENT B2 ;  /* 0x0000000000027941 */ /* 0x000fea0003800200 */
.L_x_615:
[----:B------:R-:W2:Y:S01]  /*2ca30*/  LDG.E.64 R50, desc[UR6][R154.64+0x38] ;  /* 0x000038069a327981 */ /* 0x000ea2000c1e1b00 */
[----:B------:R-:W-:Y:S01]  /*2ca40*/  DADD R52, R118, R118 ;  /* 0x0000000076347229 */ /* 0x000fe20000000076 */
[----:B------:R-:W-:Y:S01]  /*2ca50*/  MOV R58, 0x1 ;  /* 0x00000001003a7802 */ /* 0x000fe20000000f00 */
        /* <DEDUP_REMOVED lines=19> */
[----:B------:R-:W-:-:S07]  /*2cb90*/  IMAD.MOV.U32 R50, RZ, RZ, R52 ;  /* 0x000000ffff327224 */ /* 0x000fce00078e0034 */
.L_x_618:
[----:B------:R-:W-:Y:S05]  /*2cba0*/  BSYNC.RECONVERGENT B2 ;  /* 0x0000000000027941 */ /* 0x000fea0003800200 */
.L_x_617:
[----:B------:R-:W2:Y:S01]  /*2cbb0*/  LDG.E.64 R134, desc[UR6][R108.64+0x40] ;  /* 0x000040066c867981 */ /* 0x000ea2000c1e1b00 */
[----:B------:R-:W1:Y:S01]  /*2cbc0*/  MUFU.RCP64H R55, 2.49666595458984375 ;  /* 0x4003f92c00377908 */ /* 0x000e620000001800 */
        /* <DEDUP_REMOVED lines=15> */
[----:B------:R-:W-:-:S05]  /*2ccc0*/  FFMA R52, RZ, 2.0620832443237304688, R87 ;  /* 0x4003f92cff347823 */ /* 0x000fca0000000057 */
        /* <DEDUP_REMOVED lines=8> */
.L_x_620:
[----:B------:R-:W-:Y:S05]  /*2cd50*/  BSYNC.RECONVERGENT B2 ;  /* 0x0000000000027941 */ /* 0x000fea0003800200 */
.L_x_619:
[----:B------:R-:W2:Y:S01]  /*2cd60*/  LDG.E.64 R134, desc[UR6][R116.64+0x40] ;  /* 0x0000400674867981 */ /* 0x000ea2000c1e1b00 */
[----:B------:R-:W1:Y:S01]  /*2cd70*/  MUFU.RCP64H R53, 2.49666595458984375 ;  /* 0x4003f92c00357908 */ /* 0x000e620000001800 */
        /* <DEDUP_REMOVED lines=21> */
[----:B------:R-:W-:-:S07]  /*2ced0*/  MOV R53, R51 ;  /* 0x0000003300357202 */ /* 0x000fce0000000f00 */
.L_x_622:
[----:B------:R-:W-:Y:S05]  /*2cee0*/  BSYNC.RECONVERGENT B2 ;  /* 0x0000000000027941 */ /* 0x000fea0003800200 */
.L_x_621:
[----:B------:R-:W2:Y:S01]  /*2cef0*/  LDG.E.64 R134, desc[UR6][R120.64+0x40] ;  /* 0x0000400678867981 */ /* 0x000ea2000c1e1b00 */
[----:B------:R-:W1:Y:S01]  /*2cf00*/  MUFU.RCP64H R55, 2.49666595458984375 ;  /* 0x4003f92c00377908 */ /* 0x000e620000001800 */
        /* <DEDUP_REMOVED lines=19> */
[----:B------:R-:W-:Y:S02]  /*2d040*/  MOV R53, 0x4003f92c ;  /* 0x4003f92c00357802 */ /* 0x000fe40000000f00 */
[----:B------:R-:W-:-:S07]  /*2d050*/  MOV R50, 0x2d070 ;  /* 0x0002d07000327802 */ /* 0x000fce0000000f00 */
[----:B0-----:R-:W-:Y:S05]  /*2d060*/  CALL.REL.NOINC `($__internal_1_$__cuda_sm20_div_rn_f64_full) ;  /* 0x00000060002c7944 */ /* 0x001fea0003c00000 */
[----:B------:R-:W-:-:S07]  /*2d070*/  IMAD.MOV.U32 R50, RZ, RZ, R52 ;  /* 0x000000ffff327224 */ /* 0x000fce00078e0034 */
.L_x_624:
[----:B------:R-:W-:Y:S05]  /*2d080*/  BSYNC.RECONVERGENT B2 ;  /* 0x0000000000027941 */ /* 0x000fea0003800200 */
.L_x_623:
        /* <DEDUP_REMOVED lines=20> */
[----:B------:R-:W-:Y:S01]  /*2d1d0*/  MOV R58, 0x5f92c5f9 ;  /* 0x5f92c5f9003a7802 */ /* 0x000fe20000000f00 */
[----:B------:R-:W-:Y:S01]  /*2d1e0*/  IMAD.MOV.U32 R53, RZ, RZ, 0x4003f92c ;  /* 0x4003f92cff357424 */ /* 0x000fe200078e00ff */
[----:B------:R-:W-:-:S07]  /*2d1f0*/  MOV R50, 0x2d210 ;  /* 0x0002d21000327802 */ /* 0x000fce0000000f00 */
[----:B0-----:R-:W-:Y:S05]  /*2d200*/  CALL.REL.NOINC `($__internal_1_$__cuda_sm20_div_rn_f64_full) ;  /* 0x0000005c00c47944 */ /* 0x001fea0003c00000 */
[----:B------:R-:W-:-:S07]  /*2d210*/  IMAD.MOV.U32 R53, RZ, RZ, R51 ;  /* 0x000000ffff357224 */ /* 0x000fce00078e0033 */
.L_x_626:
[----:B------:R-:W-:Y:S05]  /*2d220*/  BSYNC.RECONVERGENT B2 ;  /* 0x0000000000027941 */ /* 0x000fea0003800200 */
.L_x_625:
        /* <DEDUP_REMOVED lines=24> */
[----:B------:R-:W-:-:S07]  /*2d3b0*/  MOV R50, R52 ;  /* 0x0000003400327202 */ /* 0x000fce0000000f00 */
.L_x_628:
[----:B------:R-:W-:Y:S05]  /*2d3c0*/  BSYNC.RECONVERGENT B2 ;  /* 0x0000000000027941 */ /* 0x000fea0003800200 */
.L_x_627:
        /* <DEDUP_REMOVED lines=25> */
.L_x_630:
[----:B------:R-:W-:Y:S05]  /*2d560*/  BSYNC.RECONVERGENT B2 ;  /* 0x0000000000027941 */ /* 0x000fea0003800200 */
.L_x_629:
[----:B------:R-:W-:-:S13]  /*2d570*/  ISETP.NE.AND P2, PT, R64, 0x1, PT ;  /* 0x000000014000780c */ /* 0x000fda0003f45270 */
[----:B------:R-:W2:Y:S01]  /*2d580*/  @!P2 LDG.E.64 R106, desc[UR6][R126.64+0x88] ;  /* 0x000088067e6aa981 */ /* 0x000ea2000c1e1b00 */
[----:B------:R-:W-:Y:S01]  /*2d590*/  DADD R50, -R90, -R46 ;  /* 0x000000005a327229 */ /* 0x000fe2000000092e */
[----:B------:R-:W-:Y:S01]  /*2d5a0*/  UMOV UR8, 0x35e50d79 ;  /* 0x35e50d7900087882 */ /* 0x000fe20000000000 */
[----:B------:R-:W-:Y:S01]  /*2d5b0*/  DADD R58, R26, R10 ;  /* 0x000000001a3a7229 */ /* 0x000fe2000000000a */
[----:B------:R-:W-:Y:S01]  /*2d5c0*/  UMOV UR9, 0x3fd0d794 ;  /* 0x3fd0d79400097882 */ /* 0x000fe20000000000 */
[----:B------:R-:W-:Y:S01]  /*2d5d0*/  DADD R54, R14, R6 ;  /* 0x000000000e367229 */ /* 0x000fe20000000006 */
[----:B------:R-:W-:Y:S01]  /*2d5e0*/  UMOV UR10, 0xeb325673 ;  /* 0xeb325673000a7882 */ /* 0x000fe20000000000 */
[----:B------:R-:W-:Y:S01]  /*2d5f0*/  DADD R60, R28, R12 ;  /* 0x000000001c3c7229 */ /* 0x000fe2000000000c */
[----:B------:R-:W-:Y:S01]  /*2d600*/  UMOV UR11, 0x3f8b29b6 ;  /* 0x3f8b29b6000b7882 */ /* 0x000fe20000000000 */
[----:B------:R-:W-:Y:S01]  /*2d610*/  DADD R50, -R92, R50 ;  /* 0x000000005c327229 */ /* 0x000fe20000000132 */
[C---:B------:R-:W-:Y:S01]  /*2d620*/  ISETP.NE.AND P2, PT, R64.reuse, RZ, PT ;  /* 0x000000ff4000720c */ /* 0x040fe20003f45270 */
[----:B------:R-:W-:Y:S01]  /*2d630*/  DMUL R58, R58, UR8 ;  /* 0x000000083a3a7c28 */ /* 0x000fe20008000000 */
[C---:B------:R-:W-:Y:S01]  /*2d640*/  ISETP.NE.AND P3, PT, R64.reuse, 0x4, PT ;  /* 0x000000044000780c */ /* 0x040fe20003f65270 */
[----:B------:R-:W-:Y:S01]  /*2d650*/  DADD R86, R86, R52 ;  /* 0x0000000056567229 */ /* 0x000fe20000000034 */
[----:B------:R-:W-:Y:S01]  /*2d660*/  ISETP.NE.AND P4, PT, R64, RZ, PT ;  /* 0x000000ff4000720c */ /* 0x000fe20003f85270 */
[----:B------:R-:W-:Y:S01]  /*2d670*/  DMUL R60, R60, UR8 ;  /* 0x000000083c3c7c28 */ /* 0x000fe20008000000 */
[----:B------:R-:W-:Y:S01]  /*2d680*/  UMOV UR8, 0x47ae147b ;  /* 0x47ae147b00087882 */ /* 0x000fe20000000000 */
[----:B------:R-:W-:Y:S01]  /*2d690*/  DADD R50, -R94, R50 ;  /* 0x000000005e327229 */ /* 0x000fe20000000132 */
[----:B------:R-:W-:Y:S01]  /*2d6a0*/  UMOV UR9, 0x3f947ae1 ;  /* 0x3f947ae100097882 */ /* 0x000fe20000000000 */
[----:B------:R-:W-:Y:S01]  /*2d6b0*/  DFMA R54, R54, UR10, R58 ;  /* 0x0000000a36367c2b */ /* 0x000fe2000800003a */
[----:B------:R-:W-:Y:S01]  /*2d6c0*/  CS2R R134, SRZ ;  /* 0x0000000000867805 */ /* 0x000fe2000001ff00 */
[----:B------:R-:W-:-:S04]  /*2d6d0*/  DADD R58, R16, R8 ;  /* 0x00000000103a7229 */ /* 0x000fc80000000008 */
[----:B------:R-:W-:-:S04]  /*2d6e0*/  DADD R50, -R96, R50 ;  /* 0x0000000060327229 */ /* 0x000fc80000000132 */
[----:B------:R-:W-:Y:S01]  /*2d6f0*/  DFMA R58, R58, UR10, R60 ;  /* 0x0000000a3a3a7c2b */ /* 0x000fe2000800003c */
[----:B------:R-:W-:Y:S02]  /*2d700*/  FSEL R54, R54, RZ, !P2 ;  /* 0x000000ff36367208 */ /* 0x000fe40005000000 */
[----:B------:R-:W-:Y:S01]  /*2d710*/  FSEL R55, R55, RZ, !P2 ;  /* 0x000000ff37377208 */ /* 0x000fe20005000000 */
[----:B------:R-:W-:-:S08]  /*2d720*/  DADD R50, -R98, R50 ;  /* 0x0000000062327229 */ /* 0x000fd00000000132 */
[----:B------:R-:W-:-:S08]  /*2d730*/  DADD R50, -R102, R50 ;  /* 0x0000000066327229 */ /* 0x000fd00000000132 */
[----:B------:R-:W-:-:S08]  /*2d740*/  DADD R50, -R104, R50 ;  /* 0x0000000068327229 */ /* 0x000fd00000000132 */
[----:B------:R-:W-:-:S08]  /*2d750*/  DADD R50, R122, R50 ;  /* 0x000000007a327229 */ /* 0x000fd00000000032 */
[----:B------:R-:W-:-:S08]  /*2d760*/  DADD R50, R112, R50 ;  /* 0x0000000070327229 */ /* 0x000fd00000000032 */
[----:B------:R-:W-:Y:S01]  /*2d770*/  DADD R60, R50, R54 ;  /* 0x00000000323c7229 */ /* 0x000fe20000000036 */
[----:B------:R-:W-:Y:S01]  /*2d780*/  FSEL R50, R58, RZ, !P3 ;  /* 0x000000ff3a327208 */ /* 0x000fe20005800000 */
[----:B------:R-:W-:Y:S01]  /*2d790*/  DADD R54, R80, 200 ;  /* 0x4069000050367429 */ /* 0x000fe20000000000 */
[----:B------:R-:W-:-:S06]  /*2d7a0*/  FSEL R51, R59, RZ, !P3 ;  /* 0x000000ff3b337208 */ /* 0x000fcc0005800000 */
[----:B------:R-:W-:Y:S02]  /*2d7b0*/  DADD R50, R60, R50 ;  /* 0x000000003c327229 */ /* 0x000fe40000000032 */
[----:B------:R-:W-:-:S10]  /*2d7c0*/  DMUL R58, R54, R54 ;  /* 0x00000036363a7228 */ /* 0x000fd40000000000 */
[----:B------:R-:W-:Y:S01]  /*2d7d0*/  IMAD.MOV.U32 R53, RZ, RZ, R59 ;  /* 0x000000ffff357224 */ /* 0x000fe200078e003b */
[----:B--2---:R-:W-:-:S08]  /*2d7e0*/  DADD R50, R50, R106 ;  /* 0x0000000032327229 */ /* 0x004fd0000000006a */
[----:B------:R-:W-:Y:S01]  /*2d7f0*/  DMUL R60, R50, UR8 ;  /* 0x00000008323c7c28 */ /* 0x000fe20008000000 */
[----:B------:R-:W-:-:S10]  /*2d800*/  MOV R50, 0x2d820 ;  /* 0x0002d82000327802 */ /* 0x000fd40000000f00 */
[----:B0-----:R-:W-:Y:S05]  /*2d810*/  CALL.REL.NOINC `($__internal_1_$__cuda_sm20_div_rn_f64_full) ;  /* 0x0000005800407944 */ /* 0x001fea0003c00000 */
[----:B------:R-:W-:Y:S01]  /*2d820*/  MOV R50, R52 ;  /* 0x0000003400327202 */ /* 0x000fe20000000f00 */
[----:B------:R-:W-:Y:S01]  /*2d830*/  BSSY.RECONVERGENT B2, `(.L_x_631) ;  /* 0x0000016000027945 */ /* 0x000fe20003800200 */
[----:B------:R-:W-:-:S04]  /*2d840*/  FSETP.GEU.AND P5, PT, |R61|, 6.5827683646048100446e-37, PT ;  /* 0x036000003d00780b */ /* 0x000fc80003fae200 */
        /* <DEDUP_REMOVED lines=19> */
[----:B------:R-:W-:-:S07]  /*2d980*/  MOV R50, R52 ;  /* 0x0000003400327202 */ /* 0x000fce0000000f00 */
.L_x_632:
[----:B------:R-:W-:Y:S05]  /*2d990*/  BSYNC.RECONVERGENT B2 ;  /* 0x0000000000027941 */ /* 0x000fea0003800200 */
.L_x_631:
[----:B------:R-:W0:Y:S01]  /*2d9a0*/  MUFU.RCP64H R53, 0.0031249988824129104614 ;  /* 0x3f69999900357908 */ /* 0x000e220000001800 */
[----:B------:R-:W-:Y:S01]  /*2d9b0*/  IMAD.MOV.U32 R54, RZ, RZ, -0x66666666 ;  /* 0x9999999aff367424 */ /* 0x000fe200078e00ff */
[----:B------:R-:W-:Y:S01]  /*2d9c0*/  UMOV UR8, 0x851eb852 ;  /* 0x851eb85200087882 */ /* 0x000fe20000000000 */
[----:B------:R-:W-:Y:S01]  /*2d9d0*/  IMAD.MOV.U32 R55, RZ, RZ, 0x3f699999 ;  /* 0x3f699999ff377424 */ /* 0x000fe200078e00ff */
[----:B------:R-:W-:Y:S01]  /*2d9e0*/  UMOV UR9, 0x3fb851eb ;  /* 0x3fb851eb00097882 */ /* 0x000fe20000000000 */
[----:B------:R-:W-:Y:S01]  /*2d9f0*/  IMAD.MOV.U32 R52, RZ, RZ, 0x1 ;  /* 0x00000001ff347424 */ /* 0x000fe200078e00ff */
[----:B------:R-:W-:Y:S01]  /*2da00*/  DMUL R134, R46, UR8 ;  /* 0x000000082e867c28 */ /* 0x000fe20008000000 */
[----:B------:R-:W-:Y:S01]  /*2da10*/  BSSY.RECONVERGENT B2, `(.L_x_633) ;  /* 0x0000014000027945 */ /* 0x000fe20003800200 */
[----:B------:R-:W-:-:S07]  /*2da20*/  DADD R80, R80, R50 ;  /* 0x0000000050507229 */ /* 0x000fce0000000032 */
[----:B------:R1:W-:Y:S01]  /*2da30*/  STG.E.64 desc[UR6][R78.64+0x10], R80 ;  /* 0x000010504e007986 */ /* 0x0003e2000c101b06 */
        /* <DEDUP_REMOVED lines=11> */
[----:B-1----:R-:W-:Y:S05]  /*2daf0*/  @P6 BRA P5, `(.L_x_634) ;  /* 0x0000000000146947 */ /* 0x002fea0002800000 */
[----:B------:R-:W-:Y:S01]  /*2db00*/  IMAD.MOV.U32 R58, RZ, RZ, -0x66666666 ;  /* 0x9999999aff3a7424 */ /* 0x000fe200078e00ff */
[----:B------:R-:W-:Y:S02]  /*2db10*/  MOV R53, 0x3f699999 ;  /* 0x3f69999900357802 */ /* 0x000fe40000000f00 */
[----:B------:R-:W-:-:S07]  /*2db20*/  MOV R50, 0x2db40 ;  /* 0x0002db4000327802 */ /* 0x000fce0000000f00 */
[----:B------:R-:W-:Y:S05]  /*2db30*/  CALL.REL.NOINC `($__internal_1_$__cuda_sm20_div_rn_f64_full) ;  /* 0x0000005400787944 */ /* 0x000fea0003c00000 */
[----:B------:R-:W-:-:S07]  /*2db40*/  IMAD.MOV.U32 R50, RZ, RZ, R52 ;  /* 0x000000ffff327224 */ /* 0x000fce00078e0034 */
.L_x_634:
[----:B------:R-:W-:Y:S05]  /*2db50*/  BSYNC.RECONVERGENT B2 ;  /* 0x0000000000027941 */ /* 0x000fea0003800200 */
.L_x_633:
[----:B------:R-:W-:Y:S01]  /*2db60*/  DADD R50, R48, R50 ;  /* 0x0000000030327229 */ /* 0x000fe20000000032 */
[----:B------:R-:W-:-:S07]  /*2db70*/  @!P4 CS2R R48, SRZ ;  /* 0x000000000030c805 */ /* 0x000fce000001ff00 */
[----:B------:R-:W-:Y:S01]  /*2db80*/  @!P4 DADD R46, R50, R42 ;  /* 0x00000000322ec229 */ /* 0x000fe2000000002a */
[----:B------:R-:W-:Y:S10]  /*2db90*/  @!P4 BRA `(.L_x_635) ;  /* 0x000000000014c947 */ /* 0x000ff40003800000 */
[----:B------:R-:W-:Y:S01]  /*2dba0*/  ISETP.NE.AND P4, PT, R64, 0x4, PT ;  /* 0x000000044000780c */ /* 0x000fe20003f85270 */
[----:B------:R-:W-:-:S12]  /*2dbb0*/  DADD R46, RZ, R50 ;  /* 0x00000000ff2e7229 */ /* 0x000fd80000000032 */
[----:B------:R-:W-:Y:S05]  /*2dbc0*/  @P4 BRA `(.L_x_636) ;  /* 0x0000000000144947 */ /* 0x000fea0003800000 */
[----:B------:R-:W-:Y:S02]  /*2dbd0*/  IMAD.MOV.U32 R48, RZ, RZ, R40 ;  /* 0x000000ffff307224 */ /* 0x000fe400078e0028 */
[----:B------:R-:W-:-:S07]  /*2dbe0*/  IMAD.MOV.U32 R49, RZ, RZ, R41 ;  /* 0x000000ffff317224 */ /* 0x000fce00078e0029 */
.L_x_635:
[----:B------:R-:W-:Y:S01]  /*2dbf0*/  DADD R46, R48, R46 ;  /* 0x00000000302e7229 */ /* 0x000fe2000000002e */
[----:B------:R-:W-:Y:S01]  /*2dc00*/  CS2R R48, SRZ ;  /* 0x0000000000307805 */ /* 0x000fe2000001ff00 */
[----:B------:R-:W-:Y:S09]  /*2dc10*/  BRA `(.L_x_637) ;  /* 0x00000000000c7947 */ /* 0x000ff20003800000 */
.L_x_636:
[----:B------:R-:W-:-:S04]  /*2dc20*/  ISETP.NE.AND P4, PT, R64, 0x1, PT ;  /* 0x000000014000780c */ /* 0x000fc80003f85270 */
[----:B------:R-:W-:Y:S02]  /*2dc30*/  FSEL R48, R38, RZ, !P4 ;  /* 0x000000ff26307208 */ /* 0x000fe40006000000 */
[----:B------:R-:W-:-:S07]  /*2dc40*/  FSEL R49, R39, RZ, !P4 ;  /* 0x000000ff27317208 */ /* 0x000fce0006000000 */
.L_x_637:
[----:B------:R-:W-:Y:S01]  /*2dc50*/  ISETP.NE.AND P4, PT, R64, 0x5, PT ;  /* 0x000000054000780c */ /* 0x000fe20003f85270 */
[----:B------:R-:W-:Y:S01]  /*2dc60*/  DADD R48, R48, R46 ;  /* 0x0000000030307229 */ /* 0x000fe2000000002e */
[----:B------:R-:W-:Y:S01]  /*2dc70*/  UMOV UR8, 0x47ae147b ;  /* 0x47ae147b00087882 */ /* 0x000fe20000000000 */
[----:B------:R-:W-:Y:S01]  /*2dc80*/  UMOV UR9, 0x3f947ae1 ;  /* 0x3f947ae100097882 */ /* 0x000fe20000000000 */
[----:B------:R-:W-:Y:S02]  /*2dc90*/  FSEL R46, R44, RZ, !P4 ;  /* 0x000000ff2c2e7208 */ /* 0x000fe40006000000 */
[----:B------:R-:W-:-:S06]  /*2dca0*/  FSEL R47, R45, RZ, !P4 ;  /* 0x000000ff2d2f7208 */ /* 0x000fcc0006000000 */
[----:B------:R-:W-:-:S08]  /*2dcb0*/  DADD R48, R48, R46 ;  /* 0x0000000030307229 */ /* 0x000fd0000000002e */
[----:B------:R-:W-:-:S07]  /*2dcc0*/  DFMA R48, R48, UR8, R82 ;  /* 0x0000000830307c2b */ /* 0x000fce0008000052 */
[----:B------:R0:W-:Y:S04]  /*2dcd0*/  STG.E.64 desc[UR6][R78.64+0x20], R48 ;  /* 0x000020304e007986 */ /* 0x0001e8000c101b06 */
[----:B------:R-:W2:Y:S04]  /*2dce0*/  LDG.E.64 R46, desc[UR6][R84.64+0x8] ;  /* 0x00000806542e7981 */ /* 0x000ea8000c1e1b00 */
[----:B------:R-:W3:Y:S04]  /*2dcf0*/  LDG.E.64 R50, desc[UR6][R84.64+0x10] ;  /* 0x0000100654327981 */ /* 0x000ee8000c1e1b00 */
[----:B------:R-:W4:Y:S04]  /*2dd00*/  LDG.E.64 R52, desc[UR6][R84.64] ;  /* 0x0000000654347981 */ /* 0x000f28000c1e1b00 */
[----:B------:R-:W5:Y:S04]  /*2dd10*/  LDG.E.64 R54, desc[UR6][R84.64+0x18] ;  /* 0x0000180654367981 */ /* 0x000f68000c1e1b00 */
[----:B------:R-:W5:Y:S04]  /*2dd20*/  LDG.E.64 R58, desc[UR6][R84.64+0x20] ;  /* 0x00002006543a7981 */ /* 0x000f68000c1e1b00 */
[----:B------:R-:W5:Y:S01]  /*2dd30*/  LDG.E.64 R60, desc[UR6][R84.64+0x28] ;  /* 0x00002806543c7981 */ /* 0x000f62000c1e1b00 */
[----:B--2---:R-:W-:-:S02]  /*2dd40*/  DFMA R46, R90, UR8, R46 ;  /* 0x000000085a2e7c2b */ /* 0x004fc4000800002e */
[----:B---3--:R-:W-:-:S05]  /*2dd50*/  DFMA R50, R92, UR8, R50 ;  /* 0x000000085c327c2b */ /* 0x008fca0008000032 */
[----:B------:R1:W-:Y:S01]  /*2dd60*/  STG.E.64 desc[UR6][R84.64+0x8], R46 ;  /* 0x0000082e54007986 */ /* 0x0003e2000c101b06 */
[----:B----4-:R-:W-:-:S03]  /*2dd70*/  DFMA R52, R94, UR8, R52 ;  /* 0x000000085e347c2b */ /* 0x010fc60008000034 */
[----:B------:R2:W-:Y:S01]  /*2dd80*/  STG.E.64 desc[UR6][R84.64+0x10], R50 ;  /* 0x0000103254007986 */ /* 0x0005e2000c101b06 */
[----:B-----5:R-:W-:-:S03]  /*2dd90*/  DFMA R54, R96, UR8, R54 ;  /* 0x0000000860367c2b */ /* 0x020fc60008000036 */
[----:B------:R3:W-:Y:S01]  /*2dda0*/  STG.E.64 desc[UR6][R84.64], R52 ;  /* 0x0000003454007986 */ /* 0x0007e2000c101b06 */
[----:B------:R-:W-:-:S03]  /*2ddb0*/  DFMA R58, R98, UR8, R58 ;  /* 0x00000008623a7c2b */ /* 0x000fc6000800003a */
[----:B------:R3:W-:Y:S01]  /*2ddc0*/  STG.E.64 desc[UR6][R84.64+0x18], R54 ;  /* 0x0000183654007986 */ /* 0x0007e2000c101b06 */
[----:B------:R-:W-:-:S03]  /*2ddd0*/  DFMA R60, R100, UR8, R60 ;  /* 0x00000008643c7c2b */ /* 0x000fc6000800003c */
[----:B------:R3:W-:Y:S04]  /*2dde0*/  STG.E.64 desc[UR6][R84.64+0x20], R58 ;  /* 0x0000203a54007986 */ /* 0x0007e8000c101b06 */
[----:B------:R3:W-:Y:S04]  /*2ddf0*/  STG.E.64 desc[UR6][R84.64+0x28], R60 ;  /* 0x0000283c54007986 */ /* 0x0007e8000c101b06 */
[----:B0-----:R-:W4:Y:S01]  /*2de00*/  LDG.E.64 R48, desc[UR6][R78.64+0x8] ;  /* 0x000008064e307981 */ /* 0x001f22000c1e1b00 */
[----:B------:R-:W-:Y:S01]  /*2de10*/  IMAD.MOV.U32 R62, RZ, RZ, 0x1 ;  /* 0x00000001ff3e7424 */ /* 0x000fe200078e00ff */
[----:B------:R-:W-:Y:S01]  /*2de20*/  BSSY.RECONVERGENT B2, `(.L_x_638) ;  /* 0x0000015000027945 */ /* 0x000fe20003800200 */
[----:B----4-:R-:W-:-:S02]  /*2de30*/  DADD R82, R48, 200 ;  /* 0x4069000030527429 */ /* 0x010fc40000000000 */
[----:B------:R-:W-:-:S04]  /*2de40*/  DMUL R134, RZ, R48 ;  /* 0x00000030ff867228 */ /* 0x000fc80000000000 */
[----:B------:R-:W0:Y:S06]  /*2de50*/  MUFU.RCP64H R63, R83 ;  /* 0x00000053003f7308 */ /* 0x000e2c0000001800 */
[----:B------:R-:W-:Y:S01]  /*2de60*/  FSETP.GEU.AND P5, PT, |R135|, 6.5827683646048100446e-37, PT ;  /* 0x036000008700780b */ /* 0x000fe20003fae200 */
[----:B0-----:R-:W-:-:S08]  /*2de70*/  DFMA R80, -R82, R62, 1 ;  /* 0x3ff000005250742b */ /* 0x001fd0000000013e */
[----:B------:R-:W-:-:S08]  /*2de80*/  DFMA R80, R80, R80, R80 ;  /* 0x000000505050722b */ /* 0x000fd00000000050 */
[----:B------:R-:W-:-:S08]  /*2de90*/  DFMA R80, R62, R80, R62 ;  /* 0x000000503e50722b */ /* 0x000fd0000000003e */
[----:B-1----:R-:W-:-:S08]  /*2dea0*/  DFMA R46, -R82, R80, 1 ;  /* 0x3ff00000522e742b */ /* 0x002fd00000000150 */
[----:B------:R-:W-:-:S08]  /*2deb0*/  DFMA R46, R80, R46, R80 ;  /* 0x0000002e502e722b */ /* 0x000fd00000000050 */
[----:B--2---:R-:W-:-:S08]  /*2dec0*/  DMUL R50, R134, R46 ;  /* 0x0000002e86327228 */ /* 0x004fd00000000000 */
[----:B------:R-:W-:-:S08]  /*2ded0*/  DFMA R48, -R82, R50, R134 ;  /* 0x000000325230722b */ /* 0x000fd00000000186 */
[----:B------:R-:W-:-:S10]  /*2dee0*/  DFMA R50, R46, R48, R50 ;  /* 0x000000302e32722b */ /* 0x000fd40000000032 */
[----:B------:R-:W-:-:S05]  /*2def0*/  FFMA R46, RZ, R83, R51 ;  /* 0x00000053ff2e7223 */ /* 0x000fca0000000033 */
[----:B------:R-:W-:-:S13]  /*2df00*/  FSETP.GT.AND P4, PT, |R46|, 1.469367938527859385e-39, PT ;  /* 0x001000002e00780b */ /* 0x000fda0003f84200 */
[----:B---3--:R-:W-:Y:S05]  /*2df10*/  @P4 BRA P5, `(.L_x_639) ;  /* 0x0000000000144947 */ /* 0x008fea0002800000 */
[----:B------:R-:W-:Y:S01]  /*2df20*/  MOV R58, R82 ;  /* 0x00000052003a7202 */ /* 0x000fe20000000f00 */
[----:B------:R-:W-:Y:S01]  /*2df30*/  IMAD.MOV.U32 R53, RZ, RZ, R83 ;  /* 0x000000ffff357224 */ /* 0x000fe200078e0053 */
[----:B------:R-:W-:-:S07]  /*2df40*/  MOV R50, 0x2df60 ;  /* 0x0002df6000327802 */ /* 0x000fce0000000f00 */
[----:B------:R-:W-:Y:S05]  /*2df50*/  CALL.REL.NOINC `($__internal_1_$__cuda_sm20_div_rn_f64_full) ;  /* 0x0000005000707944 */ /* 0x000fea0003c00000 */
[----:B------:R-:W-:-:S07]  /*2df60*/  IMAD.MOV.U32 R50, RZ, RZ, R52 ;  /* 0x000000ffff327224 */ /* 0x000fce00078e0034 */
.L_x_639:
[----:B------:R-:W-:Y:S05]  /*2df70*/  BSYNC.RECONVERGENT B2 ;  /* 0x0000000000027941 */ /* 0x000fea0003800200 */
.L_x_638:
[----:B------:R-:W2:Y:S04]  /*2df80*/  LDG.E.64 R52, desc[UR6][R84.64+0x50] ;  /* 0x0000500654347981 */ /* 0x000ea8000c1e1b00 */
[----:B------:R-:W3:Y:S01]  /*2df90*/  LDG.E.64 R60, desc[UR6][R84.64+0x58] ;  /* 0x00005806543c7981 */ /* 0x000ee2000c1e1b00 */
[----:B------:R-:W-:Y:S01]  /*2dfa0*/  UMOV UR8, 0x35e50d79 ;  /* 0x35e50d7900087882 */ /* 0x000fe20000000000 */
[----:B------:R-:W-:Y:S01]  /*2dfb0*/  UMOV UR9, 0x3fd0d794 ;  /* 0x3fd0d79400097882 */ /* 0x000fe20000000000 */
[----:B------:R-:W-:Y:S01]  /*2dfc0*/  UMOV UR10, 0xeb325673 ;  /* 0xeb325673000a7882 */ /* 0x000fe20000000000 */
[----:B------:R-:W-:Y:S01]  /*2dfd0*/  DMUL R46, R30, UR8 ;  /* 0x000000081e2e7c28 */ /* 0x000fe20008000000 */
[----:B------:R-:W-:Y:S01]  /*2dfe0*/  UMOV UR11, 0x3f8b29b6 ;  /* 0x3f8b29b6000b7882 */ /* 0x000fe20000000000 */
[----:B------:R-:W-:Y:S01]  /*2dff0*/  DMUL R54, R34, UR8 ;  /* 0x0000000822367c28 */ /* 0x000fe20008000000 */
[----:B------:R0:W-:Y:S01]  /*2e000*/  STG.E.64 desc[UR6][R84.64+0x48], R50 ;  /* 0x0000483254007986 */ /* 0x0001e2000c101b06 */
[----:B------:R-:W-:-:S02]  /*2e010*/  DMUL R48, R32, UR8 ;  /* 0x0000000820307c28 */ /* 0x000fc40008000000 */
[----:B------:R-:W-:Y:S01]  /*2e020*/  DMUL R58, R36, UR8 ;  /* 0x00000008243a7c28 */ /* 0x000fe20008000000 */
[----:B------:R-:W-:Y:S01]  /*2e030*/  UMOV UR8, 0x47ae147b ;  /* 0x47ae147b00087882 */ /* 0x000fe20000000000 */
[----:B------:R-:W-:Y:S01]  /*2e040*/  DFMA R46, R18, UR10, R46 ;  /* 0x0000000a122e7c2b */ /* 0x000fe2000800002e */
[----:B------:R-:W-:Y:S01]  /*2e050*/  UMOV UR9, 0x3f947ae1 ;  /* 0x3f947ae100097882 */ /* 0x000fe20000000000 */
[----:B------:R-:W-:Y:S02]  /*2e060*/  DFMA R54, R22, UR10, R54 ;  /* 0x0000000a16367c2b */ /* 0x000fe40008000036 */
[----:B------:R-:W-:Y:S02]  /*2e070*/  DFMA R48, R20, UR10, R48 ;  /* 0x0000000a14307c2b */ /* 0x000fe40008000030 */
[----:B------:R-:W-:Y:S02]  /*2e080*/  DADD R110, R102, R110 ;  /* 0x00000000666e7229 */ /* 0x000fe4000000006e */
[----:B------:R-:W-:-:S02]  /*2e090*/  DADD R86, R104, R86 ;  /* 0x0000000068567229 */ /* 0x000fc40000000056 */
[----:B------:R-:W-:Y:S01]  /*2e0a0*/  DFMA R58, R24, UR10, R58 ;  /* 0x0000000a183a7c2b */ /* 0x000fe2000800003a */
[----:B------:R-:W-:Y:S02]  /*2e0b0*/  FSEL R46, R46, RZ, !P2 ;  /* 0x000000ff2e2e7208 */ /* 0x000fe40005000000 */
[----:B------:R-:W-:Y:S02]  /*2e0c0*/  FSEL R47, R47, RZ, !P2 ;  /* 0x000000ff2f2f7208 */ /* 0x000fe40005000000 */
[----:B------:R-:W-:Y:S02]  /*2e0d0*/  FSEL R54, R54, RZ, !P2 ;  /* 0x000000ff36367208 */ /* 0x000fe40005000000 */
[----:B------:R-:W-:Y:S02]  /*2e0e0*/  FSEL R55, R55, RZ, !P2 ;  /* 0x000000ff37377208 */ /* 0x000fe40005000000 */
[----:B------:R-:W-:Y:S01]  /*2e0f0*/  DADD R110, R110, R46 ;  /* 0x000000006e6e7229 */ /* 0x000fe2000000002e */
[----:B------:R-:W-:-:S02]  /*2e100*/  FSEL R48, R48, RZ, !P3 ;  /* 0x000000ff30307208 */ /* 0x000fc40005800000 */
[----:B------:R-:W-:Y:S01]  /*2e110*/  FSEL R49, R49, RZ, !P3 ;  /* 0x000000ff31317208 */ /* 0x000fe20005800000 */
[----:B------:R-:W-:Y:S01]  /*2e120*/  DADD R86, R86, R54 ;  /* 0x0000000056567229 */ /* 0x000fe20000000036 */
[----:B------:R-:W-:Y:S02]  /*2e130*/  FSEL R46, R58, RZ, !P3 ;  /* 0x000000ff3a2e7208 */ /* 0x000fe40005800000 */
[----:B------:R-:W-:Y:S02]  /*2e140*/  FSEL R47, R59, RZ, !P3 ;  /* 0x000000ff3b2f7208 */ /* 0x000fe40005800000 */
[----:B------:R-:W-:-:S04]  /*2e150*/  DADD R110, R110, R48 ;  /* 0x000000006e6e7229 */ /* 0x000fc80000000030 */
[----:B------:R-:W-:-:S04]  /*2e160*/  DADD R86, R86, R46 ;  /* 0x0000000056567229 */ /* 0x000fc8000000002e */
[----:B--2---:R-:W-:-:S04]  /*2e170*/  DFMA R52, R110, UR8, R52 ;  /* 0x000000086e347c2b */ /* 0x004fc80008000034 */
[----:B---3--:R-:W-:-:S03]  /*2e180*/  DFMA R60, R86, UR8, R60 ;  /* 0x00000008563c7c2b */ /* 0x008fc6000800003c */
[----:B------:R1:W-:Y:S04]  /*2e190*/  STG.E.64 desc[UR6][R84.64+0x50], R52 ;  /* 0x0000503454007986 */ /* 0x0003e8000c101b06 */
[----:B------:R2:W-:Y:S04]  /*2e1a0*/  STG.E.64 desc[UR6][R84.64+0x58], R60 ;  /* 0x0000583c54007986 */ /* 0x0005e8000c101b06 */
[----:B------:R-:W3:Y:S04]  /*2e1b0*/  LDG.E.64 R46, desc[UR6][R78.64+0x10] ;  /* 0x000010064e2e7981 */ /* 0x000ee8000c1e1b00 */
[----:B------:R-:W4:Y:S01]  /*2e1c0*/  LDG.E.64 R48, desc[UR6][R78.64+0x20] ;  /* 0x000020064e307981 */ /* 0x000f22000c1e1b00 */
[----:B---3--:R-:W-:-:S02]  /*2e1d0*/  DSETP.GEU.AND P2, PT, R46, RZ, PT ;  /* 0x000000ff2e00722a */ /* 0x008fc40003f4e000 */
[----:B----4-:R-:W-:-:S12]  /*2e1e0*/  DSETP.GEU.AND P3, PT, R48, RZ, PT ;  /* 0x000000ff3000722a */ /* 0x010fd80003f6e000 */
[----:B------:R-:W-:Y:S02]  /*2e1f0*/  @!P2 IMAD.MOV.U32 R82, RZ, RZ, -0x5f4a1273 ;  /* 0xa0b5ed8dff52a424 */ /* 0x000fe400078e00ff */
[----:B------:R-:W-:Y:S01]  /*2e200*/  @!P2 IMAD.MOV.U32 R83, RZ, RZ, 0x3eb0c6f7 ;  /* 0x3eb0c6f7ff53a424 */ /* 0x000fe200078e00ff */
[----:B------:R-:W-:Y:S01]  /*2e210*/  @!P3 MOV R86, 0xa0b5ed8d ;  /* 0xa0b5ed8d0056b802 */ /* 0x000fe20000000f00 */
[----:B------:R-:W-:-:S03]  /*2e220*/  @!P3 IMAD.MOV.U32 R87, RZ, RZ, 0x3eb0c6f7 ;  /* 0x3eb0c6f7ff57b424 */ /* 0x000fc600078e00ff */
[----:B------:R-:W-:Y:S04]  /*2e230*/  @!P2 STG.E.64 desc[UR6][R78.64+0x10], R82 ;  /* 0x000010524e00a986 */ /* 0x000fe8000c101b06 */
[----:B------:R-:W-:Y:S04]  /*2e240*/  @!P3 STG.E.64 desc[UR6][R78.64+0x20], R86 ;  /* 0x000020564e00b986 */ /* 0x000fe8000c101b06 */
[----:B------:R-:W3:Y:S04]  /*2e250*/  LDG.E.64 R46, desc[UR6][R84.64+0x8] ;  /* 0x00000806542e7981 */ /* 0x000ee8000c1e1b00 */
[----:B0-----:R-:W4:Y:S04]  /*2e260*/  LDG.E.64 R50, desc[UR6][R84.64] ;  /* 0x0000000654327981 */ /* 0x001f28000c1e1b00 */
[----:B-1----:R-:W5:Y:S04]  /*2e270*/  LDG.E.64 R52, desc[UR6][R84.64+0x18] ;  /* 0x0000180654347981 */ /* 0x002f68000c1e1b00 */
[----:B------:R-:W5:Y:S04]  /*2e280*/  LDG.E.64 R54, desc[UR6][R84.64+0x20] ;  /* 0x0000200654367981 */ /* 0x000f68000c1e1b00 */
[----:B------:R-:W5:Y:S04]  /*2e290*/  LDG.E.64 R48, desc[UR6][R84.64+0x10] ;  /* 0x0000100654307981 */ /* 0x000f68000c1e1b00 */
[----:B--2---:R-:W2:Y:S04]  /*2e2a0*/  LDG.E.64 R60, desc[UR6][R84.64+0x48] ;  /* 0x00004806543c7981 */ /* 0x004ea8000c1e1b00 */
[----:B------:R-:W2:Y:S04]  /*2e2b0*/  LDG.E.64 R62, desc[UR6][R84.64+0x50] ;  /* 0x00005006543e7981 */ /* 0x000ea8000c1e1b00 */
[----:B------:R-:W2:Y:S04]  /*2e2c0*/  LDG.E.64 R80, desc[UR6][R84.64+0x58] ;  /* 0x0000580654507981 */ /* 0x000ea8000c1e1b00 */
[----:B------:R-:W2:Y:S01]  /*2e2d0*/  LDG.E.64 R58, desc[UR6][R84.64+0x28] ;  /* 0x00002806543a7981 */ /* 0x000ea2000c1e1b00 */
[----:B------:R-:W-:Y:S01]  /*2e2e0*/  UMOV UR5, 0x1 ;  /* 0x0000000100057882 */ /* 0x000fe20000000000 */
[----:B---3--:R-:W-:-:S02]  /*2e2f0*/  DSETP.GEU.AND P3, PT, R46, RZ, PT ;  /* 0x000000ff2e00722a */ /* 0x008fc40003f6e000 */
[----:B----4-:R-:W-:Y:S02]  /*2e300*/  DSETP.GEU.AND P5, PT, R50, RZ, PT ;  /* 0x000000ff3200722a */ /* 0x010fe40003fae000 */
[----:B-----5:R-:W-:-:S10]  /*2e310*/  DSETP.GEU.AND P4, PT, R52, RZ, PT ;  /* 0x000000ff3400722a */ /* 0x020fd40003f8e000 */
[----:B------:R-:W-:Y:S02]  /*2e320*/  @!P3 IMAD.MOV.U32 R46, RZ, RZ, -0x5f4a1273 ;  /* 0xa0b5ed8dff2eb424 */ /* 0x000fe400078e00ff */
[----:B------:R-:W-:-:S05]  /*2e330*/  @!P3 IMAD.MOV.U32 R47, RZ, RZ, 0x3eb0c6f7 ;  /* 0x3eb0c6f7ff2fb424 */ /* 0x000fca00078e00ff */
[----:B------:R-:W-:Y:S01]  /*2e340*/  @!P3 STG.E.64 desc[UR6][R84.64+0x8], R46 ;  /* 0x0000082e5400b986 */ /* 0x000fe2000c101b06 */
[----:B------:R-:W-:Y:S01]  /*2e350*/  DSETP.GEU.AND P3, PT, R54, RZ, PT ;  /* 0x000000ff3600722a */ /* 0x000fe20003f6e000 */
[----:B------:R-:W-:Y:S01]  /*2e360*/  @!P5 IMAD.MOV.U32 R50, RZ, RZ, -0x5f4a1273 ;  /* 0xa0b5ed8dff32d424 */ /* 0x000fe200078e00ff */
[----:B------:R-:W-:Y:S01]  /*2e370*/  DSETP.GEU.AND P2, PT, R48, RZ, PT ;  /* 0x000000ff3000722a */ /* 0x000fe20003f4e000 */
[----:B------:R-:W-:Y:S02]  /*2e380*/  @!P5 IMAD.MOV.U32 R51, RZ, RZ, 0x3eb0c6f7 ;  /* 0x3eb0c6f7ff33d424 */ /* 0x000fe400078e00ff */
[----:B------:R-:W-:Y:S02]  /*2e390*/  @!P4 IMAD.MOV.U32 R52, RZ, RZ, -0x5f4a1273 ;  /* 0xa0b5ed8dff34c424 */ /* 0x000fe400078e00ff */
[----:B------:R-:W-:Y:S01]  /*2e3a0*/  @!P4 IMAD.MOV.U32 R53, RZ, RZ, 0x3eb0c6f7 ;  /* 0x3eb0c6f7ff35c424 */ /* 0x000fe200078e00ff */
[----:B------:R-:W-:Y:S06]  /*2e3b0*/  @!P5 STG.E.64 desc[UR6][R84.64], R50 ;  /* 0x000000325400d986 */ /* 0x000fec000c101b06 */
[----:B------:R-:W-:Y:S01]  /*2e3c0*/  @!P3 MOV R54, 0xa0b5ed8d ;  /* 0xa0b5ed8d0036b802 */ /* 0x000fe20000000f00 */
[----:B------:R-:W-:Y:S01]  /*2e3d0*/  @!P3 IMAD.MOV.U32 R55, RZ, RZ, 0x3eb0c6f7 ;  /* 0x3eb0c6f7ff37b424 */ /* 0x000fe200078e00ff */
[----:B------:R-:W-:Y:S01]  /*2e3e0*/  @!P4 STG.E.64 desc[UR6][R84.64+0x18], R52 ;  /* 0x000018345400c986 */ /* 0x000fe2000c101b06 */
[----:B--2---:R-:W-:-:S02]  /*2e3f0*/  DSETP.GEU.AND P5, PT, R60, RZ, PT ;  /* 0x000000ff3c00722a */ /* 0x004fc40003fae000 */
[----:B------:R-:W-:Y:S01]  /*2e400*/  DSETP.GEU.AND P4, PT, R62, RZ, PT ;  /* 0x000000ff3e00722a */ /* 0x000fe20003f8e000 */
[----:B------:R-:W-:Y:S01]  /*2e410*/  @!P3 STG.E.64 desc[UR6][R84.64+0x20], R54 ;  /* 0x000020365400b986 */ /* 0x000fe2000c101b06 */
[----:B------:R-:W-:Y:S01]  /*2e420*/  DSETP.GEU.AND P3, PT, R80, RZ, PT ;  /* 0x000000ff5000722a */ /* 0x000fe20003f6e000 */
[----:B------:R-:W-:Y:S01]  /*2e430*/  @!P2 IMAD.MOV.U32 R48, RZ, RZ, -0x5f4a1273 ;  /* 0xa0b5ed8dff30a424 */ /* 0x000fe200078e00ff */
[----:B------:R-:W-:-:S05]  /*2e440*/  @!P2 MOV R49, 0x3eb0c6f7 ;  /* 0x3eb0c6f70031a802 */ /* 0x000fca0000000f00 */
[----:B------:R0:W-:Y:S01]  /*2e450*/  @!P2 STG.E.64 desc[UR6][R84.64+0x10], R48 ;  /* 0x000010305400a986 */ /* 0x0001e2000c101b06 */
[----:B------:R-:W-:-:S04]  /*2e460*/  DSETP.GEU.AND P2, PT, R58, RZ, PT ;  /* 0x000000ff3a00722a */ /* 0x000fc80003f4e000 */
[----:B------:R-:W-:Y:S02]  /*2e470*/  @!P4 IMAD.MOV.U32 R58, RZ, RZ, -0x5f4a1273 ;  /* 0xa0b5ed8dff3ac424 */ /* 0x000fe400078e00ff */
[----:B------:R-:W-:Y:S02]  /*2e480*/  @!P4 IMAD.MOV.U32 R59, RZ, RZ, 0x3eb0c6f7 ;  /* 0x3eb0c6f7ff3bc424 */ /* 0x000fe400078e00ff */
[----:B------:R-:W-:Y:S02]  /*2e490*/  @!P3 IMAD.MOV.U32 R60, RZ, RZ, -0x5f4a1273 ;  /* 0xa0b5ed8dff3cb424 */ /* 0x000fe400078e00ff */
[----:B------:R-:W-:Y:S02]  /*2e4a0*/  @!P3 IMAD.MOV.U32 R61, RZ, RZ, 0x3eb0c6f7 ;  /* 0x3eb0c6f7ff3db424 */ /* 0x000fe400078e00ff */
[----:B0-----:R-:W-:Y:S01]  /*2e4b0*/  @!P5 IMAD.MOV.U32 R48, RZ, RZ, -0x5f4a1273 ;  /* 0xa0b5ed8dff30d424 */ /* 0x001fe200078e00ff */
[----:B------:R-:W-:Y:S01]  /*2e4c0*/  @!P5 MOV R49, 0x3eb0c6f7 ;  /* 0x3eb0c6f70031d802 */ /* 0x000fe20000000f00 */
[----:B------:R2:W-:Y:S04]  /*2e4d0*/  @!P4 STG.E.64 desc[UR6][R84.64+0x50], R58 ;  /* 0x0000503a5400c986 */ /* 0x0005e8000c101b06 */
[----:B------:R2:W-:Y:S04]  /*2e4e0*/  @!P5 STG.E.64 desc[UR6][R84.64+0x48], R48 ;  /* 0x000048305400d986 */ /* 0x0005e8000c101b06 */
[----:B------:R2:W-:Y:S01]  /*2e4f0*/  @!P3 STG.E.64 desc[UR6][R84.64+0x58], R60 ;  /* 0x0000583c5400b986 */ /* 0x0005e2000c101b06 */
[----:B------:R-:W-:-:S02]  /*2e500*/  @!P2 IMAD.MOV.U32 R46, RZ, RZ, -0x5f4a1273 ;  /* 0xa0b5ed8dff2ea424 */ /* 0x000fc400078e00ff */
[----:B------:R-:W-:-:S05]  /*2e510*/  @!P2 IMAD.MOV.U32 R47, RZ, RZ, 0x3eb0c6f7 ;  /* 0x3eb0c6f7ff2fa424 */ /* 0x000fca00078e00ff */
[----:B------:R2:W-:Y:S01]  /*2e520*/  @!P2 STG.E.64 desc[UR6][R84.64+0x28], R46 ;  /* 0x0000282e5400a986 */ /* 0x0005e2000c101b06 */
[----:B------:R-:W-:Y:S01]  /*2e530*/  PLOP3.LUT P2, PT, PT, PT, PT, 0x8, 0x80 ;  /* 0x000000000080781c */ /* 0x000fe20003f4e170 */
[----:B------:R-:W-:-:S12]  /*2e540*/  @P1 BRA `(.L_x_640) ;  /* 0xffffffa800181947 */ /* 0x000fd8000383ffff */
[----:B------:R-:W-:Y:S02]  /*2e550*/  PLOP3.LUT P3, PT, PT, PT, PT, 0x8, 0x80 ;  /* 0x000000000080781c */ /* 0x000fe40003f6e170 */
[----:B------:R-:W-:Y:S02]  /*2e560*/  PLOP3.LUT P4, PT, PT, PT, PT, 0x80, 0x8 ;  /* 0x000000000008781c */ /* 0x000fe40003f8f070 */
[----:B------:R-:W-:Y:S01]  /*2e570*/  MOV R65, 0x1 ;  /* 0x0000000100417802 */ /* 0x000fe20000000f00 */
[----:B------:R-:W-:Y:S10]  /*2e580*/  @P0 BRA `(.L_x_641) ;  /* 0xffffffa400d40947 */ /* 0x000ff4000383ffff */
[----:B------:R-:W-:Y:S01]  /*2e590*/  ISETP.NE.AND P6, PT, R57, RZ, PT ;  /* 0x000000ff3900720c */ /* 0x000fe20003fc5270 */
[----:B------:R-:W-:Y:S01]  /*2e5a0*/  UMOV UR4, 0x4 ;  /* 0x0000000400047882 */ /* 0x000fe20000000000 */
[----:B------:R-:W-:Y:S02]  /*2e5b0*/  PLOP3.LUT P0, PT, PT, PT, PT, 0x8, 0x80 ;  /* 0x000000000080781c */ /* 0x000fe40003f0e170 */
[----:B------:R-:W-:-:S09]  /*2e5c0*/  PLOP3.LUT P1, PT, PT, PT, PT, 0x80, 0x8 ;  /* 0x000000000008781c */ /* 0x000fd20003f2f070 */
[----:B------:R-:W-:Y:S05]  /*2e5d0*/  @P6 BRA `(.L_x_642) ;  /* 0xffffffa400986947 */ /* 0x000fea000383ffff */
[----:B------:R0:W5:Y:S01]  /*2e5e0*/  LDG.E.64 R64, desc[UR6][R76.64+0x68] ;  /* 0x000068064c407981 */ /* 0x000162000c1e1b00 */
[----:B------:R-:W1:Y:S01]  /*2e5f0*/  LDC.64 R90, c[0x0][0x380] ;  /* 0x0000e000ff5a7b82 */ /* 0x000e620000000a00 */
[----:B------:R-:W3:Y:S02]  /*2e600*/  LDCU.64 UR4, c[0x0][0x3a0] ;  /* 0x00007400ff0477ac */ /* 0x000ee40008000a00 */
[----:B------:R0:W5:Y:S04]  /*2e610*/  LDG.E.64 R62, desc[UR6][R76.64+0x70] ;  /* 0x000070064c3e7981 */ /* 0x000168000c1e1b00 */
[----:B--2---:R0:W5:Y:S01]  /*2e620*/  LDG.E.64 R60, desc[UR6][R76.64+0x78] ;  /* 0x000078064c3c7981 */ /* 0x004162000c1e1b00 */
[----:B------:R-:W-:Y:S01]  /*2e630*/  IMAD R41, R144, 0x28, RZ ;  /* 0x0000002890297824 */ /* 0x000fe200078e02ff */
[----:B---3--:R-:W-:Y:S01]  /*2e640*/  LEA R38, P0, R147, UR4, 0x7 ;  /* 0x0000000493267c11 */ /* 0x008fe2000f8038ff */
[----:B------:R-:W-:-:S03]  /*2e650*/  UMOV UR4, URZ ;  /* 0x000000ff00047c82 */ /* 0x000fc60008000000 */
[C---:B------:R-:W-:Y:S01]  /*2e660*/  LEA.HI.X R39, R147.reuse, UR5, R144, 0x7, P0 ;  /* 0x0000000593277c11 */ /* 0x040fe200080f3c90 */
[----:B-1----:R-:W-:-:S04]  /*2e670*/  IMAD.WIDE.U32 R90, R147, 0x28, R90 ;  /* 0x00000028935a7825 */ /* 0x002fc800078e005a */
[----:B0-----:R-:W-:-:S07]  /*2e680*/  IMAD.IADD R91, R91, 0x1, R41 ;  /* 0x000000015b5b7824 */ /* 0x001fce00078e0229 */
.L_x_685:
[----:B0-----:R-:W2:Y:S04]  /*2e690*/  LDG.E.64 R40, desc[UR6][R126.64+0x60] ;  /* 0x000060067e287981 */ /* 0x001ea8000c1e1b00 */
[----:B------:R-:W3:Y:S04]  /*2e6a0*/  LDG.E.64 R42, desc[UR6][R90.64+0x40] ;  /* 0x000040065a2a7981 */ /* 0x000ee8000c1e1b00 */
[----:B------:R-:W3:Y:S04]  /*2e6b0*/  LDG.E.64 R44, desc[UR6][R90.64+-0x10] ;  /* 0xfffff0065a2c7981 */ /* 0x000ee8000c1e1b00 */
[----:B------:R-:W4:Y:S01]  /*2e6c0*/  LDG.E.64 R46, desc[UR6][R70.64+0x18] ;  /* 0x00001806462e7981 */ /* 0x000f22000c1e1b00 */
[----:B------:R-:W-:Y:S01]  /*2e6d0*/  IMAD.MOV.U32 R48, RZ, RZ, 0x1 ;  /* 0x00000001ff307424 */ /* 0x000fe200078e00ff */
[----:B------:R-:W-:Y:S01]  /*2e6e0*/  UIADD3 UR4, UPT, UPT, UR4, 0x1, URZ ;  /* 0x0000000104047890 */ /* 0x000fe2000fffe0ff */
[----:B------:R-:W-:Y:S03]  /*2e6f0*/  BSSY.RECONVERGENT B2, `(.L_x_643) ;  /* 0x0000018000027945 */ /* 0x000fe60003800200 */
[----:B------:R-:W-:Y:S01]  /*2e700*/  UISETP.NE.AND UP0, UPT, UR4, 0xa, UPT ;  /* 0x0000000a0400788c */ /* 0x000fe2000bf05270 */
[----:B--2---:R-:W0:Y:S01]  /*2e710*/  MUFU.RCP64H R49, R41 ;  /* 0x0000002900317308 */ /* 0x004e220000001800 */
[----:B---3--:R-:W-:-:S02]  /*2e720*/  DADD R44, R42, R44 ;  /* 0x000000002a2c7229 */ /* 0x008fc4000000002c */
[----:B----4-:R-:W-:Y:S02]  /*2e730*/  DADD R42, R46, R46 ;  /* 0x000000002e2a7229 */ /* 0x010fe4000000002e */
[----:B0-----:R-:W-:-:S06]  /*2e740*/  DFMA R50, -R40, R48, 1 ;  /* 0x3ff000002832742b */ /* 0x001fcc0000000130 */
[----:B------:R-:W-:Y:S02]  /*2e750*/  DADD R134, R44, -R42 ;  /* 0x000000002c867229 */ /* 0x000fe4000000082a */
[----:B------:R-:W-:-:S08]  /*2e760*/  DFMA R50, R50, R50, R50 ;  /* 0x000000323232722b */ /* 0x000fd00000000032 */
[----:B------:R-:W-:Y:S01]  /*2e770*/  FSETP.GEU.AND P1, PT, |R135|, 6.5827683646048100446e-37, PT ;  /* 0x036000008700780b */ /* 0x000fe20003f2e200 */
        /* <DEDUP_REMOVED lines=12> */
[----:B-----5:R-:W-:Y:S05]  /*2e840*/  CALL.REL.NOINC `($__internal_1_$__cuda_sm20_div_rn_f64_full) ;  /* 0x0000004800347944 */ /* 0x020fea0003c00000 */
[----:B------:R-:W-:Y:S01]  /*2e850*/  MOV R46, R52 ;  /* 0x00000034002e7202 */ /* 0x000fe20000000f00 */
[----:B------:R-:W-:-:S07]  /*2e860*/  IMAD.MOV.U32 R47, RZ, RZ, R51 ;  /* 0x000000ffff2f7224 */ /* 0x000fce00078e0033 */
.L_x_644:
[----:B------:R-:W-:Y:S05]  /*2e870*/  BSYNC.RECONVERGENT B2 ;  /* 0x0000000000027941 */ /* 0x000fea0003800200 */
.L_x_643:
[----:B------:R-:W2:Y:S04]  /*2e880*/  LDG.E.64 R44, desc[UR6][R70.64+0xa18] ;  /* 0x000a1806462c7981 */ /* 0x000ea8000c1e1b00 */
[----:B------:R-:W2:Y:S01]  /*2e890*/  LDG.E.64 R48, desc[UR6][R70.64+-0x9e8] ;  /* 0xfff6180646307981 */ /* 0x000ea2000c1e1b00 */
[----:B------:R-:W0:Y:S01]  /*2e8a0*/  MUFU.RCP64H R51, 1.5 ;  /* 0x3ff8000000337908 */ /* 0x000e220000001800 */
[----:B------:R-:W-:Y:S01]  /*2e8b0*/  IMAD.MOV.U32 R54, RZ, RZ, 0x0 ;  /* 0x00000000ff367424 */ /* 0x000fe200078e00ff */
[----:B------:R-:W-:Y:S01]  /*2e8c0*/  BSSY.RECONVERGENT B2, `(.L_x_645) ;  /* 0x0000016000027945 */ /* 0x000fe20003800200 */
[----:B------:R-:W-:Y:S02]  /*2e8d0*/  IMAD.MOV.U32 R55, RZ, RZ, 0x3ff80000 ;  /* 0x3ff80000ff377424 */ /* 0x000fe400078e00ff */
[----:B------:R-:W-:-:S06]  /*2e8e0*/  IMAD.MOV.U32 R50, RZ, RZ, 0x1 ;  /* 0x00000001ff327424 */ /* 0x000fcc00078e00ff */
[----:B0-----:R-:W-:-:S08]  /*2e8f0*/  DFMA R52, R50, -R54, 1 ;  /* 0x3ff000003234742b */ /* 0x001fd00000000836 */
[----:B------:R-:W-:-:S08]  /*2e900*/  DFMA R52, R52, R52, R52 ;  /* 0x000000343434722b */ /* 0x000fd00000000034 */
[----:B------:R-:W-:Y:S02]  /*2e910*/  DFMA R52, R50, R52, R50 ;  /* 0x000000343234722b */ /* 0x000fe40000000032 */
[----:B--2---:R-:W-:-:S06]  /*2e920*/  DADD R44, R44, R48 ;  /* 0x000000002c2c7229 */ /* 0x004fcc0000000030 */
[----:B------:R-:W-:Y:S02]  /*2e930*/  DFMA R48, R52, -R54, 1 ;  /* 0x3ff000003430742b */ /* 0x000fe40000000836 */
[----:B------:R-:W-:-:S06]  /*2e940*/  DADD R134, -R42, R44 ;  /* 0x000000002a867229 */ /* 0x000fcc000000012c */
[----:B------:R-:W-:-:S08]  /*2e950*/  DFMA R48, R52, R48, R52 ;  /* 0x000000303430722b */ /* 0x000fd00000000034 */
[----:B------:R-:W-:Y:S01]  /*2e960*/  DMUL R50, R134, R48 ;  /* 0x0000003086327228 */ /* 0x000fe20000000000 */
[----:B------:R-:W-:-:S07]  /*2e970*/  FSETP.GEU.AND P1, PT, |R135|, 6.5827683646048100446e-37, PT ;  /* 0x036000008700780b */ /* 0x000fce0003f2e200 */
[----:B------:R-:W-:-:S08]  /*2e980*/  DFMA R44, R50, -1.5, R134 ;  /* 0xbff80000322c782b */ /* 0x000fd00000000086 */
[----:B------:R-:W-:-:S10]  /*2e990*/  DFMA R50, R48, R44, R50 ;  /* 0x0000002c3032722b */ /* 0x000fd40000000032 */
[----:B------:R-:W-:-:S05]  /*2e9a0*/  FFMA R44, RZ, 1.9375, R51 ;  /* 0x3ff80000ff2c7823 */ /* 0x000fca0000000033 */
[----:B------:R-:W-:-:S13]  /*2e9b0*/  FSETP.GT.AND P0, PT, |R44|, 1.469367938527859385e-39, PT ;  /* 0x001000002c00780b */ /* 0x000fda0003f04200 */
[----:B------:R-:W-:Y:S05]  /*2e9c0*/  @P0 BRA P1, `(.L_x_646) ;  /* 0x0000000000140947 */ /* 0x000fea0000800000 */
[----:B------:R-:W-:Y:S01]  /*2e9d0*/  MOV R58, RZ ;  /* 0x000000ff003a7202 */ /* 0x000fe20000000f00 */
[----:B------:R-:W-:Y:S01]  /*2e9e0*/  IMAD.MOV.U32 R53, RZ, RZ, 0x3ff80000 ;  /* 0x3ff80000ff357424 */ /* 0x000fe200078e00ff */
[----:B------:R-:W-:-:S07]  /*2e9f0*/  MOV R50, 0x2ea10 ;  /* 0x0002ea1000327802 */ /* 0x000fce0000000f00 */
[----:B-----5:R-:W-:Y:S05]  /*2ea00*/  CALL.REL.NOINC `($__internal_1_$__cuda_sm20_div_rn_f64_full) ;  /* 0x0000004400c47944 */ /* 0x020fea0003c00000 */
[----:B------:R-:W-:-:S07]  /*2ea10*/  IMAD.MOV.U32 R50, RZ, RZ, R52 ;  /* 0x000000ffff327224 */ /* 0x000fce00078e0034 */
.L_x_646:
[----:B------:R-:W-:Y:S05]  /*2ea20*/  BSYNC.RECONVERGENT B2 ;  /* 0x0000000000027941 */ /* 0x000fea0003800200 */
.L_x_645:
[----:B------:R-:W2:Y:S04]  /*2ea30*/  LDG.E.64 R44, desc[UR6][R70.64+0x11818] ;  /* 0x01181806462c7981 */ /* 0x000ea8000c1e1b00 */
[----:B------:R-:W2:Y:S01]  /*2ea40*/  LDG.E.64 R48, desc[UR6][R70.64+-0x117e8] ;  /* 0xfee8180646307981 */ /* 0x000ea2000c1e1b00 */
[----:B------:R-:W0:Y:S01]  /*2ea50*/  MUFU.RCP64H R53, 1.5 ;  /* 0x3ff8000000357908 */ /* 0x000e220000001800 */
[----:B------:R-:W-:Y:S01]  /*2ea60*/  IMAD.MOV.U32 R54, RZ, RZ, 0x0 ;  /* 0x00000000ff367424 */ /* 0x000fe200078e00ff */
[----:B------:R-:W-:Y:S01]  /*2ea70*/  MOV R52, 0x1 ;  /* 0x0000000100347802 */ /* 0x000fe20000000f00 */
[----:B------:R-:W-:Y:S01]  /*2ea80*/  IMAD.MOV.U32 R55, RZ, RZ, 0x3ff80000 ;  /* 0x3ff80000ff377424 */ /* 0x000fe200078e00ff */
[----:B------:R-:W-:Y:S01]  /*2ea90*/  BSSY.RECONVERGENT B2, `(.L_x_647) ;  /* 0x0000015000027945 */ /* 0x000fe20003800200 */
[----:B------:R-:W-:-:S04]  /*2eaa0*/  DADD R46, R50, R46 ;  /* 0x00000000322e7229 */ /* 0x000fc8000000002e */
[----:B0-----:R-:W-:-:S08]  /*2eab0*/  DFMA R56, R52, -R54, 1 ;  /* 0x3ff000003438742b */ /* 0x001fd00000000836 */
[----:B------:R-:W-:-:S08]  /*2eac0*/  DFMA R56, R56, R56, R56 ;  /* 0x000000383838722b */ /* 0x000fd00000000038 */
[----:B------:R-:W-:-:S08]  /*2ead0*/  DFMA R56, R52, R56, R52 ;  /* 0x000000383438722b */ /* 0x000fd00000000034 */
[----:B------:R-:W-:-:S08]  /*2eae0*/  DFMA R54, R56, -R54, 1 ;  /* 0x3ff000003836742b */ /* 0x000fd00000000836 */
[----:B------:R-:W-:Y:S02]  /*2eaf0*/  DFMA R54, R56, R54, R56 ;  /* 0x000000363836722b */ /* 0x000fe40000000038 */
[----:B--2---:R-:W-:-:S08]  /*2eb00*/  DADD R44, R44, R48 ;  /* 0x000000002c2c7229 */ /* 0x004fd00000000030 */
[----:B------:R-:W-:-:S08]  /*2eb10*/  DADD R134, -R42, R44 ;  /* 0x000000002a867229 */ /* 0x000fd0000000012c */
[----:B------:R-:W-:Y:S02]  /*2eb20*/  DMUL R52, R54, R134 ;  /* 0x0000008636347228 */ /* 0x000fe40000000000 */
[----:B------:R-:W-:-:S06]  /*2eb30*/  FSETP.GEU.AND P1, PT, |R135|, 6.5827683646048100446e-37, PT ;  /* 0x036000008700780b */ /* 0x000fcc0003f2e200 */
[----:B------:R-:W-:-:S08]  /*2eb40*/  DFMA R42, R52, -1.5, R134 ;  /* 0xbff80000342a782b */ /* 0x000fd00000000086 */
[----:B------:R-:W-:-:S10]  /*2eb50*/  DFMA R52, R54, R42, R52 ;  /* 0x0000002a3634722b */ /* 0x000fd40000000034 */
[----:B------:R-:W-:-:S05]  /*2eb60*/  FFMA R42, RZ, 1.9375, R53 ;  /* 0x3ff80000ff2a7823 */ /* 0x000fca0000000035 */
[----:B------:R-:W-:-:S13]  /*2eb70*/  FSETP.GT.AND P0, PT, |R42|, 1.469367938527859385e-39, PT ;  /* 0x001000002a00780b */ /* 0x000fda0003f04200 */
[----:B------:R-:W-:Y:S05]  /*2eb80*/  @P0 BRA P1, `(.L_x_648) ;  /* 0x0000000000140947 */ /* 0x000fea0000800000 */
[----:B------:R-:W-:Y:S01]  /*2eb90*/  IMAD.MOV.U32 R58, RZ, RZ, RZ ;  /* 0x000000ffff3a7224 */ /* 0x000fe200078e00ff */
[----:B------:R-:W-:Y:S01]  /*2eba0*/  MOV R50, 0x2ebd0 ;  /* 0x0002ebd000327802 */ /* 0x000fe20000000f00 */
[----:B------:R-:W-:-:S07]  /*2ebb0*/  IMAD.MOV.U32 R53, RZ, RZ, 0x3ff80000 ;  /* 0x3ff80000ff357424 */ /* 0x000fce00078e00ff */
[----:B-----5:R-:W-:Y:S05]  /*2ebc0*/  CALL.REL.NOINC `($__internal_1_$__cuda_sm20_div_rn_f64_full) ;  /* 0x0000004400547944 */ /* 0x020fea0003c00000 */
[----:B------:R-:W-:-:S07]  /*2ebd0*/  IMAD.MOV.U32 R53, RZ, RZ, R51 ;  /* 0x000000ffff357224 */ /* 0x000fce00078e0033 */
.L_x_648:
[----:B------:R-:W-:Y:S05]  /*2ebe0*/  BSYNC.RECONVERGENT B2 ;  /* 0x0000000000027941 */ /* 0x000fea0003800200 */
.L_x_647:
[----:B------:R-:W2:Y:S04]  /*2ebf0*/  LDG.E.64 R42, desc[UR6][R38.64+0x90] ;  /* 0x00009006262a7981 */ /* 0x000ea8000c1e1b00 */
[----:B------:R-:W2:Y:S04]  /*2ec00*/  LDG.E.64 R44, desc[UR6][R38.64+-0x70] ;  /* 0xffff9006262c7981 */ /* 0x000ea8000c1e1b00 */
[----:B------:R-:W3:Y:S01]  /*2ec10*/  LDG.E.64 R48, desc[UR6][R76.64+0x10] ;  /* 0x000010064c307981 */ /* 0x000ee2000c1e1b00 */
[----:B------:R-:W-:Y:S01]  /*2ec20*/  UMOV UR8, 0x4bda12f6 ;  /* 0x4bda12f600087882 */ /* 0x000fe20000000000 */
[----:B------:R-:W-:Y:S01]  /*2ec30*/  UMOV UR9, 0x40012f68 ;  /* 0x40012f6800097882 */ /* 0x000fe20000000000 */
[----:B------:R-:W-:Y:S01]  /*2ec40*/  IMAD.MOV.U32 R50, RZ, RZ, 0x1 ;  /* 0x00000001ff327424 */ /* 0x000fe200078e00ff */
[----:B------:R-:W-:Y:S01]  /*2ec50*/  DMUL R58, R40, UR8 ;  /* 0x00000008283a7c28 */ /* 0x000fe20008000000 */
[----:B------:R-:W-:Y:S01]  /*2ec60*/  BSSY.RECONVERGENT B2, `(.L_x_649) ;  /* 0x0000017000027945 */ /* 0x000fe20003800200 */
[----:B------:R-:W-:-:S04]  /*2ec70*/  DADD R46, R46, R52 ;  /* 0x000000002e2e7229 */ /* 0x000fc80000000034 */
[----:B------:R-:W0:Y:S02]  /*2ec80*/  MUFU.RCP64H R51, R59 ;  /* 0x0000003b00337308 */ /* 0x000e240000001800 */
[----:B0-----:R-:W-:-:S08]  /*2ec90*/  DFMA R54, -R58, R50, 1 ;  /* 0x3ff000003a36742b */ /* 0x001fd00000000132 */
[----:B------:R-:W-:-:S08]  /*2eca0*/  DFMA R54, R54, R54, R54 ;  /* 0x000000363636722b */ /* 0x000fd00000000036 */
[----:B------:R-:W-:Y:S02]  /*2ecb0*/  DFMA R54, R50, R54, R50 ;  /* 0x000000363236722b */ /* 0x000fe40000000032 */
[----:B--2---:R-:W-:Y:S02]  /*2ecc0*/  DADD R44, R42, R44 ;  /* 0x000000002a2c7229 */ /* 0x004fe4000000002c */
[----:B---3--:R-:W-:-:S04]  /*2ecd0*/  DADD R42, R48, R48 ;  /* 0x00000000302a7229 */ /* 0x008fc80000000030 */
[----:B------:R-:W-:-:S04]  /*2ece0*/  DFMA R48, -R58, R54, 1 ;  /* 0x3ff000003a30742b */ /* 0x000fc80000000136 */
[----:B------:R-:W-:-:S04]  /*2ecf0*/  DADD R134, R44, -R42 ;  /* 0x000000002c867229 */ /* 0x000fc8000000082a */
[----:B------:R-:W-:-:S08]  /*2ed00*/  DFMA R48, R54, R48, R54 ;  /* 0x000000303630722b */ /* 0x000fd00000000036 */
[----:B------:R-:W-:Y:S01]  /*2ed10*/  DMUL R44, R134, R48 ;  /* 0x00000030862c7228 */ /* 0x000fe20000000000 */
[----:B------:R-:W-:-:S07]  /*2ed20*/  FSETP.GEU.AND P1, PT, |R135|, 6.5827683646048100446e-37, PT ;  /* 0x036000008700780b */ /* 0x000fce0003f2e200 */
[----:B------:R-:W-:-:S08]  /*2ed30*/  DFMA R50, -R58, R44, R134 ;  /* 0x0000002c3a32722b */ /* 0x000fd00000000186 */
[----:B------:R-:W-:-:S10]  /*2ed40*/  DFMA R44, R48, R50, R44 ;  /* 0x00000032302c722b */ /* 0x000fd4000000002c */
[----:B------:R-:W-:-:S05]  /*2ed50*/  FFMA R48, RZ, R59, R45 ;  /* 0x0000003bff307223 */ /* 0x000fca000000002d */
[----:B------:R-:W-:-:S13]  /*2ed60*/  FSETP.GT.AND P0, PT, |R48|, 1.469367938527859385e-39, PT ;  /* 0x001000003000780b */ /* 0x000fda0003f04200 */
[----:B------:R-:W-:Y:S05]  /*2ed70*/  @P0 BRA P1, `(.L_x_650) ;  /* 0x0000000000140947 */ /* 0x000fea0000800000 */
[----:B------:R-:W-:Y:S02]  /*2ed80*/  MOV R53, R59 ;  /* 0x0000003b00357202 */ /* 0x000fe40000000f00 */
[----:B------:R-:W-:-:S07]  /*2ed90*/  MOV R50, 0x2edb0 ;  /* 0x0002edb000327802 */ /* 0x000fce0000000f00 */
[----:B-----5:R-:W-:Y:S05]  /*2eda0*/  CALL.REL.NOINC `($__internal_1_$__cuda_sm20_div_rn_f64_full) ;  /* 0x0000004000dc7944 */ /* 0x020fea0003c00000 */
[----:B------:R-:W-:Y:S02]  /*2edb0*/  IMAD.MOV.U32 R44, RZ, RZ, R52 ;  /* 0x000000ffff2c7224 */ /* 0x000fe400078e0034 */
[----:B------:R-:W-:-:S07]  /*2edc0*/  IMAD.MOV.U32 R45, RZ, RZ, R51 ;  /* 0x000000ffff2d7224 */ /* 0x000fce00078e0033 */
.L_x_650:
[----:B------:R-:W-:Y:S05]  /*2edd0*/  BSYNC.RECONVERGENT B2 ;  /* 0x0000000000027941 */ /* 0x000fea0003800200 */
.L_x_649:
[----:B------:R-:W2:Y:S04]  /*2ede0*/  LDG.E.64 R48, desc[UR6][R76.64+0x2010] ;  /* 0x002010064c307981 */ /* 0x000ea8000c1e1b00 */
[----:B------:R-:W2:Y:S01]  /*2edf0*/  LDG.E.64 R50, desc[UR6][R76.64+-0x1ff0] ;  /* 0xffe010064c327981 */ /* 0x000ea2000c1e1b00 */
[----:B------:R-:W0:Y:S01]  /*2ee00*/  MUFU.RCP64H R53, 3.22222137451171875 ;  /* 0x4009c71c00357908 */ /* 0x000e220000001800 */
[----:B------:R-:W-:Y:S01]  /*2ee10*/  IMAD.MOV.U32 R56, RZ, RZ, 0x71c71c71 ;  /* 0x71c71c71ff387424 */ /* 0x000fe200078e00ff */
[----:B------:R-:W-:Y:S01]  /*2ee20*/  MOV R52, 0x1 ;  /* 0x0000000100347802 */ /* 0x000fe20000000f00 */
[----:B------:R-:W-:Y:S01]  /*2ee30*/  IMAD.MOV.U32 R57, RZ, RZ, 0x4009c71c ;  /* 0x4009c71cff397424 */ /* 0x000fe200078e00ff */
[----:B------:R-:W-:Y:S05]  /*2ee40*/  BSSY.RECONVERGENT B2, `(.L_x_651) ;  /* 0x0000014000027945 */ /* 0x000fea0003800200 */
        /* <DEDUP_REMOVED lines=9> */
[----:B------:R-:W-:-:S08]  /*2eee0*/  DFMA R52, R48, -R56, R134 ;  /* 0x800000383034722b */ /* 0x000fd00000000086 */
[----:B------:R-:W-:-:S10]  /*2eef0*/  DFMA R50, R50, R52, R48 ;  /* 0x000000343232722b */ /* 0x000fd40000000030 */
[----:B------:R-:W-:-:S05]  /*2ef00*/  FFMA R48, RZ, 2.1527776718139648438, R51 ;  /* 0x4009c71cff307823 */ /* 0x000fca0000000033 */
[----:B------:R-:W-:-:S13]  /*2ef10*/  FSETP.GT.AND P0, PT, |R48|, 1.469367938527859385e-39, PT ;  /* 0x001000003000780b */ /* 0x000fda0003f04200 */
[----:B------:R-:W-:Y:S05]  /*2ef20*/  @P0 BRA P1, `(.L_x_652) ;  /* 0x0000000000140947 */ /* 0x000fea0000800000 */
[----:B------:R-:W-:Y:S01]  /*2ef30*/  IMAD.MOV.U32 R58, RZ, RZ, 0x71c71c71 ;  /* 0x71c71c71ff3a7424 */ /* 0x000fe200078e00ff */
[----:B------:R-:W-:Y:S01]  /*2ef40*/  MOV R50, 0x2ef70 ;  /* 0x0002ef7000327802 */ /* 0x000fe20000000f00 */
[----:B------:R-:W-:-:S07]  /*2ef50*/  IMAD.MOV.U32 R53, RZ, RZ, 0x4009c71c ;  /* 0x4009c71cff357424 */ /* 0x000fce00078e00ff */
[----:B-----5:R-:W-:Y:S05]  /*2ef60*/  CALL.REL.NOINC `($__internal_1_$__cuda_sm20_div_rn_f64_full) ;  /* 0x00000040006c7944 */ /* 0x020fea0003c00000 */
[----:B------:R-:W-:-:S07]  /*2ef70*/  IMAD.MOV.U32 R50, RZ, RZ, R52 ;  /* 0x000000ffff327224 */ /* 0x000fce00078e0034 */
.L_x_652:
[----:B------:R-:W-:Y:S05]  /*2ef80*/  BSYNC.RECONVERGENT B2 ;  /* 0x0000000000027941 */ /* 0x000fea0003800200 */
.L_x_651:
[----:B------:R-:W2:Y:S04]  /*2ef90*/  LDG.E.64 R48, desc[UR6][R76.64+0x38010] ;  /* 0x038010064c307981 */ /* 0x000ea8000c1e1b00 */
[----:B------:R-:W2:Y:S01]  /*2efa0*/  LDG.E.64 R52, desc[UR6][R76.64+-0x37ff0] ;  /* 0xfc8010064c347981 */ /* 0x000ea2000c1e1b00 */
[----:B------:R-:W0:Y:S01]  /*2efb0*/  MUFU.RCP64H R55, 3.22222137451171875 ;  /* 0x4009c71c00377908 */ /* 0x000e220000001800 */
[----:B------:R-:W-:Y:S01]  /*2efc0*/  IMAD.MOV.U32 R56, RZ, RZ, 0x71c71c71 ;  /* 0x71c71c71ff387424 */ /* 0x000fe200078e00ff */
[----:B------:R-:W-:Y:S01]  /*2efd0*/  MOV R57, 0x4009c71c ;  /* 0x4009c71c00397802 */ /* 0x000fe20000000f00 */
[----:B------:R-:W-:Y:S01]  /*2efe0*/  IMAD.MOV.U32 R54, RZ, RZ, 0x1 ;  /* 0x00000001ff367424 */ /* 0x000fe200078e00ff */
[----:B------:R-:W-:Y:S01]  /*2eff0*/  BSSY.RECONVERGENT B2, `(.L_x_653) ;  /* 0x0000015000027945 */ /* 0x000fe20003800200 */
[----:B------:R-:W-:-:S04]  /*2f000*/  DADD R44, R50, R44 ;  /* 0x00000000322c7229 */ /* 0x000fc8000000002c */
        /* <DEDUP_REMOVED lines=19> */
.L_x_654:
[----:B------:R-:W-:Y:S05]  /*2f140*/  BSYNC.RECONVERGENT B2 ;  /* 0x0000000000027941 */ /* 0x000fea0003800200 */
.L_x_653:
[----:B------:R-:W2:Y:S04]  /*2f150*/  LDG.E.64 R42, desc[UR6][R38.64+0x98] ;  /* 0x00009806262a7981 */ /* 0x000ea8000c1e1b00 */
[----:B------:R-:W2:Y:S04]  /*2f160*/  LDG.E.64 R48, desc[UR6][R38.64+-0x68] ;  /* 0xffff980626307981 */ /* 0x000ea8000c1e1b00 */
[----:B------:R-:W3:Y:S01]  /*2f170*/  LDG.E.64 R50, desc[UR6][R76.64+0x18] ;  /* 0x000018064c327981 */ /* 0x000ee2000c1e1b00 */
[----:B------:R-:W-:Y:S01]  /*2f180*/  DADD R58, R40, R40 ;  /* 0x00000000283a7229 */ /* 0x000fe20000000028 */
[----:B------:R-:W-:Y:S01]  /*2f190*/  MOV R54, 0x1 ;  /* 0x0000000100367802 */ /* 0x000fe20000000f00 */
[----:B------:R-:W-:Y:S01]  /*2f1a0*/  BSSY.RECONVERGENT B2, `(.L_x_655) ;  /* 0x0000017000027945 */ /* 0x000fe20003800200 */
[----:B------:R-:W-:-:S03]  /*2f1b0*/  DADD R44, R44, R52 ;  /* 0x000000002c2c7229 */ /* 0x000fc60000000034 */
        /* <DEDUP_REMOVED lines=16> */
[----:B------:R-:W-:Y:S01]  /*2f2c0*/  IMAD.MOV.U32 R53, RZ, RZ, R59 ;  /* 0x000000ffff357224 */ /* 0x000fe200078e003b */
[----:B------:R-:W-:-:S07]  /*2f2d0*/  MOV R50, 0x2f2f0 ;  /* 0x0002f2f000327802 */ /* 0x000fce0000000f00 */
[----:B-----5:R-:W-:Y:S05]  /*2f2e0*/  CALL.REL.NOINC `($__internal_1_$__cuda_sm20_div_rn_f64_full) ;  /* 0x0000003c008c7944 */ /* 0x020fea0003c00000 */
[----:B------:R-:W-:Y:S02]  /*2f2f0*/  IMAD.MOV.U32 R42, RZ, RZ, R52 ;  /* 0x000000ffff2a7224 */ /* 0x000fe400078e0034 */
[----:B------:R-:W-:-:S07]  /*2f300*/  IMAD.MOV.U32 R43, RZ, RZ, R51 ;  /* 0x000000ffff2b7224 */ /* 0x000fce00078e0033 */
.L_x_656:
[----:B------:R-:W-:Y:S05]  /*2f310*/  BSYNC.RECONVERGENT B2 ;  /* 0x0000000000027941 */ /* 0x000fea0003800200 */
.L_x_655:
[----:B------:R-:W2:Y:S04]  /*2f320*/  LDG.E.64 R50, desc[UR6][R76.64+0x2018] ;  /* 0x002018064c327981 */ /* 0x000ea8000c1e1b00 */
[----:B------:R-:W2:Y:S01]  /*2f330*/  LDG.E.64 R52, desc[UR6][R76.64+-0x1fe8] ;  /* 0xffe018064c347981 */ /* 0x000ea2000c1e1b00 */
[----:B------:R-:W0:Y:S01]  /*2f340*/  MUFU.RCP64H R55, 3 ;  /* 0x4008000000377908 */ /* 0x000e220000001800 */
        /* <DEDUP_REMOVED lines=13> */
[----:B------:R-:W-:-:S08]  /*2f420*/  DFMA R54, R50, -3, R134 ;  /* 0xc00800003236782b */ /* 0x000fd00000000086 */
[----:B------:R-:W-:-:S10]  /*2f430*/  DFMA R50, R52, R54, R50 ;  /* 0x000000363432722b */ /* 0x000fd40000000032 */
[----:B------:R-:W-:-:S05]  /*2f440*/  FFMA R52, RZ, 2.125, R51 ;  /* 0x40080000ff347823 */ /* 0x000fca0000000033 */
[----:B------:R-:W-:-:S13]  /*2f450*/  FSETP.GT.AND P0, PT, |R52|, 1.469367938527859385e-39, PT ;  /* 0x001000003400780b */ /* 0x000fda0003f04200 */
[----:B------:R-:W-:Y:S05]  /*2f460*/  @P0 BRA P1, `(.L_x_658) ;  /* 0x0000000000140947 */ /* 0x000fea0000800000 */
[----:B------:R-:W-:Y:S01]  /*2f470*/  IMAD.MOV.U32 R58, RZ, RZ, RZ ;  /* 0x000000ffff3a7224 */ /* 0x000fe200078e00ff */
[----:B------:R-:W-:Y:S01]  /*2f480*/  MOV R50, 0x2f4b0 ;  /* 0x0002f4b000327802 */ /* 0x000fe20000000f00 */
[----:B------:R-:W-:-:S07]  /*2f490*/  IMAD.MOV.U32 R53, RZ, RZ, 0x40080000 ;  /* 0x40080000ff357424 */ /* 0x000fce00078e00ff */
[----:B-----5:R-:W-:Y:S05]  /*2f4a0*/  CALL.REL.NOINC `($__internal_1_$__cuda_sm20_div_rn_f64_full) ;  /* 0x0000003c001c7944 */ /* 0x020fea0003c00000 */
[----:B------:R-:W-:-:S07]  /*2f4b0*/  IMAD.MOV.U32 R50, RZ, RZ, R52 ;  /* 0x000000ffff327224 */ /* 0x000fce00078e0034 */
.L_x_658:
[----:B------:R-:W-:Y:S05]  /*2f4c0*/  BSYNC.RECONVERGENT B2 ;  /* 0x0000000000027941 */ /* 0x000fea0003800200 */
.L_x_657:
[----:B------:R-:W2:Y:S04]  /*2f4d0*/  LDG.E.64 R52, desc[UR6][R76.64+0x38018] ;  /* 0x038018064c347981 */ /* 0x000ea8000c1e1b00 */
[----:B------:R-:W2:Y:S01]  /*2f4e0*/  LDG.E.64 R54, desc[UR6][R76.64+-0x37fe8] ;  /* 0xfc8018064c367981 */ /* 0x000ea2000c1e1b00 */
[----:B------:R-:W0:Y:S01]  /*2f4f0*/  MUFU.RCP64H R57, 3 ;  /* 0x4008000000397908 */ /* 0x000e220000001800 */
[----:B------:R-:W-:Y:S01]  /*2f500*/  MOV R58, 0x0 ;  /* 0x00000000003a7802 */ /* 0x000fe20000000f00 */
[----:B------:R-:W-:Y:S01]  /*2f510*/  IMAD.MOV.U32 R59, RZ, RZ, 0x40080000 ;  /* 0x40080000ff3b7424 */ /* 0x000fe200078e00ff */
[----:B------:R-:W-:Y:S01]  /*2f520*/  BSSY.RECONVERGENT B2, `(.L_x_659) ;  /* 0x0000016000027945 */ /* 0x000fe20003800200 */
[----:B------:R-:W-:Y:S01]  /*2f530*/  IMAD.MOV.U32 R56, RZ, RZ, 0x1 ;  /* 0x00000001ff387424 */ /* 0x000fe200078e00ff */
[----:B------:R-:W-:-:S05]  /*2f540*/  DADD R42, R50, R42 ;  /* 0x00000000322a7229 */ /* 0x000fca000000002a */
        /* <DEDUP_REMOVED lines=18> */
[----:B------:R-:W-:-:S07]  /*2f670*/  MOV R53, R51 ;  /* 0x0000003300357202 */ /* 0x000fce0000000f00 */
.L_x_660:
[----:B------:R-:W-:Y:S05]  /*2f680*/  BSYNC.RECONVERGENT B2 ;  /* 0x0000000000027941 */ /* 0x000fea0003800200 */
.L_x_659:
[----:B------:R-:W2:Y:S04]  /*2f690*/  LDG.E.64 R48, desc[UR6][R38.64+0xa0] ;  /* 0x0000a00626307981 */ /* 0x000ea8000c1e1b00 */
[----:B------:R-:W2:Y:S04]  /*2f6a0*/  LDG.E.64 R50, desc[UR6][R38.64+-0x60] ;  /* 0xffffa00626327981 */ /* 0x000ea8000c1e1b00 */
[----:B------:R-:W3:Y:S01]  /*2f6b0*/  LDG.E.64 R54, desc[UR6][R76.64+0x20] ;  /* 0x000020064c367981 */ /* 0x000ee2000c1e1b00 */
[----:B------:R-:W-:Y:S01]  /*2f6c0*/  UMOV UR8, 0x2f684bda ;  /* 0x2f684bda00087882 */ /* 0x000fe20000000000 */
[----:B------:R-:W-:Y:S01]  /*2f6d0*/  UMOV UR9, 0x4004bda1 ;  /* 0x4004bda100097882 */ /* 0x000fe20000000000 */
[----:B------:R-:W-:Y:S01]  /*2f6e0*/  BSSY.RECONVERGENT B2, `(.L_x_661) ;  /* 0x0000019000027945 */ /* 0x000fe20003800200 */
[----:B------:R-:W-:Y:S01]  /*2f6f0*/  DMUL R58, R40, UR8 ;  /* 0x00000008283a7c28 */ /* 0x000fe20008000000 */
[----:B------:R-:W-:Y:S01]  /*2f700*/  IMAD.MOV.U32 R40, RZ, RZ, 0x1 ;  /* 0x00000001ff287424 */ /* 0x000fe200078e00ff */
[----:B------:R-:W-:-:S04]  /*2f710*/  DADD R42, R42, R52 ;  /* 0x000000002a2a7229 */ /* 0x000fc80000000034 */
[----:B------:R-:W0:Y:S02]  /*2f720*/  MUFU.RCP64H R41, R59 ;  /* 0x0000003b00297308 */ /* 0x000e240000001800 */
[----:B0-----:R-:W-:-:S08]  /*2f730*/  DFMA R56, -R58, R40, 1 ;  /* 0x3ff000003a38742b */ /* 0x001fd00000000128 */
[----:B------:R-:W-:-:S08]  /*2f740*/  DFMA R56, R56, R56, R56 ;  /* 0x000000383838722b */ /* 0x000fd00000000038 */
[----:B------:R-:W-:-:S08]  /*2f750*/  DFMA R56, R40, R56, R40 ;  /* 0x000000382838722b */ /* 0x000fd00000000028 */
[----:B------:R-:W-:-:S08]  /*2f760*/  DFMA R40, -R58, R56, 1 ;  /* 0x3ff000003a28742b */ /* 0x000fd00000000138 */
[----:B------:R-:W-:Y:S02]  /*2f770*/  DFMA R40, R56, R40, R56 ;  /* 0x000000283828722b */ /* 0x000fe40000000038 */
[----:B--2---:R-:W-:Y:S02]  /*2f780*/  DADD R50, R48, R50 ;  /* 0x0000000030327229 */ /* 0x004fe40000000032 */
[----:B---3--:R-:W-:-:S08]  /*2f790*/  DADD R48, R54, R54 ;  /* 0x0000000036307229 */ /* 0x008fd00000000036 */
[----:B------:R-:W-:-:S08]  /*2f7a0*/  DADD R134, R50, -R48 ;  /* 0x0000000032867229 */ /* 0x000fd00000000830 */
        /* <DEDUP_REMOVED lines=12> */
.L_x_662:
[----:B------:R-:W-:Y:S05]  /*2f870*/  BSYNC.RECONVERGENT B2 ;  /* 0x0000000000027941 */ /* 0x000fea0003800200 */
.L_x_661:
[----:B------:R-:W2:Y:S04]  /*2f880*/  LDG.E.64 R50, desc[UR6][R76.64+0x2020] ;  /* 0x002020064c327981 */ /* 0x000ea8000c1e1b00 */
[----:B------:R-:W2:Y:S01]  /*2f890*/  LDG.E.64 R52, desc[UR6][R76.64+-0x1fe0] ;  /* 0xffe020064c347981 */ /* 0x000ea2000c1e1b00 */
[----:B------:R-:W0:Y:S01]  /*2f8a0*/  MUFU.RCP64H R55, 3.8888874053955078125 ;  /* 0x400f1c7100377908 */ /* 0x000e220000001800 */
[----:B------:R-:W-:Y:S01]  /*2f8b0*/  MOV R58, 0xc71c71c7 ;  /* 0xc71c71c7003a7802 */ /* 0x000fe20000000f00 */
[----:B------:R-:W-:Y:S01]  /*2f8c0*/  IMAD.MOV.U32 R59, RZ, RZ, 0x400f1c71 ;  /* 0x400f1c71ff3b7424 */ /* 0x000fe200078e00ff */
[----:B------:R-:W-:Y:S01]  /*2f8d0*/  BSSY.RECONVERGENT B2, `(.L_x_663) ;  /* 0x0000015000027945 */ /* 0x000fe20003800200 */
        /* <DEDUP_REMOVED lines=12> */
[----:B------:R-:W-:-:S05]  /*2f9a0*/  FFMA R52, RZ, 2.2361109256744384766, R51 ;  /* 0x400f1c71ff347823 */ /* 0x000fca0000000033 */
[----:B------:R-:W-:-:S13]  /*2f9b0*/  FSETP.GT.AND P0, PT, |R52|, 1.469367938527859385e-39, PT ;  /* 0x001000003400780b */ /* 0x000fda0003f04200 */
[----:B------:R-:W-:Y:S05]  /*2f9c0*/  @P0 BRA P1, `(.L_x_664) ;  /* 0x0000000000140947 */ /* 0x000fea0000800000 */
[----:B------:R-:W-:Y:S01]  /*2f9d0*/  IMAD.MOV.U32 R58, RZ, RZ, -0x38e38e39 ;  /* 0xc71c71c7ff3a7424 */ /* 0x000fe200078e00ff */
[----:B------:R-:W-:Y:S01]  /*2f9e0*/  MOV R50, 0x2fa10 ;  /* 0x0002fa1000327802 */ /* 0x000fe20000000f00 */
[----:B------:R-:W-:-:S07]  /*2f9f0*/  IMAD.MOV.U32 R53, RZ, RZ, 0x400f1c71 ;  /* 0x400f1c71ff357424 */ /* 0x000fce00078e00ff */
[----:B-----5:R-:W-:Y:S05]  /*2fa00*/  CALL.REL.NOINC `($__internal_1_$__cuda_sm20_div_rn_f64_full) ;  /* 0x0000003400c47944 */ /* 0x020fea0003c00000 */
[----:B------:R-:W-:-:S07]  /*2fa10*/  MOV R50, R52 ;  /* 0x0000003400327202 */ /* 0x000fce0000000f00 */
.L_x_664:
[----:B------:R-:W-:Y:S05]  /*2fa20*/  BSYNC.RECONVERGENT B2 ;  /* 0x0000000000027941 */ /* 0x000fea0003800200 */
.L_x_663:
[----:B------:R-:W2:Y:S04]  /*2fa30*/  LDG.E.64 R52, desc[UR6][R76.64+0x38020] ;  /* 0x038020064c347981 */ /* 0x000ea8000c1e1b00 */
[----:B------:R-:W2:Y:S01]  /*2fa40*/  LDG.E.64 R54, desc[UR6][R76.64+-0x37fe0] ;  /* 0xfc8020064c367981 */ /* 0x000ea2000c1e1b00 */
[----:B------:R-:W0:Y:S01]  /*2fa50*/  MUFU.RCP64H R57, 3.8888874053955078125 ;  /* 0x400f1c7100397908 */ /* 0x000e220000001800 */
[----:B------:R-:W-:Y:S01]  /*2fa60*/  IMAD.MOV.U32 R58, RZ, RZ, -0x38e38e39 ;  /* 0xc71c71c7ff3a7424 */ /* 0x000fe200078e00ff */
[----:B------:R-:W-:Y:S01]  /*2fa70*/  BSSY.RECONVERGENT B2, `(.L_x_665) ;  /* 0x0000017000027945 */ /* 0x000fe20003800200 */
[----:B------:R-:W-:Y:S01]  /*2fa80*/  IMAD.MOV.U32 R59, RZ, RZ, 0x400f1c71 ;  /* 0x400f1c71ff3b7424 */ /* 0x000fe200078e00ff */
[----:B------:R-:W-:Y:S01]  /*2fa90*/  DADD R40, R50, R40 ;  /* 0x0000000032287229 */ /* 0x000fe20000000028 */
        /* <DEDUP_REMOVED lines=16> */
[----:B------:R-:W-:Y:S02]  /*2fba0*/  MOV R53, 0x400f1c71 ;  /* 0x400f1c7100357802 */ /* 0x000fe40000000f00 */
[----:B------:R-:W-:-:S07]  /*2fbb0*/  MOV R50, 0x2fbd0 ;  /* 0x0002fbd000327802 */ /* 0x000fce0000000f00 */
[----:B-----5:R-:W-:Y:S05]  /*2fbc0*/  CALL.REL.NOINC `($__internal_1_$__cuda_sm20_div_rn_f64_full) ;  /* 0x0000003400547944 */ /* 0x020fea0003c00000 */
[----:B------:R-:W-:-:S07]  /*2fbd0*/  IMAD.MOV.U32 R53, RZ, RZ, R51 ;  /* 0x000000ffff357224 */ /* 0x000fce00078e0033 */
.L_x_666:
[----:B------:R-:W-:Y:S05]  /*2fbe0*/  BSYNC.RECONVERGENT B2 ;  /* 0x0000000000027941 */ /* 0x000fea0003800200 */
.L_x_665:
[----:B------:R-:W2:Y:S04]  /*2fbf0*/  LDG.E.64 R50, desc[UR6][R126.64+0x8] ;  /* 0x000008067e327981 */ /* 0x000ea8000c1e1b00 */
[----:B------:R-:W2:Y:S01]  /*2fc00*/  LDG.E.64 R48, desc[UR6][R70.64+0x20] ;  /* 0x0000200646307981 */ /* 0x000ea2000c1e1b00 */
[----:B------:R-:W0:Y:S01]  /*2fc10*/  MUFU.RCP64H R55, 0.0099999979138374328613 ;  /* 0x3f847ae100377908 */ /* 0x000e220000001800 */
[----:B------:R-:W-:Y:S01]  /*2fc20*/  IMAD.MOV.U32 R58, RZ, RZ, 0x47ae147b ;  /* 0x47ae147bff3a7424 */ /* 0x000fe200078e00ff */
[----:B------:R-:W-:Y:S01]  /*2fc30*/  BSSY.RECONVERGENT B2, `(.L_x_667) ;  /* 0x0000017000027945 */ /* 0x000fe20003800200 */
[----:B------:R-:W-:Y:S01]  /*2fc40*/  IMAD.MOV.U32 R59, RZ, RZ, 0x3f847ae1 ;  /* 0x3f847ae1ff3b7424 */ /* 0x000fe200078e00ff */
[----:B------:R-:W-:Y:S01]  /*2fc50*/  DADD R40, R40, R52 ;  /* 0x0000000028287229 */ /* 0x000fe20000000034 */
[----:B------:R-:W-:-:S06]  /*2fc60*/  IMAD.MOV.U32 R54, RZ, RZ, 0x1 ;  /* 0x00000001ff367424 */ /* 0x000fcc00078e00ff */
[----:B0-----:R-:W-:-:S08]  /*2fc70*/  DFMA R56, R54, -R58, 1 ;  /* 0x3ff000003638742b */ /* 0x001fd0000000083a */
        /* <DEDUP_REMOVED lines=9> */
[----:B------:R-:W-:-:S05]  /*2fd10*/  FFMA R50, RZ, 1.0349999666213989258, R89 ;  /* 0x3f847ae1ff327823 */ /* 0x000fca0000000059 */
[----:B------:R-:W-:-:S13]  /*2fd20*/  FSETP.GT.AND P0, PT, |R50|, 1.469367938527859385e-39, PT ;  /* 0x001000003200780b */ /* 0x000fda0003f04200 */
[----:B------:R-:W-:Y:S05]  /*2fd30*/  @P0 BRA P1, `(.L_x_668) ;  /* 0x0000000000180947 */ /* 0x000fea0000800000 */
[----:B------:R-:W-:Y:S01]  /*2fd40*/  MOV R58, 0x47ae147b ;  /* 0x47ae147b003a7802 */ /* 0x000fe20000000f00 */
[----:B------:R-:W-:Y:S01]  /*2fd50*/  IMAD.MOV.U32 R53, RZ, RZ, 0x3f847ae1 ;  /* 0x3f847ae1ff357424 */ /* 0x000fe200078e00ff */
[----:B------:R-:W-:-:S07]  /*2fd60*/  MOV R50, 0x2fd80 ;  /* 0x0002fd8000327802 */ /* 0x000fce0000000f00 */
[----:B-----5:R-:W-:Y:S05]  /*2fd70*/  CALL.REL.NOINC `($__internal_1_$__cuda_sm20_div_rn_f64_full) ;  /* 0x0000003000e87944 */ /* 0x020fea0003c00000 */
[----:B------:R-:W-:Y:S02]  /*2fd80*/  IMAD.MOV.U32 R88, RZ, RZ, R52 ;  /* 0x000000ffff587224 */ /* 0x000fe400078e0034 */
[----:B------:R-:W-:-:S07]  /*2fd90*/  IMAD.MOV.U32 R89, RZ, RZ, R51 ;  /* 0x000000ffff597224 */ /* 0x000fce00078e0033 */
.L_x_668:
[----:B------:R-:W-:Y:S05]  /*2fda0*/  BSYNC.RECONVERGENT B2 ;  /* 0x0000000000027941 */ /* 0x000fea0003800200 */
.L_x_667:
[----:B------:R-:W2:Y:S01]  /*2fdb0*/  LDG.E.64 R86, desc[UR6][R76.64+0x28] ;  /* 0x000028064c567981 */ /* 0x000ea2000c1e1b00 */
[----:B------:R-:W0:Y:S01]  /*2fdc0*/  MUFU.RCP64H R51, 0.021481469273567199707 ;  /* 0x3f95ff3d00337908 */ /* 0x000e220000001800 */
[----:B------:R-:W-:Y:S01]  /*2fdd0*/  IMAD.MOV.U32 R54, RZ, RZ, -0x2e450673 ;  /* 0xd1baf98dff367424 */ /* 0x000fe200078e00ff */
[----:B------:R-:W-:Y:S01]  /*2fde0*/  MOV R55, 0x3f95ff3d ;  /* 0x3f95ff3d00377802 */ /* 0x000fe20000000f00 */
[----:B------:R-:W-:Y:S01]  /*2fdf0*/  IMAD.MOV.U32 R50, RZ, RZ, 0x1 ;  /* 0x00000001ff327424 */ /* 0x000fe200078e00ff */
[----:B------:R-:W-:Y:S05]  /*2fe00*/  BSSY.RECONVERGENT B2, `(.L_x_669) ;  /* 0x0000014000027945 */ /* 0x000fea0003800200 */
[----:B0-----:R-:W-:-:S08]  /*2fe10*/  DFMA R52, R50, -R54, 1 ;  /* 0x3ff000003234742b */ /* 0x001fd00000000836 */
[----:B------:R-:W-:-:S08]  /*2fe20*/  DFMA R52, R52, R52, R52 ;  /* 0x000000343434722b */ /* 0x000fd00000000034 */
[----:B------:R-:W-:-:S08]  /*2fe30*/  DFMA R52, R50, R52, R50 ;  /* 0x000000343234722b */ /* 0x000fd00000000032 */
[----:B------:R-:W-:-:S08]  /*2fe40*/  DFMA R50, R52, -R54, 1 ;  /* 0x3ff000003432742b */ /* 0x000fd00000000836 */
[----:B------:R-:W-:Y:S02]  /*2fe50*/  DFMA R50, R52, R50, R52 ;  /* 0x000000323432722b */ /* 0x000fe40000000034 */
[----:B--2--5:R-:W-:-:S08]  /*2fe60*/  DADD R134, -R86, R64 ;  /* 0x0000000056867229 */ /* 0x024fd00000000140 */
[----:B------:R-:W-:Y:S02]  /*2fe70*/  DMUL R84, R134, R50 ;  /* 0x0000003286547228 */ /* 0x000fe40000000000 */
[----:B------:R-:W-:-:S06]  /*2fe80*/  FSETP.GEU.AND P1, PT, |R135|, 6.5827683646048100446e-37, PT ;  /* 0x036000008700780b */ /* 0x000fcc0003f2e200 */
[----:B------:R-:W-:-:S08]  /*2fe90*/  DFMA R52, R84, -R54, R134 ;  /* 0x800000365434722b */ /* 0x000fd00000000086 */
[----:B------:R-:W-:-:S10]  /*2fea0*/  DFMA R84, R50, R52, R84 ;  /* 0x000000343254722b */ /* 0x000fd40000000054 */
[----:B------:R-:W-:-:S05]  /*2feb0*/  FFMA R50, RZ, 1.1718517541885375977, R85 ;  /* 0x3f95ff3dff327823 */ /* 0x000fca0000000055 */
[----:B------:R-:W-:-:S13]  /*2fec0*/  FSETP.GT.AND P0, PT, |R50|, 1.469367938527859385e-39, PT ;  /* 0x001000003200780b */ /* 0x000fda0003f04200 */
[----:B------:R-:W-:Y:S05]  /*2fed0*/  @P0 BRA P1, `(.L_x_670) ;  /* 0x0000000000180947 */ /* 0x000fea0000800000 */
[----:B------:R-:W-:Y:S01]  /*2fee0*/  IMAD.MOV.U32 R58, RZ, RZ, -0x2e450673 ;  /* 0xd1baf98dff3a7424 */ /* 0x000fe200078e00ff */
[----:B------:R-:W-:Y:S01]  /*2fef0*/  MOV R50, 0x2ff20 ;  /* 0x0002ff2000327802 */ /* 0x000fe20000000f00 */
[----:B------:R-:W-:-:S07]  /*2ff00*/  IMAD.MOV.U32 R53, RZ, RZ, 0x3f95ff3d ;  /* 0x3f95ff3dff357424 */ /* 0x000fce00078e00ff */
[----:B------:R-:W-:Y:S05]  /*2ff10*/  CALL.REL.NOINC `($__internal_1_$__cuda_sm20_div_rn_f64_full) ;  /* 0x0000003000807944 */ /* 0x000fea0003c00000 */
[----:B------:R-:W-:Y:S01]  /*2ff20*/  IMAD.MOV.U32 R84, RZ, RZ, R52 ;  /* 0x000000ffff547224 */ /* 0x000fe200078e0034 */
[----:B------:R-:W-:-:S07]  /*2ff30*/  MOV R85, R51 ;  /* 0x0000003300557202 */ /* 0x000fce0000000f00 */
.L_x_670:
[----:B------:R-:W-:Y:S05]  /*2ff40*/  BSYNC.RECONVERGENT B2 ;  /* 0x0000000000027941 */ /* 0x000fea0003800200 */
.L_x_669:
[----:B------:R-:W2:Y:S01]  /*2ff50*/  LDG.E.64 R82, desc[UR6][R76.64+0x30] ;  /* 0x000030064c527981 */ /* 0x000ea2000c1e1b00 */
[----:B------:R-:W0:Y:S01]  /*2ff60*/  MUFU.RCP64H R51, 0.019999995827674865723 ;  /* 0x3f947ae100337908 */ /* 0x000e220000001800 */
[----:B------:R-:W-:Y:S01]  /*2ff70*/  IMAD.MOV.U32 R52, RZ, RZ, 0x47ae147b ;  /* 0x47ae147bff347424 */ /* 0x000fe200078e00ff */
[----:B------:R-:W-:Y:S01]  /*2ff80*/  BSSY.RECONVERGENT B2, `(.L_x_671) ;  /* 0x0000016000027945 */ /* 0x000fe20003800200 */
[----:B------:R-:W-:Y:S02]  /*2ff90*/  IMAD.MOV.U32 R53, RZ, RZ, 0x3f947ae1 ;  /* 0x3f947ae1ff357424 */ /* 0x000fe400078e00ff */
[----:B------:R-:W-:-:S06]  /*2ffa0*/  IMAD.MOV.U32 R50, RZ, RZ, 0x1 ;  /* 0x00000001ff327424 */ /* 0x000fcc00078e00ff */
[----:B0-----:R-:W-:-:S08]  /*2ffb0*/  DFMA R54, R50, -R52, 1 ;  /* 0x3ff000003236742b */ /* 0x001fd00000000834 */
        /* <DEDUP_REMOVED lines=9> */
[----:B------:R-:W-:-:S05]  /*30050*/  FFMA R50, RZ, 1.1599999666213989258, R81 ;  /* 0x3f947ae1ff327823 */ /* 0x000fca0000000051 */
[----:B------:R-:W-:-:S13]  /*30060*/  FSETP.GT.AND P0, PT, |R50|, 1.469367938527859385e-39, PT ;  /* 0x001000003200780b */ /* 0x000fda0003f04200 */
[----:B------:R-:W-:Y:S05]  /*30070*/  @P0 BRA P1, `(.L_x_672) ;  /* 0x0000000000180947 */ /* 0x000fea0000800000 */
[----:B------:R-:W-:Y:S01]  /*30080*/  IMAD.MOV.U32 R58, RZ, RZ, 0x47ae147b ;  /* 0x47ae147bff3a7424 */ /* 0x000fe200078e00ff */
[----:B------:R-:W-:Y:S02]  /*30090*/  MOV R53, 0x3f947ae1 ;  /* 0x3f947ae100357802 */ /* 0x000fe40000000f00 */
[----:B------:R-:W-:-:S07]  /*300a0*/  MOV R50, 0x300c0 ;  /* 0x000300c000327802 */ /* 0x000fce0000000f00 */
[----:B------:R-:W-:Y:S05]  /*300b0*/  CALL.REL.NOINC `($__internal_1_$__cuda_sm20_div_rn_f64_full) ;  /* 0x0000003000187944 */ /* 0x000fea0003c00000 */
[----:B------:R-:W-:Y:S02]  /*300c0*/  IMAD.MOV.U32 R80, RZ, RZ, R52 ;  /* 0x000000ffff507224 */ /* 0x000fe400078e0034 */
[----:B------:R-:W-:-:S07]  /*300d0*/  IMAD.MOV.U32 R81, RZ, RZ, R51 ;  /* 0x000000ffff517224 */ /* 0x000fce00078e0033 */
.L_x_672:
[----:B------:R-:W-:Y:S05]  /*300e0*/  BSYNC.RECONVERGENT B2 ;  /* 0x0000000000027941 */ /* 0x000fea0003800200 */
.L_x_671:
[----:B------:R-:W2:Y:S01]  /*300f0*/  LDG.E.64 R78, desc[UR6][R76.64+0x38] ;  /* 0x000038064c4e7981 */ /* 0x000ea2000c1e1b00 */
[----:B------:R-:W0:Y:S01]  /*30100*/  MUFU.RCP64H R51, 0.025925919413566589355 ;  /* 0x3f9a8c5300337908 */ /* 0x000e220000001800 */
[----:B------:R-:W-:Y:S01]  /*30110*/  IMAD.MOV.U32 R54, RZ, RZ, 0x6fe1a8c5 ;  /* 0x6fe1a8c5ff367424 */ /* 0x000fe200078e00ff */
        /* <DEDUP_REMOVED lines=13> */
[----:B------:R-:W-:-:S05]  /*301f0*/  FFMA R50, RZ, 1.2074073553085327148, R69 ;  /* 0x3f9a8c53ff327823 */ /* 0x000fca0000000045 */
[----:B------:R-:W-:-:S13]  /*30200*/  FSETP.GT.AND P0, PT, |R50|, 1.469367938527859385e-39, PT ;  /* 0x001000003200780b */ /* 0x000fda0003f04200 */
[----:B------:R-:W-:Y:S05]  /*30210*/  @P0 BRA P1, `(.L_x_674) ;  /* 0x0000000000180947 */ /* 0x000fea0000800000 */
[----:B------:R-:W-:Y:S01]  /*30220*/  IMAD.MOV.U32 R58, RZ, RZ, 0x6fe1a8c5 ;  /* 0x6fe1a8c5ff3a7424 */ /* 0x000fe200078e00ff */
[----:B------:R-:W-:Y:S01]  /*30230*/  MOV R50, 0x30260 ;  /* 0x0003026000327802 */ /* 0x000fe20000000f00 */
[----:B------:R-:W-:-:S07]  /*30240*/  IMAD.MOV.U32 R53, RZ, RZ, 0x3f9a8c53 ;  /* 0x3f9a8c53ff357424 */ /* 0x000fce00078e00ff */
[----:B------:R-:W-:Y:S05]  /*30250*/  CALL.REL.NOINC `($__internal_1_$__cuda_sm20_div_rn_f64_full) ;  /* 0x0000002c00b07944 */ /* 0x000fea0003c00000 */
[----:B------:R-:W-:Y:S02]  /*30260*/  IMAD.MOV.U32 R68, RZ, RZ, R52 ;  /* 0x000000ffff447224 */ /* 0x000fe400078e0034 */
[----:B------:R-:W-:-:S07]  /*30270*/  IMAD.MOV.U32 R69, RZ, RZ, R51 ;  /* 0x000000ffff457224 */ /* 0x000fce00078e0033 */
.L_x_674:
[----:B------:R-:W-:Y:S05]  /*30280*/  BSYNC.RECONVERGENT B2 ;  /* 0x0000000000027941 */ /* 0x000fea0003800200 */
.L_x_673:
[----:B------:R-:W2:Y:S04]  /*30290*/  LDG.E.64 R50, desc[UR6][R76.64] ;  /* 0x000000064c327981 */ /* 0x000ea8000c1e1b00 */
[----:B------:R-:W3:Y:S01]  /*302a0*/  LDG.E.64 R54, desc[UR6][R76.64+0x8] ;  /* 0x000008064c367981 */ /* 0x000ee2000c1e1b00 */
[----:B------:R-:W0:Y:S01]  /*302b0*/  MUFU.RCP64H R53, 0.024999991059303283691 ;  /* 0x3f99999900357908 */ /* 0x000e220000001800 */
[----:B------:R-:W-:Y:S01]  /*302c0*/  MOV R92, 0x9999999a ;  /* 0x9999999a005c7802 */ /* 0x000fe20000000f00 */
[----:B------:R-:W-:Y:S01]  /*302d0*/  IMAD.MOV.U32 R93, RZ, RZ, 0x3f999999 ;  /* 0x3f999999ff5d7424 */ /* 0x000fe200078e00ff */
[----:B------:R-:W-:Y:S01]  /*302e0*/  UMOV UR10, 0xb2bfdb4d ;  /* 0xb2bfdb4d000a7882 */ /* 0x000fe20000000000 */
[----:B------:R-:W-:Y:S01]  /*302f0*/  IMAD.MOV.U32 R52, RZ, RZ, 0x1 ;  /* 0x00000001ff347424 */ /* 0x000fe200078e00ff */
[----:B------:R-:W-:Y:S01]  /*30300*/  UMOV UR11, 0x3f54a4d2 ;  /* 0x3f54a4d2000b7882 */ /* 0x000fe20000000000 */
[----:B------:R-:W-:Y:S01]  /*30310*/  UMOV UR8, 0x9999999a ;  /* 0x9999999a00087882 */ /* 0x000fe20000000000 */
[----:B------:R-:W-:Y:S01]  /*30320*/  DMUL R134, R84, UR10 ;  /* 0x0000000a54867c28 */ /* 0x000fe20008000000 */
[----:B------:R-:W-:Y:S01]  /*30330*/  UMOV UR9, 0x3fb99999 ;  /* 0x3fb9999900097882 */ /* 0x000fe20000000000 */
[----:B------:R-:W-:Y:S01]  /*30340*/  UMOV UR10, 0xcccccccd ;  /* 0xcccccccd000a7882 */ /* 0x000fe20000000000 */
[----:B------:R-:W-:Y:S01]  /*30350*/  DMUL R64, R48, UR8 ;  /* 0x0000000830407c28 */ /* 0x000fe20008000000 */
[----:B------:R-:W-:Y:S01]  /*30360*/  UMOV UR8, 0x33333333 ;  /* 0x3333333300087882 */ /* 0x000fe20000000000 */
[----:B------:R-:W-:Y:S01]  /*30370*/  UMOV UR9, 0x4093f333 ;  /* 0x4093f33300097882 */ /* 0x000fe20000000000 */
[----:B------:R-:W-:Y:S01]  /*30380*/  UMOV UR11, 0x3ff4cccc ;  /* 0x3ff4cccc000b7882 */ /* 0x000fe20000000000 */
[----:B------:R-:W-:Y:S01]  /*30390*/  BSSY.RECONVERGENT B2, `(.L_x_675) ;  /* 0x0000036000027945 */ /* 0x000fe20003800200 */
[----:B0-----:R-:W-:-:S02]  /*303a0*/  DFMA R56, R52, -R92, 1 ;  /* 0x3ff000003438742b */ /* 0x001fc4000000085c */
[----:B------:R-:W-:-:S06]  /*303b0*/  FSETP.GEU.AND P1, PT, |R135|, 6.5827683646048100446e-37, PT ;  /* 0x036000008700780b */ /* 0x000fcc0003f2e200 */
[----:B------:R-:W-:-:S08]  /*303c0*/  DFMA R56, R56, R56, R56 ;  /* 0x000000383838722b */ /* 0x000fd00000000038 */
[----:B------:R-:W-:-:S08]  /*303d0*/  DFMA R56, R52, R56, R52 ;  /* 0x000000383438722b */ /* 0x000fd00000000034 */
[----:B------:R-:W-:-:S08]  /*303e0*/  DFMA R52, R56, -R92, 1 ;  /* 0x3ff000003834742b */ /* 0x000fd0000000085c */
[----:B------:R-:W-:-:S08]  /*303f0*/  DFMA R60, R56, R52, R56 ;  /* 0x00000034383c722b */ /* 0x000fd00000000038 */
[----:B------:R-:W-:Y:S02]  /*30400*/  DMUL R62, R134, R60 ;  /* 0x0000003c863e7228 */ /* 0x000fe40000000000 */
[C---:B--2---:R-:W-:Y:S01]  /*30410*/  DADD R66, -R50.reuse, UR8 ;  /* 0x0000000832427e29 */ /* 0x044fe20008000100 */
[----:B------:R-:W-:Y:S01]  /*30420*/  UMOV UR8, 0xeb851eb8 ;  /* 0xeb851eb800087882 */ /* 0x000fe20000000000 */
[----:B------:R-:W-:Y:S01]  /*30430*/  DMUL R52, R50, UR10 ;  /* 0x0000000a32347c28 */ /* 0x000fe20008000000 */
[----:B------:R-:W-:Y:S01]  /*30440*/  UMOV UR9, 0x3f9eb851 ;  /* 0x3f9eb85100097882 */ /* 0x000fe20000000000 */
[C---:B---3--:R-:W-:Y:S01]  /*30450*/  DADD R56, -R54.reuse, 456 ;  /* 0x407c800036387429 */ /* 0x048fe20000000100 */
[----:B------:R-:W-:Y:S01]  /*30460*/  UMOV UR10, 0x47ae147b ;  /* 0x47ae147b000a7882 */ /* 0x000fe20000000000 */
[----:B------:R-:W-:Y:S01]  /*30470*/  DMUL R58, R54, UR8 ;  /* 0x00000008363a7c28 */ /* 0x000fe20008000000 */
[----:B------:R-:W-:Y:S01]  /*30480*/  UMOV UR8, 0xd2f1a9fc ;  /* 0xd2f1a9fc00087882 */ /* 0x000fe20000000000 */
[----:B------:R-:W-:Y:S01]  /*30490*/  UMOV UR9, 0x3f60624d ;  /* 0x3f60624d00097882 */ /* 0x000fe20000000000 */
[----:B------:R-:W-:Y:S01]  /*304a0*/  UMOV UR11, 0x3fb47ae1 ;  /* 0x3fb47ae1000b7882 */ /* 0x000fe20000000000 */
[----:B------:R-:W-:-:S02]  /*304b0*/  DFMA R66, R64, R66, -R52 ;  /* 0x000000424042722b */ /* 0x000fc40000000834 */
[----:B------:R-:W-:Y:S02]  /*304c0*/  DFMA R52, R62, -R92, R134 ;  /* 0x8000005c3e34722b */ /* 0x000fe40000000086 */
[----:B------:R-:W-:Y:S02]  /*304d0*/  DFMA R64, R64, R56, -R58 ;  /* 0x000000384040722b */ /* 0x000fe4000000083a */
[----:B------:R-:W-:Y:S02]  /*304e0*/  DADD R56, -R82, 50 ;  /* 0x4049000052387429 */ /* 0x000fe40000000100 */
[----:B------:R-:W-:Y:S02]  /*304f0*/  DFMA R58, R66, UR8, R50 ;  /* 0x00000008423a7c2b */ /* 0x000fe40008000032 */
[----:B------:R-:W-:Y:S02]  /*30500*/  DFMA R50, R60, R52, R62 ;  /* 0x000000343c32722b */ /* 0x000fe4000000003e */
[----:B------:R-:W-:Y:S01]  /*30510*/  DFMA R94, R64, UR8, R54 ;  /* 0x00000008405e7c2b */ /* 0x000fe20008000036 */
[----:B------:R-:W-:Y:S01]  /*30520*/  UMOV UR8, 0x33333333 ;  /* 0x3333333300087882 */ /* 0x000fe20000000000 */
[----:B------:R-:W-:Y:S01]  /*30530*/  UMOV UR9, 0x3fc33333 ;  /* 0x3fc3333300097882 */ /* 0x000fe20000000000 */
[----:B------:R0:W-:Y:S01]  /*30540*/  STG.E.64 desc[UR6][R76.64], R58 ;  /* 0x0000003a4c007986 */ /* 0x0001e2000c101b06 */
[C---:B------:R-:W-:Y:S01]  /*30550*/  DMUL R62, R48.reuse, UR8 ;  /* 0x00000008303e7c28 */ /* 0x040fe20008000000 */
[----:B------:R-:W-:Y:S01]  /*30560*/  UMOV UR8, 0x70a3d70a ;  /* 0x70a3d70a00087882 */ /* 0x000fe20000000000 */
[----:B------:R-:W-:Y:S01]  /*30570*/  UMOV UR9, 0x3fb70a3d ;  /* 0x3fb70a3d00097882 */ /* 0x000fe20000000000 */
[----:B------:R-:W-:Y:S01]  /*30580*/  DMUL R60, R48, UR10 ;  /* 0x0000000a303c7c28 */ /* 0x000fe20008000000 */
[----:B------:R-:W-:Y:S01]  /*30590*/  FFMA R96, RZ, 1.1999999284744262695, R51 ;  /* 0x3f999999ff607823 */ /* 0x000fe20000000033 */
[----:B------:R-:W-:Y:S01]  /*305a0*/  UMOV UR10, 0xbc6a7efa ;  /* 0xbc6a7efa000a7882 */ /* 0x000fe20000000000 */
[----:B------:R-:W-:Y:S01]  /*305b0*/  UMOV UR11, 0x3f589374 ;  /* 0x3f589374000b7882 */ /* 0x000fe20000000000 */
[----:B------:R1:W-:Y:S01]  /*305c0*/  STG.E.64 desc[UR6][R76.64+0x8], R94 ;  /* 0x0000085e4c007986 */ /* 0x0003e2000c101b06 */
[----:B------:R-:W-:Y:S01]  /*305d0*/  DADD R52, RZ, -R86 ;  /* 0x00000000ff347229 */ /* 0x000fe20000000856 */
[----:B------:R-:W-:Y:S01]  /*305e0*/  FSETP.GT.AND P0, PT, |R96|, 1.469367938527859385e-39, PT ;  /* 0x001000006000780b */ /* 0x000fe20003f04200 */
[----:B------:R-:W-:-:S02]  /*305f0*/  DMUL R54, R86, 30 ;  /* 0x403e000056367828 */ /* 0x000fc40000000000 */
[----:B------:R-:W-:Y:S02]  /*30600*/  DADD R92, RZ, -R78 ;  /* 0x00000000ff5c7229 */ /* 0x000fe4000000084e */
[----:B0-----:R-:W-:Y:S01]  /*30610*/  DMUL R58, R82, UR8 ;  /* 0x00000008523a7c28 */ /* 0x001fe20008000000 */
[----:B------:R-:W-:Y:S01]  /*30620*/  UMOV UR8, 0x30553261 ;  /* 0x3055326100087882 */ /* 0x000fe20000000000 */
[----:B------:R-:W-:Y:S01]  /*30630*/  UMOV UR9, 0x3f33a92a ;  /* 0x3f33a92a00097882 */ /* 0x000fe20000000000 */
[----:B------:R-:W-:Y:S02]  /*30640*/  DMUL R48, R48, UR10 ;  /* 0x0000000a30307c28 */ /* 0x000fe40008000000 */
[----:B------:R-:W-:Y:S02]  /*30650*/  DFMA R62, R62, R52, -R54 ;  /* 0x000000343e3e722b */ /* 0x000fe40000000836 */
[----:B-1----:R-:W-:Y:S02]  /*30660*/  DMUL R94, R78, UR8 ;  /* 0x000000084e5e7c28 */ /* 0x002fe40008000000 */
[----:B------:R-:W-:-:S06]  /*30670*/  DFMA R60, R60, R56, -R58 ;  /* 0x000000383c3c722b */ /* 0x000fcc000000083a */
[----:B------:R-:W-:Y:S01]  /*30680*/  DFMA R48, R48, R92, -R94 ;  /* 0x0000005c3030722b */ /* 0x000fe2000000085e */
[----:B------:R-:W-:Y:S10]  /*30690*/  @P0 BRA P1, `(.L_x_676) ;  /* 0x0000000000140947 */ /* 0x000ff40000800000 */
[----:B------:R-:W-:Y:S01]  /*306a0*/  IMAD.MOV.U32 R58, RZ, RZ, -0x66666666 ;  /* 0x9999999aff3a7424 */ /* 0x000fe200078e00ff */
[----:B------:R-:W-:Y:S01]  /*306b0*/  MOV R50, 0x306e0 ;  /* 0x000306e000327802 */ /* 0x000fe20000000f00 */
[----:B------:R-:W-:-:S07]  /*306c0*/  IMAD.MOV.U32 R53, RZ, RZ, 0x3f999999 ;  /* 0x3f999999ff357424 */ /* 0x000fce00078e00ff */
[----:B------:R-:W-:Y:S05]  /*306d0*/  CALL.REL.NOINC `($__internal_1_$__cuda_sm20_div_rn_f64_full) ;  /* 0x0000002800907944 */ /* 0x000fea0003c00000 */
[----:B------:R-:W-:-:S07]  /*306e0*/  MOV R50, R52 ;  /* 0x0000003400327202 */ /* 0x000fce0000000f00 */
.L_x_676:
[----:B------:R-:W-:Y:S05]  /*306f0*/  BSYNC.RECONVERGENT B2 ;  /* 0x0000000000027941 */ /* 0x000fea0003800200 */
.L_x_675:
[----:B------:R-:W0:Y:S01]  /*30700*/  MUFU.RCP64H R53, 0.024999991059303283691 ;  /* 0x3f99999900357908 */ /* 0x000e220000001800 */
[----:B------:R-:W-:Y:S01]  /*30710*/  IMAD.MOV.U32 R54, RZ, RZ, -0x66666666 ;  /* 0x9999999aff367424 */ /* 0x000fe200078e00ff */
[----:B------:R-:W-:Y:S01]  /*30720*/  DADD R50, R62, R50 ;  /* 0x000000003e327229 */ /* 0x000fe20000000032 */
[----:B------:R-:W-:Y:S01]  /*30730*/  IMAD.MOV.U32 R55, RZ, RZ, 0x3f999999 ;  /* 0x3f999999ff377424 */ /* 0x000fe200078e00ff */
[----:B------:R-:W-:Y:S01]  /*30740*/  UMOV UR8, 0xb2bfdb4d ;  /* 0xb2bfdb4d00087882 */ /* 0x000fe20000000000 */
[----:B------:R-:W-:Y:S01]  /*30750*/  IMAD.MOV.U32 R52, RZ, RZ, 0x1 ;  /* 0x00000001ff347424 */ /* 0x000fe200078e00ff */
[----:B------:R-:W-:Y:S01]  /*30760*/  UMOV UR9, 0x3f54a4d2 ;  /* 0x3f54a4d200097882 */ /* 0x000fe20000000000 */
[----:B------:R-:W-:Y:S01]  /*30770*/  BSSY.RECONVERGENT B2, `(.L_x_677) ;  /* 0x000001a000027945 */ /* 0x000fe20003800200 */
[----:B------:R-:W-:Y:S01]  /*30780*/  DMUL R134, R80, UR8 ;  /* 0x0000000850867c28 */ /* 0x000fe20008000000 */
[----:B------:R-:W-:Y:S01]  /*30790*/  UMOV UR8, 0xd2f1a9fc ;  /* 0xd2f1a9fc00087882 */ /* 0x000fe20000000000 */
[----:B------:R-:W-:Y:S01]  /*307a0*/  DADD R50, R50, -R26 ;  /* 0x0000000032327229 */ /* 0x000fe2000000081a */
[----:B------:R-:W-:Y:S01]  /*307b0*/  UMOV UR9, 0x3f60624d ;  /* 0x3f60624d00097882 */ /* 0x000fe20000000000 */
[----:B0-----:R-:W-:-:S06]  /*307c0*/  DFMA R56, R52, -R54, 1 ;  /* 0x3ff000003438742b */ /* 0x001fcc0000000836 */
[----:B------:R-:W-:Y:S01]  /*307d0*/  FSETP.GEU.AND P1, PT, |R135|, 6.5827683646048100446e-37, PT ;  /* 0x036000008700780b */ /* 0x000fe20003f2e200 */
[----:B------:R-:W-:Y:S02]  /*307e0*/  DADD R50, R50, -R28 ;  /* 0x0000000032327229 */ /* 0x000fe4000000081c */
[----:B------:R-:W-:-:S06]  /*307f0*/  DFMA R56, R56, R56, R56 ;  /* 0x000000383838722b */ /* 0x000fcc0000000038 */
[----:B------:R-:W-:Y:S02]  /*30800*/  DADD R44, R44, R50 ;  /* 0x000000002c2c7229 */ /* 0x000fe40000000032 */
[----:B------:R-:W-:-:S06]  /*30810*/  DFMA R56, R52, R56, R52 ;  /* 0x000000383438722b */ /* 0x000fcc0000000034 */
[----:B------:R-:W-:Y:S02]  /*30820*/  DFMA R44, R44, UR8, R86 ;  /* 0x000000082c2c7c2b */ /* 0x000fe40008000056 */
[----:B------:R-:W-:-:S05]  /*30830*/  DFMA R52, R56, -R54, 1 ;  /* 0x3ff000003834742b */ /* 0x000fca0000000836 */
[----:B------:R0:W-:Y:S03]  /*30840*/  STG.E.64 desc[UR6][R76.64+0x28], R44 ;  /* 0x0000282c4c007986 */ /* 0x0001e6000c101b06 */
[----:B------:R-:W-:-:S08]  /*30850*/  DFMA R56, R56, R52, R56 ;  /* 0x000000343838722b */ /* 0x000fd00000000038 */
[----:B------:R-:W-:-:S08]  /*30860*/  DMUL R52, R56, R134 ;  /* 0x0000008638347228 */ /* 0x000fd00000000000 */
[----:B------:R-:W-:-:S08]  /*30870*/  DFMA R50, R52, -R54, R134 ;  /* 0x800000363432722b */ /* 0x000fd00000000086 */
[----:B------:R-:W-:-:S10]  /*30880*/  DFMA R50, R56, R50, R52 ;  /* 0x000000323832722b */ /* 0x000fd40000000034 */
[----:B------:R-:W-:-:S05]  /*30890*/  FFMA R52, RZ, 1.1999999284744262695, R51 ;  /* 0x3f999999ff347823 */ /* 0x000fca0000000033 */
[----:B------:R-:W-:-:S13]  /*308a0*/  FSETP.GT.AND P0, PT, |R52|, 1.469367938527859385e-39, PT ;  /* 0x001000003400780b */ /* 0x000fda0003f04200 */
[----:B0-----:R-:W-:Y:S05]  /*308b0*/  @P0 BRA P1, `(.L_x_678) ;  /* 0x0000000000140947 */ /* 0x001fea0000800000 */
[----:B------:R-:W-:Y:S01]  /*308c0*/  IMAD.MOV.U32 R58, RZ, RZ, -0x66666666 ;  /* 0x9999999aff3a7424 */ /* 0x000fe200078e00ff */
[----:B------:R-:W-:Y:S02]  /*308d0*/  MOV R53, 0x3f999999 ;  /* 0x3f99999900357802 */ /* 0x000fe40000000f00 */
[----:B------:R-:W-:-:S07]  /*308e0*/  MOV R50, 0x30900 ;  /* 0x0003090000327802 */ /* 0x000fce0000000f00 */
[----:B------:R-:W-:Y:S05]  /*308f0*/  CALL.REL.NOINC `($__internal_1_$__cuda_sm20_div_rn_f64_full) ;  /* 0x0000002800087944 */ /* 0x000fea0003c00000 */
[----:B------:R-:W-:-:S07]  /*30900*/  IMAD.MOV.U32 R50, RZ, RZ, R52 ;  /* 0x000000ffff327224 */ /* 0x000fce00078e0034 */
.L_x_678:
[----:B------:R-:W-:Y:S05]  /*30910*/  BSYNC.RECONVERGENT B2 ;  /* 0x0000000000027941 */ /* 0x000fea0003800200 */
.L_x_677:
        /* <DEDUP_REMOVED lines=28> */
[----:B------:R-:W-:Y:S01]  /*30ae0*/  MOV R58, 0x9999999a ;  /* 0x9999999a003a7802 */ /* 0x000fe20000000f00 */
[----:B------:R-:W-:Y:S01]  /*30af0*/  IMAD.MOV.U32 R53, RZ, RZ, 0x3f999999 ;  /* 0x3f999999ff357424 */ /* 0x000fe200078e00ff */
[----:B------:R-:W-:-:S07]  /*30b00*/  MOV R50, 0x30b20 ;  /* 0x00030b2000327802 */ /* 0x000fce0000000f00 */
[----:B------:R-:W-:Y:S05]  /*30b10*/  CALL.REL.NOINC `($__internal_1_$__cuda_sm20_div_rn_f64_full) ;  /* 0x0000002400807944 */ /* 0x000fea0003c00000 */
[----:B------:R-:W-:-:S07]  /*30b20*/  IMAD.MOV.U32 R50, RZ, RZ, R52 ;  /* 0x000000ffff327224 */ /* 0x000fce00078e0034 */
.L_x_680:
[----:B------:R-:W-:Y:S05]  /*30b30*/  BSYNC.RECONVERGENT B2 ;  /* 0x0000000000027941 */ /* 0x000fea0003800200 */
.L_x_679:
[----:B------:R-:W-:Y:S01]  /*30b40*/  DADD R50, R48, R50 ;  /* 0x0000000030327229 */ /* 0x000fe20000000032 */
[----:B------:R-:W-:Y:S01]  /*30b50*/  UMOV UR8, 0xd2f1a9fc ;  /* 0xd2f1a9fc00087882 */ /* 0x000fe20000000000 */
[----:B------:R-:W-:-:S06]  /*30b60*/  UMOV UR9, 0x3f60624d ;  /* 0x3f60624d00097882 */ /* 0x000fcc0000000000 */
[----:B------:R-:W-:-:S08]  /*30b70*/  DADD R50, R50, -R34 ;  /* 0x0000000032327229 */ /* 0x000fd00000000822 */
[----:B------:R-:W-:-:S08]  /*30b80*/  DADD R50, R50, -R36 ;  /* 0x0000000032327229 */ /* 0x000fd00000000824 */
[----:B------:R-:W-:-:S08]  /*30b90*/  DADD R40, R40, R50 ;  /* 0x0000000028287229 */ /* 0x000fd00000000032 */
[----:B------:R-:W-:-:S07]  /*30ba0*/  DFMA R78, R40, UR8, R78 ;  /* 0x00000008284e7c2b */ /* 0x000fce000800004e */
[----:B------:R0:W-:Y:S04]  /*30bb0*/  STG.E.64 desc[UR6][R76.64+0x38], R78 ;  /* 0x0000384e4c007986 */ /* 0x0001e8000c101b06 */
[----:B------:R-:W2:Y:S04]  /*30bc0*/  LDG.E.64 R42, desc[UR6][R70.64+0x10] ;  /* 0x00001006462a7981 */ /* 0x000ea8000c1e1b00 */
[----:B------:R0:W5:Y:S01]  /*30bd0*/  LDG.E.64 R40, desc[UR6][R70.64] ;  /* 0x0000000646287981 */ /* 0x000162000c1e1b00 */
[----:B------:R-:W1:Y:S01]  /*30be0*/  MUFU.RCP64H R45, 0.024999991059303283691 ;  /* 0x3f999999002d7908 */ /* 0x000e620000001800 */
[----:B------:R-:W-:Y:S01]  /*30bf0*/  IMAD.MOV.U32 R52, RZ, RZ, -0x66666666 ;  /* 0x9999999aff347424 */ /* 0x000fe200078e00ff */
[----:B------:R-:W-:Y:S01]  /*30c00*/  MOV R44, 0x1 ;  /* 0x00000001002c7802 */ /* 0x000fe20000000f00 */
[----:B------:R-:W-:Y:S01]  /*30c10*/  IMAD.MOV.U32 R53, RZ, RZ, 0x3f999999 ;  /* 0x3f999999ff357424 */ /* 0x000fe200078e00ff */
[----:B------:R-:W-:Y:S01]  /*30c20*/  UMOV UR8, 0x47ae147b ;  /* 0x47ae147b00087882 */ /* 0x000fe20000000000 */
[----:B------:R-:W-:Y:S01]  /*30c30*/  UMOV UR9, 0x3fec7ae1 ;  /* 0x3fec7ae100097882 */ /* 0x000fe20000000000 */
[----:B------:R-:W-:Y:S03]  /*30c40*/  BSSY.RECONVERGENT B2, `(.L_x_681) ;  /* 0x0000016000027945 */ /* 0x000fe60003800200 */
[----:B-1----:R-:W-:-:S08]  /*30c50*/  DFMA R50, R44, -R52, 1 ;  /* 0x3ff000002c32742b */ /* 0x002fd00000000834 */
[----:B------:R-:W-:-:S08]  /*30c60*/  DFMA R50, R50, R50, R50 ;  /* 0x000000323232722b */ /* 0x000fd00000000032 */
[----:B------:R-:W-:-:S08]  /*30c70*/  DFMA R50, R44, R50, R44 ;  /* 0x000000322c32722b */ /* 0x000fd0000000002c */
[----:B------:R-:W-:-:S08]  /*30c80*/  DFMA R44, R50, -R52, 1 ;  /* 0x3ff00000322c742b */ /* 0x000fd00000000834 */
[----:B------:R-:W-:Y:S02]  /*30c90*/  DFMA R44, R50, R44, R50 ;  /* 0x0000002c322c722b */ /* 0x000fe40000000032 */
[----:B--2---:R-:W-:Y:S01]  /*30ca0*/  DMUL R42, R42, -UR8 ;  /* 0x800000082a2a7c28 */ /* 0x004fe20008000000 */
[----:B------:R-:W-:Y:S01]  /*30cb0*/  UMOV UR8, 0xb2bfdb4d ;  /* 0xb2bfdb4d00087882 */ /* 0x000fe20000000000 */
[----:B------:R-:W-:-:S06]  /*30cc0*/  UMOV UR9, 0x3f54a4d2 ;  /* 0x3f54a4d200097882 */ /* 0x000fcc0000000000 */
[----:B------:R-:W-:-:S08]  /*30cd0*/  DMUL R134, R42, UR8 ;  /* 0x000000082a867c28 */ /* 0x000fd00008000000 */
[----:B------:R-:W-:Y:S02]  /*30ce0*/  DMUL R50, R44, R134 ;  /* 0x000000862c327228 */ /* 0x000fe40000000000 */
[----:B------:R-:W-:-:S06]  /*30cf0*/  FSETP.GEU.AND P1, PT, |R135|, 6.5827683646048100446e-37, PT ;  /* 0x036000008700780b */ /* 0x000fcc0003f2e200 */
[----:B------:R-:W-:-:S08]  /*30d00*/  DFMA R42, R50, -R52, R134 ;  /* 0x80000034322a722b */ /* 0x000fd00000000086 */
[----:B------:R-:W-:-:S10]  /*30d10*/  DFMA R50, R44, R42, R50 ;  /* 0x0000002a2c32722b */ /* 0x000fd40000000032 */
[----:B------:R-:W-:-:S05]  /*30d20*/  FFMA R42, RZ, 1.1999999284744262695, R51 ;  /* 0x3f999999ff2a7823 */ /* 0x000fca0000000033 */
[----:B------:R-:W-:-:S13]  /*30d30*/  FSETP.GT.AND P0, PT, |R42|, 1.469367938527859385e-39, PT ;  /* 0x001000002a00780b */ /* 0x000fda0003f04200 */
[----:B0-----:R-:W-:Y:S05]  /*30d40*/  @P0 BRA P1, `(.L_x_682) ;  /* 0x0000000000140947 */ /* 0x001fea0000800000 */
[----:B------:R-:W-:Y:S01]  /*30d50*/  IMAD.MOV.U32 R58, RZ, RZ, -0x66666666 ;  /* 0x9999999aff3a7424 */ /* 0x000fe200078e00ff */
[----:B------:R-:W-:Y:S01]  /*30d60*/  MOV R50, 0x30d90 ;  /* 0x00030d9000327802 */ /* 0x000fe20000000f00 */
[----:B------:R-:W-:-:S07]  /*30d70*/  IMAD.MOV.U32 R53, RZ, RZ, 0x3f999999 ;  /* 0x3f999999ff357424 */ /* 0x000fce00078e00ff */
[----:B-----5:R-:W-:Y:S05]  /*30d80*/  CALL.REL.NOINC `($__internal_1_$__cuda_sm20_div_rn_f64_full) ;  /* 0x0000002000e47944 */ /* 0x020fea0003c00000 */
[----:B------:R-:W-:-:S07]  /*30d90*/  IMAD.MOV.U32 R50, RZ, RZ, R52 ;  /* 0x000000ffff327224 */ /* 0x000fce00078e0034 */
.L_x_682:
[----:B------:R-:W-:Y:S05]  /*30da0*/  BSYNC.RECONVERGENT B2 ;  /* 0x0000000000027941 */ /* 0x000fea0003800200 */
.L_x_681:
[----:B------:R-:W0:Y:S01]  /*30db0*/  MUFU.RCP64H R43, 0.024999991059303283691 ;  /* 0x3f999999002b7908 */ /* 0x000e220000001800 */
[----:B------:R-:W-:Y:S01]  /*30dc0*/  IMAD.MOV.U32 R44, RZ, RZ, -0x66666666 ;  /* 0x9999999aff2c7424 */ /* 0x000fe200078e00ff */
[----:B------:R-:W-:Y:S01]  /*30dd0*/  MOV R45, 0x3f999999 ;  /* 0x3f999999002d7802 */ /* 0x000fe20000000f00 */
[----:B------:R-:W-:Y:S01]  /*30de0*/  IMAD.MOV.U32 R42, RZ, RZ, 0x1 ;  /* 0x00000001ff2a7424 */ /* 0x000fe200078e00ff */
[----:B------:R-:W-:Y:S01]  /*30df0*/  UMOV UR8, 0xb2bfdb4d ;  /* 0xb2bfdb4d00087882 */ /* 0x000fe20000000000 */
[----:B------:R-:W-:Y:S01]  /*30e00*/  UMOV UR9, 0x3f54a4d2 ;  /* 0x3f54a4d200097882 */ /* 0x000fe20000000000 */
[----:B------:R-:W-:Y:S01]  /*30e10*/  BSSY.RECONVERGENT B2, `(.L_x_683) ;  /* 0x0000014000027945 */ /* 0x000fe20003800200 */
[----:B------:R-:W-:Y:S02]  /*30e20*/  DMUL R134, R88, UR8 ;  /* 0x0000000858867c28 */ /* 0x000fe40008000000 */
[----:B-----5:R-:W-:Y:S02]  /*30e30*/  DADD R40, R40, R50 ;  /* 0x0000000028287229 */ /* 0x020fe40000000032 */
[----:B0-----:R-:W-:-:S06]  /*30e40*/  DFMA R52, R42, -R44, 1 ;  /* 0x3ff000002a34742b */ /* 0x001fcc000000082c */
[----:B------:R-:W-:Y:S02]  /*30e50*/  FSETP.GEU.AND P1, PT, |R135|, 6.5827683646048100446e-37, PT ;  /* 0x036000008700780b */ /* 0x000fe40003f2e200 */
[----:B------:R-:W-:-:S08]  /*30e60*/  DFMA R52, R52, R52, R52 ;  /* 0x000000343434722b */ /* 0x000fd00000000034 */
[----:B------:R-:W-:-:S08]  /*30e70*/  DFMA R52, R42, R52, R42 ;  /* 0x000000342a34722b */ /* 0x000fd0000000002a */
[----:B------:R-:W-:-:S08]  /*30e80*/  DFMA R42, R52, -R44, 1 ;  /* 0x3ff00000342a742b */ /* 0x000fd0000000082c */
[----:B------:R-:W-:-:S08]  /*30e90*/  DFMA R54, R52, R42, R52 ;  /* 0x0000002a3436722b */ /* 0x000fd00000000034 */
[----:B------:R-:W-:-:S08]  /*30ea0*/  DMUL R52, R54, R134 ;  /* 0x0000008636347228 */ /* 0x000fd00000000000 */
[----:B------:R-:W-:-:S08]  /*30eb0*/  DFMA R42, R52, -R44, R134 ;  /* 0x8000002c342a722b */ /* 0x000fd00000000086 */
[----:B------:R-:W-:-:S10]  /*30ec0*/  DFMA R52, R54, R42, R52 ;  /* 0x0000002a3634722b */ /* 0x000fd40000000034 */
[----:B------:R-:W-:-:S05]  /*30ed0*/  FFMA R42, RZ, 1.1999999284744262695, R53 ;  /* 0x3f999999ff2a7823 */ /* 0x000fca0000000035 */
[----:B------:R-:W-:-:S13]  /*30ee0*/  FSETP.GT.AND P0, PT, |R42|, 1.469367938527859385e-39, PT ;  /* 0x001000002a00780b */ /* 0x000fda0003f04200 */
[----:B------:R-:W-:Y:S05]  /*30ef0*/  @P0 BRA P1, `(.L_x_684) ;  /* 0x0000000000140947 */ /* 0x000fea0000800000 */
[----:B------:R-:W-:Y:S01]  /*30f00*/  IMAD.MOV.U32 R58, RZ, RZ, -0x66666666 ;  /* 0x9999999aff3a7424 */ /* 0x000fe200078e00ff */
[----:B------:R-:W-:Y:S01]  /*30f10*/  MOV R50, 0x30f40 ;  /* 0x00030f4000327802 */ /* 0x000fe20000000f00 */
[----:B------:R-:W-:-:S07]  /*30f20*/  IMAD.MOV.U32 R53, RZ, RZ, 0x3f999999 ;  /* 0x3f999999ff357424 */ /* 0x000fce00078e00ff */
[----:B------:R-:W-:Y:S05]  /*30f30*/  CALL.REL.NOINC `($__internal_1_$__cuda_sm20_div_rn_f64_full) ;  /* 0x0000002000787944 */ /* 0x000fea0003c00000 */
[----:B------:R-:W-:-:S07]  /*30f40*/  IMAD.MOV.U32 R53, RZ, RZ, R51 ;  /* 0x000000ffff357224 */ /* 0x000fce00078e0033 */
.L_x_684:
[----:B------:R-:W-:Y:S05]  /*30f50*/  BSYNC.RECONVERGENT B2 ;  /* 0x0000000000027941 */ /* 0x000fea0003800200 */
.L_x_683:
[----:B------:R-:W2:Y:S01]  /*30f60*/  LDG.E.64 R42, desc[UR6][R70.64+0x20] ;  /* 0x00002006462a7981 */ /* 0x000ea2000c1e1b00 */
[----:B------:R-:W-:Y:S01]  /*30f70*/  DADD R40, R40, R52 ;  /* 0x0000000028287229 */ /* 0x000fe20000000034 */
[----:B------:R-:W-:Y:S01]  /*30f80*/  UMOV UR10, 0xd2f1a9fc ;  /* 0xd2f1a9fc000a7882 */ /* 0x000fe20000000000 */
[----:B------:R-:W-:-:S06]  /*30f90*/  UMOV UR11, 0x3f60624d ;  /* 0x3f60624d000b7882 */ /* 0x000fcc0000000000 */
[----:B------:R-:W-:-:S08]  /*30fa0*/  DADD R40, R40, -R10 ;  /* 0x0000000028287229 */ /* 0x000fd0000000080a */
[----:B------:R-:W-:-:S08]  /*30fb0*/  DADD R40, R40, -R12 ;  /* 0x0000000028287229 */ /* 0x000fd0000000080c */
[----:B------:R-:W-:-:S08]  /*30fc0*/  DADD R40, R46, R40 ;  /* 0x000000002e287229 */ /* 0x000fd00000000028 */
[----:B------:R-:W-:-:S08]  /*30fd0*/  DADD R40, -R66, R40 ;  /* 0x0000000042287229 */ /* 0x000fd00000000128 */
[----:B------:R-:W-:-:S08]  /*30fe0*/  DADD R40, -R64, R40 ;  /* 0x0000000040287229 */ /* 0x000fd00000000128 */
[----:B------:R-:W-:-:S08]  /*30ff0*/  DADD R40, -R62, R40 ;  /* 0x000000003e287229 */ /* 0x000fd00000000128 */
[----:B------:R-:W-:-:S08]  /*31000*/  DADD R40, -R60, R40 ;  /* 0x000000003c287229 */ /* 0x000fd00000000128 */
[----:B------:R-:W-:-:S08]  /*31010*/  DADD R40, -R48, R40 ;  /* 0x0000000030287229 */ /* 0x000fd00000000128 */
[----:B--2---:R-:W-:-:S07]  /*31020*/  DFMA R40, R40, UR10, R42 ;  /* 0x0000000a28287c2b */ /* 0x004fce000800002a */
[----:B------:R0:W-:Y:S04]  /*31030*/  STG.E.64 desc[UR6][R70.64+0x20], R40 ;  /* 0x0000202846007986 */ /* 0x0001e8000c101b06 */
[----:B------:R-:W2:Y:S04]  /*31040*/  LDG.E.64 R44, desc[UR6][R126.64+0x8] ;  /* 0x000008067e2c7981 */ /* 0x000ea8000c1e1b00 */
[----:B------:R-:W3:Y:S04]  /*31050*/  LDG.E.64 R60, desc[UR6][R76.64+0x70] ;  /* 0x000070064c3c7981 */ /* 0x000ee8000c1e1b00 */
[----:B------:R-:W0:Y:S04]  /*31060*/  LDG.E.64 R58, desc[UR6][R76.64+0x68] ;  /* 0x000068064c3a7981 */ /* 0x000e28000c1e1b00 */
[----:B------:R-:W4:Y:S04]  /*31070*/  LDG.E.64 R64, desc[UR6][R76.64+0x78] ;  /* 0x000078064c407981 */ /* 0x000f28000c1e1b00 */
[----:B------:R-:W5:Y:S04]  /*31080*/  LDG.E.64 R46, desc[UR6][R76.64+0x40] ;  /* 0x000040064c2e7981 */ /* 0x000f68000c1e1b00 */
[----:B------:R-:W5:Y:S01]  /*31090*/  LDG.E.64 R52, desc[UR6][R76.64+0x48] ;  /* 0x000048064c347981 */ /* 0x000f62000c1e1b00 */
[----:B------:R-:W-:Y:S01]  /*310a0*/  UMOV UR8, 0x33333333 ;  /* 0x3333333300087882 */ /* 0x000fe20000000000 */
[----:B------:R-:W-:Y:S01]  /*310b0*/  UMOV UR9, 0x3fc33333 ;  /* 0x3fc3333300097882 */ /* 0x000fe20000000000 */
[----:B------:R-:W-:Y:S01]  /*310c0*/  UMOV UR12, 0x47ae147b ;  /* 0x47ae147b000c7882 */ /* 0x000fe20000000000 */
[----:B------:R-:W-:Y:S01]  /*310d0*/  UMOV UR13, 0x3fb47ae1 ;  /* 0x3fb47ae1000d7882 */ /* 0x000fe20000000000 */
[----:B--2---:R-:W-:Y:S01]  /*310e0*/  DMUL R42, R44, UR8 ;  /* 0x000000082c2a7c28 */ /* 0x004fe20008000000 */
[----:B------:R-:W-:Y:S01]  /*310f0*/  UMOV UR8, 0xbc6a7efa ;  /* 0xbc6a7efa00087882 */ /* 0x000fe20000000000 */
[----:B------:R-:W-:-:S02]  /*31100*/  UMOV UR9, 0x3f589374 ;  /* 0x3f58937400097882 */ /* 0x000fc40000000000 */
[----:B------:R-:W-:Y:S01]  /*31110*/  DMUL R62, R44, UR8 ;  /* 0x000000082c3e7c28 */ /* 0x000fe20008000000 */
[----:B------:R-:W-:Y:S01]  /*31120*/  UMOV UR8, 0x70a3d70a ;  /* 0x70a3d70a00087882 */ /* 0x000fe20000000000 */
[----:B------:R-:W-:Y:S02]  /*31130*/  UMOV UR9, 0x3fb70a3d ;  /* 0x3fb70a3d00097882 */ /* 0x000fe40000000000 */
[----:B---3--:R-:W-:Y:S01]  /*31140*/  DMUL R56, R60, UR8 ;  /* 0x000000083c387c28 */ /* 0x008fe20008000000 */
[----:B------:R-:W-:Y:S01]  /*31150*/  UMOV UR8, 0x30553261 ;  /* 0x3055326100087882 */ /* 0x000fe20000000000 */
[----:B------:R-:W-:Y:S01]  /*31160*/  UMOV UR9, 0x3f33a92a ;  /* 0x3f33a92a00097882 */ /* 0x000fe20000000000 */
[----:B0-----:R-:W-:Y:S02]  /*31170*/  DADD R40, RZ, -R58 ;  /* 0x00000000ff287229 */ /* 0x001fe4000000083a */
[----:B------:R-:W-:Y:S02]  /*31180*/  DMUL R48, R58, 30 ;  /* 0x403e00003a307828 */ /* 0x000fe40000000000 */
[----:B------:R-:W-:-:S02]  /*31190*/  DMUL R50, R44, UR12 ;  /* 0x0000000c2c327c28 */ /* 0x000fc40008000000 */
[----:B------:R-:W-:Y:S02]  /*311a0*/  DADD R54, -R60, 50 ;  /* 0x404900003c367429 */ /* 0x000fe40000000100 */
[----:B----4-:R-:W-:Y:S02]  /*311b0*/  DADD R66, RZ, -R64 ;  /* 0x00000000ff427229 */ /* 0x010fe40000000840 */
[----:B------:R-:W-:Y:S02]  /*311c0*/  DMUL R78, R64, UR8 ;  /* 0x00000008404e7c28 */ /* 0x000fe40008000000 */
[----:B------:R-:W-:Y:S02]  /*311d0*/  DFMA R40, R42, R40, -R48 ;  /* 0x000000282a28722b */ /* 0x000fe40000000830 */
[----:B------:R-:W-:-:S04]  /*311e0*/  DFMA R42, R50, R54, -R56 ;  /* 0x00000036322a722b */ /* 0x000fc80000000838 */
[----:B------:R-:W-:Y:S01]  /*311f0*/  DFMA R62, R62, R66, -R78 ;  /* 0x000000423e3e722b */ /* 0x000fe2000000084e */
[----:B------:R-:W-:Y:S01]  /*31200*/  UMOV UR8, 0x9999999a ;  /* 0x9999999a00087882 */ /* 0x000fe20000000000 */
[----:B------:R-:W-:Y:S01]  /*31210*/  UMOV UR9, 0x3fb99999 ;  /* 0x3fb9999900097882 */ /* 0x000fe20000000000 */
[----:B------:R-:W-:Y:S02]  /*31220*/  DADD R84, R40, -R84 ;  /* 0x0000000028547229 */ /* 0x000fe40000000854 */
[----:B------:R-:W-:-:S03]  /*31230*/  DADD R80, R42, -R80 ;  /* 0x000000002a507229 */ /* 0x000fc60000000850 */
[----:B------:R-:W-:Y:S02]  /*31240*/  DADD R68, R62, -R68 ;  /* 0x000000003e447229 */ /* 0x000fe40000000844 */
[----:B------:R-:W-:Y:S01]  /*31250*/  DMUL R44, R44, UR8 ;  /* 0x000000082c2c7c28 */ /* 0x000fe20008000000 */
[----:B------:R-:W-:Y:S01]  /*31260*/  UMOV UR8, 0x33333333 ;  /* 0x3333333300087882 */ /* 0x000fe20000000000 */
[----:B------:R-:W-:Y:S01]  /*31270*/  UMOV UR9, 0x4093f333 ;  /* 0x4093f33300097882 */ /* 0x000fe20000000000 */
[----:B------:R-:W-:Y:S01]  /*31280*/  UMOV UR12, 0xcccccccd ;  /* 0xcccccccd000c7882 */ /* 0x000fe20000000000 */
[C---:B-----5:R-:W-:Y:S01]  /*31290*/  DADD R48, -R46.reuse, UR8 ;  /* 0x000000082e307e29 */ /* 0x060fe20008000100 */
[----:B------:R-:W-:Y:S01]  /*312a0*/  UMOV UR13, 0x3ff4cccc ;  /* 0x3ff4cccc000d7882 */ /* 0x000fe20000000000 */
[----:B------:R-:W-:Y:S01]  /*312b0*/  UMOV UR8, 0xeb851eb8 ;  /* 0xeb851eb800087882 */ /* 0x000fe20000000000 */
[----:B------:R-:W-:Y:S01]  /*312c0*/  UMOV UR9, 0x3f9eb851 ;  /* 0x3f9eb85100097882 */ /* 0x000fe20000000000 */
[----:B------:R-:W-:-:S02]  /*312d0*/  DMUL R50, R46, UR12 ;  /* 0x0000000c2e327c28 */ /* 0x000fc40008000000 */
[----:B------:R-:W-:Y:S02]  /*312e0*/  DADD R54, -R52, 456 ;  /* 0x407c800034367429 */ /* 0x000fe40000000100 */
[----:B------:R-:W-:Y:S02]  /*312f0*/  DADD R84, R84, -R14 ;  /* 0x0000000054547229 */ /* 0x000fe4000000080e */
[----:B------:R-:W-:Y:S02]  /*31300*/  DADD R80, R80, -R18 ;  /* 0x0000000050507229 */ /* 0x000fe40000000812 */
[----:B------:R-:W-:Y:S02]  /*31310*/  DADD R68, R68, -R22 ;  /* 0x0000000044447229 */ /* 0x000fe40000000816 */
[----:B------:R-:W-:Y:S02]  /*31320*/  DMUL R56, R52, UR8 ;  /* 0x0000000834387c28 */ /* 0x000fe40008000000 */
[----:B------:R-:W-:-:S02]  /*31330*/  DFMA R48, R44, R48, -R50 ;  /* 0x000000302c30722b */ /* 0x000fc40000000832 */
[----:B------:R-:W-:Y:S02]  /*31340*/  DADD R84, R84, -R16 ;  /* 0x0000000054547229 */ /* 0x000fe40000000810 */
[----:B------:R-:W-:Y:S02]  /*31350*/  DADD R80, R80, -R20 ;  /* 0x0000000050507229 */ /* 0x000fe40000000814 */
[----:B------:R-:W-:Y:S02]  /*31360*/  DADD R68, R68, -R24 ;  /* 0x0000000044447229 */ /* 0x000fe40000000818 */
[----:B------:R-:W-:Y:S02]  /*31370*/  DFMA R54, R44, R54, -R56 ;  /* 0x000000362c36722b */ /* 0x000fe40000000838 */
[----:B------:R-:W-:Y:S02]  /*31380*/  DFMA R84, R84, UR10, R58 ;  /* 0x0000000a54547c2b */ /* 0x000fe4000800003a */
[----:B------:R-:W-:-:S02]  /*31390*/  DFMA R80, R80, UR10, R60 ;  /* 0x0000000a50507c2b */ /* 0x000fc4000800003c */
[----:B------:R-:W-:Y:S02]  /*313a0*/  DFMA R68, R68, UR10, R64 ;  /* 0x0000000a44447c2b */ /* 0x000fe40008000040 */
[----:B------:R-:W-:Y:S02]  /*313b0*/  DFMA R46, R48, UR10, R46 ;  /* 0x0000000a302e7c2b */ /* 0x000fe4000800002e */
[----:B------:R-:W-:Y:S01]  /*313c0*/  DFMA R52, R54, UR10, R52 ;  /* 0x0000000a36347c2b */ /* 0x000fe20008000034 */
[----:B------:R-:W-:Y:S04]  /*313d0*/  STG.E.64 desc[UR6][R76.64+0x68], R84 ;  /* 0x000068544c007986 */ /* 0x000fe8000c101b06 */
[----:B------:R-:W-:Y:S04]  /*313e0*/  STG.E.64 desc[UR6][R76.64+0x70], R80 ;  /* 0x000070504c007986 */ /* 0x000fe8000c101b06 */
[----:B------:R-:W-:Y:S04]  /*313f0*/  STG.E.64 desc[UR6][R76.64+0x78], R68 ;  /* 0x000078444c007986 */ /* 0x000fe8000c101b06 */
[----:B------:R-:W-:Y:S04]  /*31400*/  STG.E.64 desc[UR6][R76.64+0x40], R46 ;  /* 0x0000402e4c007986 */ /* 0x000fe8000c101b06 */
[----:B------:R0:W-:Y:S04]  /*31410*/  STG.E.64 desc[UR6][R76.64+0x48], R52 ;  /* 0x000048344c007986 */ /* 0x0001e8000c101b06 */
[----:B------:R-:W2:Y:S04]  /*31420*/  LDG.E.64 R44, desc[UR6][R126.64+0x38] ;  /* 0x000038067e2c7981 */ /* 0x000ea8000c1e1b00 */
[----:B------:R-:W2:Y:S04]  /*31430*/  LDG.E.64 R50, desc[UR6][R126.64+0x40] ;  /* 0x000040067e327981 */ /* 0x000ea8000c1e1b00 */
[----:B------:R-:W3:Y:S04]  /*31440*/  LDG.E.64 R56, desc[UR6][R70.64+0x8] ;  /* 0x0000080646387981 */ /* 0x000ee8000c1e1b00 */
[----:B------:R-:W4:Y:S04]  /*31450*/  LDG.E.64 R58, desc[UR6][R70.64+0x10] ;  /* 0x00001006463a7981 */ /* 0x000f28000c1e1b00 */
[----:B------:R-:W5:Y:S01]  /*31460*/  LDG.E.64 R60, desc[UR6][R126.64+0x8] ;  /* 0x000008067e3c7981 */ /* 0x000f62000c1e1b00 */
[----:B------:R-:W-:Y:S01]  /*31470*/  UMOV UR8, 0xc28f5c28 ;  /* 0xc28f5c2800087882 */ /* 0x000fe20000000000 */
[----:B------:R-:W-:Y:S01]  /*31480*/  UMOV UR9, 0x3fbc28f5 ;  /* 0x3fbc28f500097882 */ /* 0x000fe20000000000 */
[----:B--2---:R-:W-:-:S08]  /*31490*/  DADD R44, R44, R50 ;  /* 0x000000002c2c7229 */ /* 0x004fd00000000032 */
[----:B---3--:R-:W-:-:S08]  /*314a0*/  DADD R44, R44, -R56 ;  /* 0x000000002c2c7229 */ /* 0x008fd00000000838 */
[----:B----4-:R-:W-:-:S08]  /*314b0*/  DFMA R44, R58, -UR8, R44 ;  /* 0x800000083a2c7c2b */ /* 0x010fd0000800002c */
[----:B------:R-:W-:-:S08]  /*314c0*/  DADD R44, R44, -R88 ;  /* 0x000000002c2c7229 */ /* 0x000fd00000000858 */
[----:B------:R-:W-:-:S08]  /*314d0*/  DADD R44, R44, -R6 ;  /* 0x000000002c2c7229 */ /* 0x000fd00000000806 */
[----:B------:R-:W-:-:S08]  /*314e0*/  DADD R44, R44, -R8 ;  /* 0x000000002c2c7229 */ /* 0x000fd00000000808 */
[----:B------:R-:W-:-:S08]  /*314f0*/  DADD R44, -R48, R44 ;  /* 0x00000000302c7229 */ /* 0x000fd0000000012c */
[----:B------:R-:W-:-:S08]  /*31500*/  DADD R44, -R54, R44 ;  /* 0x00000000362c7229 */ /* 0x000fd0000000012c */
[----:B------:R-:W-:-:S08]  /*31510*/  DADD R44, -R40, R44 ;  /* 0x00000000282c7229 */ /* 0x000fd0000000012c */
[----:B------:R-:W-:-:S08]  /*31520*/  DADD R44, -R42, R44 ;  /* 0x000000002a2c7229 */ /* 0x000fd0000000012c */
[----:B------:R-:W-:-:S08]  /*31530*/  DADD R44, -R62, R44 ;  /* 0x000000003e2c7229 */ /* 0x000fd0000000012c */
[----:B-----5:R-:W-:-:S07]  /*31540*/  DFMA R44, R44, UR10, R60 ;  /* 0x0000000a2c2c7c2b */ /* 0x020fce000800003c */
[----:B------:R1:W-:Y:S04]  /*31550*/  STG.E.64 desc[UR6][R126.64+0x8], R44 ;  /* 0x0000082c7e007986 */ /* 0x0003e8000c101b06 */
[----:B------:R-:W2:Y:S02]  /*31560*/  LDG.E.64 R40, desc[UR6][R70.64+0x20] ;  /* 0x0000200646287981 */ /* 0x000ea4000c1e1b00 */
[----:B--2---:R-:W-:-:S14]  /*31570*/  DSETP.GEU.AND P0, PT, R40, RZ, PT ;  /* 0x000000ff2800722a */ /* 0x004fdc0003f0e000 */
[----:B0-----:R-:W-:Y:S01]  /*31580*/  @!P0 MOV R52, 0xa0b5ed8d ;  /* 0xa0b5ed8d00348802 */ /* 0x001fe20000000f00 */
[----:B------:R-:W-:-:S05]  /*31590*/  @!P0 IMAD.MOV.U32 R53, RZ, RZ, 0x3eb0c6f7 ;  /* 0x3eb0c6f7ff358424 */ /* 0x000fca00078e00ff */
[----:B------:R0:W-:Y:S04]  /*315a0*/  @!P0 STG.E.64 desc[UR6][R70.64+0x20], R52 ;  /* 0x0000203446008986 */ /* 0x0001e8000c101b06 */
[----:B------:R-:W2:Y:S04]  /*315b0*/  LDG.E.64 R40, desc[UR6][R76.64] ;  /* 0x000000064c287981 */ /* 0x000ea8000c1e1b00 */
[----:B------:R-:W3:Y:S04]  /*315c0*/  LDG.E.64 R42, desc[UR6][R76.64+0x8] ;  /* 0x000008064c2a7981 */ /* 0x000ee8000c1e1b00 */
[----:B------:R-:W4:Y:S04]  /*315d0*/  LDG.E.64 R46, desc[UR6][R76.64+0x28] ;  /* 0x000028064c2e7981 */ /* 0x000f28000c1e1b00 */
[----:B------:R-:W5:Y:S04]  /*315e0*/  LDG.E.64 R48, desc[UR6][R76.64+0x30] ;  /* 0x000030064c307981 */ /* 0x000f68000c1e1b00 */
[----:B------:R-:W5:Y:S01]  /*315f0*/  LDG.E.64 R50, desc[UR6][R76.64+0x38] ;  /* 0x000038064c327981 */ /* 0x000f62000c1e1b00 */
[----:B--2---:R-:W-:-:S02]  /*31600*/  DSETP.GEU.AND P0, PT, R40, RZ, PT ;  /* 0x000000ff2800722a */ /* 0x004fc40003f0e000 */
[----:B---3--:R-:W-:Y:S02]  /*31610*/  DSETP.GEU.AND P1, PT, R42, RZ, PT ;  /* 0x000000ff2a00722a */ /* 0x008fe40003f2e000 */
[----:B----4-:R-:W-:Y:S02]  /*31620*/  DSETP.GEU.AND P2, PT, R46, RZ, PT ;  /* 0x000000ff2e00722a */ /* 0x010fe40003f4e000 */
[----:B-----5:R-:W-:Y:S02]  /*31630*/  DSETP.GEU.AND P3, PT, R48, RZ, PT ;  /* 0x000000ff3000722a */ /* 0x020fe40003f6e000 */
[----:B------:R-:W-:-:S06]  /*31640*/  DSETP.GEU.AND P4, PT, R50, RZ, PT ;  /* 0x000000ff3200722a */ /* 0x000fcc0003f8e000 */
[----:B-1----:R-:W-:Y:S02]  /*31650*/  @!P0 IMAD.MOV.U32 R44, RZ, RZ, -0x5f4a1273 ;  /* 0xa0b5ed8dff2c8424 */ /* 0x002fe400078e00ff */
[----:B------:R-:W-:Y:S01]  /*31660*/  @!P1 MOV R47, 0x3eb0c6f7 ;  /* 0x3eb0c6f7002f9802 */ /* 0x000fe20000000f00 */
[----:B------:R-:W-:Y:S02]  /*31670*/  @!P0 IMAD.MOV.U32 R45, RZ, RZ, 0x3eb0c6f7 ;  /* 0x3eb0c6f7ff2d8424 */ /* 0x000fe400078e00ff */
[----:B------:R-:W-:Y:S02]  /*31680*/  @!P1 IMAD.MOV.U32 R46, RZ, RZ, -0x5f4a1273 ;  /* 0xa0b5ed8dff2e9424 */ /* 0x000fe400078e00ff */
[----:B------:R-:W-:Y:S02]  /*31690*/  @!P2 IMAD.MOV.U32 R48, RZ, RZ, -0x5f4a1273 ;  /* 0xa0b5ed8dff30a424 */ /* 0x000fe400078e00ff */
[----:B------:R-:W-:Y:S02]  /*316a0*/  @!P2 IMAD.MOV.U32 R49, RZ, RZ, 0x3eb0c6f7 ;  /* 0x3eb0c6f7ff31a424 */ /* 0x000fe400078e00ff */
[----:B------:R-:W-:-:S02]  /*316b0*/  @!P3 IMAD.MOV.U32 R50, RZ, RZ, -0x5f4a1273 ;  /* 0xa0b5ed8dff32b424 */ /* 0x000fc400078e00ff */
[----:B------:R-:W-:Y:S01]  /*316c0*/  @!P3 IMAD.MOV.U32 R51, RZ, RZ, 0x3eb0c6f7 ;  /* 0x3eb0c6f7ff33b424 */ /* 0x000fe200078e00ff */
[----:B0-----:R-:W-:Y:S01]  /*316d0*/  @!P4 MOV R52, 0xa0b5ed8d ;  /* 0xa0b5ed8d0034c802 */ /* 0x001fe20000000f00 */
[----:B------:R-:W-:Y:S01]  /*316e0*/  @!P4 IMAD.MOV.U32 R53, RZ, RZ, 0x3eb0c6f7 ;  /* 0x3eb0c6f7ff35c424 */ /* 0x000fe200078e00ff */
[----:B------:R0:W-:Y:S04]  /*316f0*/  @!P0 STG.E.64 desc[UR6][R76.64], R44 ;  /* 0x0000002c4c008986 */ /* 0x0001e8000c101b06 */
[----:B------:R1:W-:Y:S04]  /*31700*/  @!P1 STG.E.64 desc[UR6][R76.64+0x8], R46 ;  /* 0x0000082e4c009986 */ /* 0x0003e8000c101b06 */
[----:B------:R2:W-:Y:S04]  /*31710*/  @!P2 STG.E.64 desc[UR6][R76.64+0x28], R48 ;  /* 0x000028304c00a986 */ /* 0x0005e8000c101b06 */
[----:B------:R3:W-:Y:S04]  /*31720*/  @!P3 STG.E.64 desc[UR6][R76.64+0x30], R50 ;  /* 0x000030324c00b986 */ /* 0x0007e8000c101b06 */
[----:B------:R3:W-:Y:S04]  /*31730*/  @!P4 STG.E.64 desc[UR6][R76.64+0x38], R52 ;  /* 0x000038344c00c986 */ /* 0x0007e8000c101b06 */
[----:B------:R-:W4:Y:S02]  /*31740*/  LDG.E.64 R40, desc[UR6][R126.64+0x8] ;  /* 0x000008067e287981 */ /* 0x000f24000c1e1b00 */
[----:B----4-:R-:W-:-:S14]  /*31750*/  DSETP.GEU.AND P0, PT, R40, RZ, PT ;  /* 0x000000ff2800722a */ /* 0x010fdc0003f0e000 */
[----:B------:R-:W-:Y:S02]  /*31760*/  @!P0 IMAD.MOV.U32 R54, RZ, RZ, -0x5f4a1273 ;  /* 0xa0b5ed8dff368424 */ /* 0x000fe400078e00ff */
[----:B------:R-:W-:-:S05]  /*31770*/  @!P0 IMAD.MOV.U32 R55, RZ, RZ, 0x3eb0c6f7 ;  /* 0x3eb0c6f7ff378424 */ /* 0x000fca00078e00ff */
[----:B------:R3:W-:Y:S04]  /*31780*/  @!P0 STG.E.64 desc[UR6][R126.64+0x8], R54 ;  /* 0x000008367e008986 */ /* 0x0007e8000c101b06 */
[----:B------:R-:W4:Y:S04]  /*31790*/  LDG.E.64 R40, desc[UR6][R76.64+0x40] ;  /* 0x000040064c287981 */ /* 0x000f28000c1e1b00 */
[----:B------:R-:W5:Y:S04]  /*317a0*/  LDG.E.64 R42, desc[UR6][R76.64+0x48] ;  /* 0x000048064c2a7981 */ /* 0x000f68000c1e1b00 */
[----:B------:R-:W2:Y:S04]  /*317b0*/  LDG.E.64 R64, desc[UR6][R76.64+0x68] ;  /* 0x000068064c407981 */ /* 0x000ea8000c1e1b00 */
[----:B------:R-:W3:Y:S04]  /*317c0*/  LDG.E.64 R62, desc[UR6][R76.64+0x70] ;  /* 0x000070064c3e7981 */ /* 0x000ee8000c1e1b00 */
[----:B------:R-:W3:Y:S01]  /*317d0*/  LDG.E.64 R60, desc[UR6][R76.64+0x78] ;  /* 0x000078064c3c7981 */ /* 0x000ee2000c1e1b00 */
[----:B----4-:R-:W-:-:S02]  /*317e0*/  DSETP.GEU.AND P0, PT, R40, RZ, PT ;  /* 0x000000ff2800722a */ /* 0x010fc40003f0e000 */
[----:B-----5:R-:W-:Y:S02]  /*317f0*/  DSETP.GEU.AND P1, PT, R42, RZ, PT ;  /* 0x000000ff2a00722a */ /* 0x020fe40003f2e000 */
[----:B--2---:R-:W-:Y:S02]  /*31800*/  DSETP.GEU.AND P2, PT, R64, RZ, PT ;  /* 0x000000ff4000722a */ /* 0x004fe40003f4e000 */
[----:B---3--:R-:W-:Y:S02]  /*31810*/  DSETP.GEU.AND P3, PT, R62, RZ, PT ;  /* 0x000000ff3e00722a */ /* 0x008fe40003f6e000 */
[----:B------:R-:W-:-:S06]  /*31820*/  DSETP.GEU.AND P4, PT, R60, RZ, PT ;  /* 0x000000ff3c00722a */ /* 0x000fcc0003f8e000 */
[----:B------:R-:W-:Y:S01]  /*31830*/  @!P0 IMAD.MOV.U32 R40, RZ, RZ, -0x5f4a1273 ;  /* 0xa0b5ed8dff288424 */ /* 0x000fe200078e00ff */
[----:B------:R-:W-:Y:S01]  /*31840*/  @!P0 MOV R41, 0x3eb0c6f7 ;  /* 0x3eb0c6f700298802 */ /* 0x000fe20000000f00 */
[----:B------:R-:W-:Y:S02]  /*31850*/  @!P1 IMAD.MOV.U32 R42, RZ, RZ, -0x5f4a1273 ;  /* 0xa0b5ed8dff2a9424 */ /* 0x000fe400078e00ff */
[----:B------:R-:W-:Y:S02]  /*31860*/  @!P1 IMAD.MOV.U32 R43, RZ, RZ, 0x3eb0c6f7 ;  /* 0x3eb0c6f7ff2b9424 */ /* 0x000fe400078e00ff */
[----:B0-----:R-:W-:Y:S02]  /*31870*/  @!P2 IMAD.MOV.U32 R44, RZ, RZ, -0x5f4a1273 ;  /* 0xa0b5ed8dff2ca424 */ /* 0x001fe400078e00ff */
[----:B------:R-:W-:Y:S01]  /*31880*/  @!P2 IMAD.MOV.U32 R45, RZ, RZ, 0x3eb0c6f7 ;  /* 0x3eb0c6f7ff2da424 */ /* 0x000fe200078e00ff */
[----:B-1----:R-:W-:Y:S01]  /*31890*/  @!P3 MOV R46, 0xa0b5ed8d ;  /* 0xa0b5ed8d002eb802 */ /* 0x002fe20000000f00 */
[----:B------:R-:W-:-:S02]  /*318a0*/  @!P3 IMAD.MOV.U32 R47, RZ, RZ, 0x3eb0c6f7 ;  /* 0x3eb0c6f7ff2fb424 */ /* 0x000fc400078e00ff */
[----:B------:R-:W-:Y:S02]  /*318b0*/  @!P4 IMAD.MOV.U32 R48, RZ, RZ, -0x5f4a1273 ;  /* 0xa0b5ed8dff30c424 */ /* 0x000fe400078e00ff */
[----:B------:R-:W-:Y:S01]  /*318c0*/  @!P4 IMAD.MOV.U32 R49, RZ, RZ, 0x3eb0c6f7 ;  /* 0x3eb0c6f7ff31c424 */ /* 0x000fe200078e00ff */
[----:B------:R0:W-:Y:S04]  /*318d0*/  @!P0 STG.E.64 desc[UR6][R76.64+0x40], R40 ;  /* 0x000040284c008986 */ /* 0x0001e8000c101b06 */
[----:B------:R0:W-:Y:S04]  /*318e0*/  @!P1 STG.E.64 desc[UR6][R76.64+0x48], R42 ;  /* 0x0000482a4c009986 */ /* 0x0001e8000c101b06 */
[----:B------:R0:W-:Y:S04]  /*318f0*/  @!P2 STG.E.64 desc[UR6][R76.64+0x68], R44 ;  /* 0x0000682c4c00a986 */ /* 0x0001e8000c101b06 */
[----:B------:R0:W-:Y:S04]  /*31900*/  @!P3 STG.E.64 desc[UR6][R76.64+0x70], R46 ;  /* 0x0000702e4c00b986 */ /* 0x0001e8000c101b06 */
[----:B------:R0:W-:Y:S01]  /*31910*/  @!P4 STG.E.64 desc[UR6][R76.64+0x78], R48 ;  /* 0x000078304c00c986 */ /* 0x0001e2000c101b06 */
[----:B------:R-:W-:Y:S01]  /*31920*/  @!P2 IMAD.MOV.U32 R64, RZ, RZ, -0x5f4a1273 ;  /* 0xa0b5ed8dff40a424 */ /* 0x000fe200078e00ff */
[----:B------:R-:W-:Y:S01]  /*31930*/  @!P2 MOV R65, 0x3eb0c6f7 ;  /* 0x3eb0c6f70041a802 */ /* 0x000fe20000000f00 */
[----:B------:R-:W-:-:S02]  /*31940*/  @!P3 IMAD.MOV.U32 R62, RZ, RZ, -0x5f4a1273 ;  /* 0xa0b5ed8dff3eb424 */ /* 0x000fc400078e00ff */
[----:B------:R-:W-:Y:S02]  /*31950*/  @!P3 IMAD.MOV.U32 R63, RZ, RZ, 0x3eb0c6f7 ;  /* 0x3eb0c6f7ff3fb424 */ /* 0x000fe400078e00ff */
[----:B------:R-:W-:Y:S02]  /*31960*/  @!P4 IMAD.MOV.U32 R60, RZ, RZ, -0x5f4a1273 ;  /* 0xa0b5ed8dff3cc424 */ /* 0x000fe400078e00ff */
[----:B------:R-:W-:Y:S01]  /*31970*/  @!P4 IMAD.MOV.U32 R61, RZ, RZ, 0x3eb0c6f7 ;  /* 0x3eb0c6f7ff3dc424 */ /* 0x000fe200078e00ff */
[----:B------:R-:W-:Y:S06]  /*31980*/  BRA.U UP0, `(.L_x_685) ;  /* 0xffffffcd00407547 */ /* 0x000fec000b83ffff */
[----:B------:R-:W2:Y:S04]  /*31990*/  LDG.E.64 R14, desc[UR6][R126.64+0x38] ;  /* 0x000038067e0e7981 */ /* 0x000ea8000c1e1b00 */
[----:B------:R1:W5:Y:S04]  /*319a0*/  LDG.E.64 R8, desc[UR6][R126.64+0x10] ;  /* 0x000010067e087981 */ /* 0x000368000c1e1b00 */
[----:B------:R1:W5:Y:S04]  /*319b0*/  LDG.E.64 R6, desc[UR6][R126.64+0x70] ;  /* 0x000070067e067981 */ /* 0x000368000c1e1b00 */
[----:B------:R1:W5:Y:S04]  /*319c0*/  LDG.E.64 R12, desc[UR6][R126.64+0x40] ;  /* 0x000040067e0c7981 */ /* 0x000368000c1e1b00 */
[----:B------:R1:W5:Y:S01]  /*319d0*/  LDG.E.64 R10, desc[UR6][R126.64+0x88] ;  /* 0x000088067e0a7981 */ /* 0x000362000c1e1b00 */
[----:B------:R-:W3:Y:S01]  /*319e0*/  MUFU.RCP64H R17, 0.02999998629093170166 ;  /* 0x3f9eb85100117908 */ /* 0x000ee20000001800 */
[----:B------:R-:W-:Y:S01]  /*319f0*/  MOV R20, 0xeb851eb8 ;  /* 0xeb851eb800147802 */ /* 0x000fe20000000f00 */
[----:B------:R-:W-:Y:S01]  /*31a00*/  IMAD.MOV.U32 R21, RZ, RZ, 0x3f9eb851 ;  /* 0x3f9eb851ff157424 */ /* 0x000fe200078e00ff */
[----:B------:R-:W-:Y:S01]  /*31a10*/  UMOV UR4, 0xb2bfdb4d ;  /* 0xb2bfdb4d00047882 */ /* 0x000fe20000000000 */
[----:B------:R-:W-:Y:S01]  /*31a20*/  IMAD.MOV.U32 R16, RZ, RZ, 0x1 ;  /* 0x00000001ff107424 */ /* 0x000fe200078e00ff */
[----:B------:R-:W-:Y:S01]  /*31a30*/  UMOV UR5, 0x3f54a4d2 ;  /* 0x3f54a4d200057882 */ /* 0x000fe20000000000 */
[----:B------:R-:W-:Y:S01]  /*31a40*/  DADD R2, -R4, -R2 ;  /* 0x0000000004027229 */ /* 0x000fe20000000902 */
[----:B------:R-:W-:Y:S01]  /*31a50*/  BSSY.RECONVERGENT B2, `(.L_x_686) ;  /* 0x0000014000027945 */ /* 0x000fe20003800200 */
[----:B------:R-:W-:-:S02]  /*31a60*/  DADD R4, -R72, -R74 ;  /* 0x0000000048047229 */ /* 0x000fc4000000094a */
[----:B---3--:R-:W-:-:S08]  /*31a70*/  DFMA R18, R16, -R20, 1 ;  /* 0x3ff000001012742b */ /* 0x008fd00000000814 */
[----:B------:R-:W-:-:S08]  /*31a80*/  DFMA R18, R18, R18, R18 ;  /* 0x000000121212722b */ /* 0x000fd00000000012 */
[----:B------:R-:W-:-:S08]  /*31a90*/  DFMA R18, R16, R18, R16 ;  /* 0x000000121012722b */ /* 0x000fd00000000010 */
[----:B------:R-:W-:-:S08]  /*31aa0*/  DFMA R16, R18, -R20, 1 ;  /* 0x3ff000001210742b */ /* 0x000fd00000000814 */
[----:B------:R-:W-:Y:S02]  /*31ab0*/  DFMA R16, R18, R16, R18 ;  /* 0x000000101210722b */ /* 0x000fe40000000012 */
[----:B--2---:R-:W-:-:S08]  /*31ac0*/  DMUL R134, R14, UR4 ;  /* 0x000000040e867c28 */ /* 0x004fd00008000000 */
[----:B------:R-:W-:Y:S02]  /*31ad0*/  DMUL R52, R134, R16 ;  /* 0x0000001086347228 */ /* 0x000fe40000000000 */
[----:B------:R-:W-:-:S06]  /*31ae0*/  FSETP.GEU.AND P1, PT, |R135|, 6.5827683646048100446e-37, PT ;  /* 0x036000008700780b */ /* 0x000fcc0003f2e200 */
[----:B------:R-:W-:-:S08]  /*31af0*/  DFMA R14, R52, -R20, R134 ;  /* 0x80000014340e722b */ /* 0x000fd00000000086 */
[----:B------:R-:W-:-:S10]  /*31b00*/  DFMA R52, R16, R14, R52 ;  /* 0x0000000e1034722b */ /* 0x000fd40000000034 */
[----:B------:R-:W-:-:S05]  /*31b10*/  FFMA R14, RZ, 1.2399998903274536133, R53 ;  /* 0x3f9eb851ff0e7823 */ /* 0x000fca0000000035 */
[----:B------:R-:W-:-:S13]  /*31b20*/  FSETP.GT.AND P0, PT, |R14|, 1.469367938527859385e-39, PT ;  /* 0x001000000e00780b */ /* 0x000fda0003f04200 */
[----:B-1----:R-:W-:Y:S05]  /*31b30*/  @P0 BRA P1, `(.L_x_687) ;  /* 0x0000000000140947 */ /* 0x002fea0000800000 */
[----:B------:R-:W-:Y:S01]  /*31b40*/  IMAD.MOV.U32 R58, RZ, RZ, -0x147ae148 ;  /* 0xeb851eb8ff3a7424 */ /* 0x000fe200078e00ff */
[----:B------:R-:W-:Y:S01]  /*31b50*/  MOV R50, 0x31b80 ;  /* 0x00031b8000327802 */ /* 0x000fe20000000f00 */
[----:B------:R-:W-:-:S07]  /*31b60*/  IMAD.MOV.U32 R53, RZ, RZ, 0x3f9eb851 ;  /* 0x3f9eb851ff357424 */ /* 0x000fce00078e00ff */
[----:B0----5:R-:W-:Y:S05]  /*31b70*/  CALL.REL.NOINC `($__internal_1_$__cuda_sm20_div_rn_f64_full) ;  /* 0x0000001400687944 */ /* 0x021fea0003c00000 */
[----:B------:R-:W-:-:S07]  /*31b80*/  MOV R53, R51 ;  /* 0x0000003300357202 */ /* 0x000fce0000000f00 */
.L_x_687:
[----:B------:R-:W-:Y:S05]  /*31b90*/  BSYNC.RECONVERGENT B2 ;  /* 0x0000000000027941 */ /* 0x000fea0003800200 */
.L_x_686:
[----:B------:R-:W1:Y:S01]  /*31ba0*/  MUFU.RCP64H R15, 0.02999998629093170166 ;  /* 0x3f9eb851000f7908 */ /* 0x000e620000001800 */
[----:B------:R-:W-:Y:S01]  /*31bb0*/  IMAD.MOV.U32 R16, RZ, RZ, -0x147ae148 ;  /* 0xeb851eb8ff107424 */ /* 0x000fe200078e00ff */
[----:B------:R-:W-:Y:S01]  /*31bc0*/  UMOV UR4, 0xb2bfdb4d ;  /* 0xb2bfdb4d00047882 */ /* 0x000fe20000000000 */
[----:B------:R-:W-:Y:S01]  /*31bd0*/  IMAD.MOV.U32 R17, RZ, RZ, 0x3f9eb851 ;  /* 0x3f9eb851ff117424 */ /* 0x000fe200078e00ff */
[----:B------:R-:W-:Y:S01]  /*31be0*/  UMOV UR5, 0x3f54a4d2 ;  /* 0x3f54a4d200057882 */ /* 0x000fe20000000000 */
[----:B------:R-:W-:Y:S01]  /*31bf0*/  IMAD.MOV.U32 R14, RZ, RZ, 0x1 ;  /* 0x00000001ff0e7424 */ /* 0x000fe200078e00ff */
[----:B-----5:R-:W-:Y:S01]  /*31c00*/  DMUL R134, R12, UR4 ;  /* 0x000000040c867c28 */ /* 0x020fe20008000000 */
[----:B------:R-:W-:Y:S01]  /*31c10*/  BSSY.RECONVERGENT B2, `(.L_x_688) ;  /* 0x0000013000027945 */ /* 0x000fe20003800200 */
[----:B------:R-:W-:-:S08]  /*31c20*/  DADD R2, R2, -R52 ;  /* 0x0000000002027229 */ /* 0x000fd00000000834 */
[----:B------:R-:W-:Y:S01]  /*31c30*/  FSETP.GEU.AND P1, PT, |R135|, 6.5827683646048100446e-37, PT ;  /* 0x036000008700780b */ /* 0x000fe20003f2e200 */
        /* <DEDUP_REMOVED lines=8> */
[----:B------:R-:W-:-:S05]  /*31cc0*/  FFMA R12, RZ, 1.2399998903274536133, R51 ;  /* 0x3f9eb851ff0c7823 */ /* 0x000fca0000000033 */
[----:B------:R-:W-:-:S13]  /*31cd0*/  FSETP.GT.AND P0, PT, |R12|, 1.469367938527859385e-39, PT ;  /* 0x001000000c00780b */ /* 0x000fda0003f04200 */
[----:B------:R-:W-:Y:S05]  /*31ce0*/  @P0 BRA P1, `(.L_x_689) ;  /* 0x0000000000140947 */ /* 0x000fea0000800000 */
[----:B------:R-:W-:Y:S01]  /*31cf0*/  IMAD.MOV.U32 R58, RZ, RZ, -0x147ae148 ;  /* 0xeb851eb8ff3a7424 */ /* 0x000fe200078e00ff */
[----:B------:R-:W-:Y:S02]  /*31d00*/  MOV R53, 0x3f9eb851 ;  /* 0x3f9eb85100357802 */ /* 0x000fe40000000f00 */
[----:B------:R-:W-:-:S07]  /*31d10*/  MOV R50, 0x31d30 ;  /* 0x00031d3000327802 */ /* 0x000fce0000000f00 */
[----:B0-----:R-:W-:Y:S05]  /*31d20*/  CALL.REL.NOINC `($__internal_1_$__cuda_sm20_div_rn_f64_full) ;  /* 0x0000001000fc7944 */ /* 0x001fea0003c00000 */
[----:B------:R-:W-:-:S07]  /*31d30*/  IMAD.MOV.U32 R50, RZ, RZ, R52 ;  /* 0x000000ffff327224 */ /* 0x000fce00078e0034 */
.L_x_689:
[----:B------:R-:W-:Y:S05]  /*31d40*/  BSYNC.RECONVERGENT B2 ;  /* 0x0000000000027941 */ /* 0x000fea0003800200 */
.L_x_688:
[----:B------:R-:W1:Y:S01]  /*31d50*/  MUFU.RCP64H R13, 0.02999998629093170166 ;  /* 0x3f9eb851000d7908 */ /* 0x000e620000001800 */
[----:B------:R-:W-:Y:S01]  /*31d60*/  IMAD.MOV.U32 R14, RZ, RZ, -0x147ae148 ;  /* 0xeb851eb8ff0e7424 */ /* 0x000fe200078e00ff */
[----:B------:R-:W-:Y:S01]  /*31d70*/  UMOV UR4, 0x851eb852 ;  /* 0x851eb85200047882 */ /* 0x000fe20000000000 */
[----:B------:R-:W-:Y:S01]  /*31d80*/  IMAD.MOV.U32 R15, RZ, RZ, 0x3f9eb851 ;  /* 0x3f9eb851ff0f7424 */ /* 0x000fe200078e00ff */
[----:B------:R-:W-:Y:S01]  /*31d90*/  UMOV UR5, 0x3fb851eb ;  /* 0x3fb851eb00057882 */ /* 0x000fe20000000000 */
[----:B------:R-:W-:Y:S01]  /*31da0*/  IMAD.MOV.U32 R12, RZ, RZ, 0x1 ;  /* 0x00000001ff0c7424 */ /* 0x000fe200078e00ff */
[----:B------:R-:W-:Y:S01]  /*31db0*/  DMUL R134, R10, -UR4 ;  /* 0x800000040a867c28 */ /* 0x000fe20008000000 */
        /* <DEDUP_REMOVED lines=14> */
[----:B------:R-:W-:Y:S01]  /*31ea0*/  MOV R58, 0xeb851eb8 ;  /* 0xeb851eb8003a7802 */ /* 0x000fe20000000f00 */
[----:B------:R-:W-:Y:S01]  /*31eb0*/  IMAD.MOV.U32 R53, RZ, RZ, 0x3f9eb851 ;  /* 0x3f9eb851ff357424 */ /* 0x000fe200078e00ff */
[----:B------:R-:W-:-:S07]  /*31ec0*/  MOV R50, 0x31ee0 ;  /* 0x00031ee000327802 */ /* 0x000fce0000000f00 */
[----:B0-----:R-:W-:Y:S05]  /*31ed0*/  CALL.REL.NOINC `($__internal_1_$__cuda_sm20_div_rn_f64_full) ;  /* 0x0000001000907944 */ /* 0x001fea0003c00000 */
[----:B------:R-:W-:-:S07]  /*31ee0*/  IMAD.MOV.U32 R53, RZ, RZ, R51 ;  /* 0x000000ffff357224 */ /* 0x000fce00078e0033 */
.L_x_691:
[----:B------:R-:W-:Y:S05]  /*31ef0*/  BSYNC.RECONVERGENT B2 ;  /* 0x0000000000027941 */ /* 0x000fea0003800200 */
.L_x_690:
[----:B------:R-:W-:Y:S01]  /*31f00*/  DADD R4, R4, R52 ;  /* 0x0000000004047229 */ /* 0x000fe20000000034 */
[----:B------:R-:W-:-:S10]  /*31f10*/  UMOV UR4, URZ ;  /* 0x000000ff00047c82 */ /* 0x000fd40008000000 */
.L_x_708:
[----:B------:R-:W-:Y:S01]  /*31f20*/  DADD R10, R8, 600 ;  /* 0x4082c000080a7429 */ /* 0x000fe20000000000 */
[----:B------:R-:W-:Y:S01]  /*31f30*/  UIADD3 UR4, UPT, UPT, UR4, 0x2, URZ ;  /* 0x0000000204047890 */ /* 0x000fe2000fffe0ff */
[----:B------:R-:W-:Y:S03]  /*31f40*/  BSSY.RECONVERGENT B2, `(.L_x_692) ;  /* 0x0000016000027945 */ /* 0x000fe60003800200 */
[----:B------:R-:W-:-:S03]  /*31f50*/  UISETP.NE.AND UP0, UPT, UR4, 0xa, UPT ;  /* 0x0000000a0400788c */ /* 0x000fc6000bf05270 */
[----:B------:R-:W-:Y:S01]  /*31f60*/  DMUL R58, R10, R10 ;  /* 0x0000000a0a3a7228 */ /* 0x000fe20000000000 */
[----:B------:R-:W-:-:S05]  /*31f70*/  IMAD.MOV.U32 R10, RZ, RZ, 0x1 ;  /* 0x00000001ff0a7424 */ /* 0x000fca00078e00ff */
[----:B------:R-:W1:Y:S02]  /*31f80*/  MUFU.RCP64H R11, R59 ;  /* 0x0000003b000b7308 */ /* 0x000e640000001800 */
[----:B-1----:R-:W-:-:S08]  /*31f90*/  DFMA R12, -R58, R10, 1 ;  /* 0x3ff000003a0c742b */ /* 0x002fd0000000010a */
        /* <DEDUP_REMOVED lines=11> */
[----:B------:R-:W-:Y:S01]  /*32050*/  MOV R134, RZ ;  /* 0x000000ff00867202 */ /* 0x000fe20000000f00 */
[----:B------:R-:W-:Y:S01]  /*32060*/  IMAD.MOV.U32 R135, RZ, RZ, 0x416051bc ;  /* 0x416051bcff877424 */ /* 0x000fe200078e00ff */
[----:B------:R-:W-:-:S07]  /*32070*/  MOV R50, 0x32090 ;  /* 0x0003209000327802 */ /* 0x000fce0000000f00 */
[----:B0-----:R-:W-:Y:S05]  /*32080*/  CALL.REL.NOINC `($__internal_1_$__cuda_sm20_div_rn_f64_full) ;  /* 0x0000001000247944 */ /* 0x001fea0003c00000 */
[----:B------:R-:W-:-:S07]  /*32090*/  IMAD.MOV.U32 R53, RZ, RZ, R51 ;  /* 0x000000ffff357224 */ /* 0x000fce00078e0033 */
.L_x_693:
[----:B------:R-:W-:Y:S05]  /*320a0*/  BSYNC.RECONVERGENT B2 ;  /* 0x0000000000027941 */ /* 0x000fea0003800200 */
.L_x_692:
[----:B------:R-:W-:Y:S01]  /*320b0*/  DADD R52, R52, 1 ;  /* 0x3ff0000034347429 */ /* 0x000fe20000000000 */
[----:B------:R-:W-:Y:S05]  /*320c0*/  BSSY.RECONVERGENT B2, `(.L_x_694) ;  /* 0x0000010000027945 */ /* 0x000fea0003800200 */
[----:B------:R-:W1:Y:S04]  /*320d0*/  MUFU.RCP64H R11, R53 ;  /* 0x00000035000b7308 */ /* 0x000e680000001800 */
[----:B------:R-:W-:-:S05]  /*320e0*/  VIADD R10, R53, 0x300402 ;  /* 0x00300402350a7836 */ /* 0x000fca0000000000 */
[----:B------:R-:W-:Y:S01]  /*320f0*/  FSETP.GEU.AND P0, PT, |R10|, 5.8789094863358348022e-39, PT ;  /* 0x004004020a00780b */ /* 0x000fe20003f0e200 */
[----:B-1----:R-:W-:-:S08]  /*32100*/  DFMA R12, -R52, R10, 1 ;  /* 0x3ff00000340c742b */ /* 0x002fd0000000010a */
[----:B------:R-:W-:-:S08]  /*32110*/  DFMA R12, R12, R12, R12 ;  /* 0x0000000c0c0c722b */ /* 0x000fd0000000000c */
[----:B------:R-:W-:-:S08]  /*32120*/  DFMA R12, R10, R12, R10 ;  /* 0x0000000c0a0c722b */ /* 0x000fd0000000000a */
[----:B------:R-:W-:-:S08]  /*32130*/  DFMA R14, -R52, R12, 1 ;  /* 0x3ff00000340e742b */ /* 0x000fd0000000010c */
[----:B------:R-:W-:Y:S01]  /*32140*/  DFMA R12, R12, R14, R12 ;  /* 0x0000000e0c0c722b */ /* 0x000fe2000000000c */
[----:B------:R-:W-:Y:S10]  /*32150*/  @P0 BRA `(.L_x_695) ;  /* 0x0000000000180947 */ /* 0x000ff40003800000 */
[----:B------:R-:W-:Y:S02]  /*32160*/  LOP3.LUT R10, R53, 0x7fffffff, RZ, 0xc0, !PT ;  /* 0x7fffffff350a7812 */ /* 0x000fe400078ec0ff */
[----:B------:R-:W-:-:S03]  /*32170*/  MOV R30, 0x321a0 ;  /* 0x000321a0001e7802 */ /* 0x000fc60000000f00 */
[----:B0-----:R-:W-:-:S07]  /*32180*/  VIADD R45, R10, 0xfff00000 ;  /* 0xfff000000a2d7836 */ /* 0x001fce0000000000 */
[----:B------:R-:W-:Y:S05]  /*32190*/  CALL.REL.NOINC `($__internal_0_$__cuda_sm20_dblrcp_rn_slowpath_v3) ;  /* 0x0000000c002c7944 */ /* 0x000fea0003c00000 */
[----:B------:R-:W-:Y:S01]  /*321a0*/  MOV R12, R134 ;  /* 0x00000086000c7202 */ /* 0x000fe20000000f00 */
[----:B------:R-:W-:-:S07]  /*321b0*/  IMAD.MOV.U32 R13, RZ, RZ, R135 ;  /* 0x000000ffff0d7224 */ /* 0x000fce00078e0087 */
.L_x_695:
[----:B------:R-:W-:Y:S05]  /*321c0*/  BSYNC.RECONVERGENT B2 ;  /* 0x0000000000027941 */ /* 0x000fea0003800200 */
.L_x_694:
[----:B------:R-:W-:Y:S01]  /*321d0*/  DADD R10, R6, 600 ;  /* 0x4082c000060a7429 */ /* 0x000fe20000000000 */
[----:B------:R-:W-:Y:S01]  /*321e0*/  UMOV UR8, 0xd2f1a9fc ;  /* 0xd2f1a9fc00087882 */ /* 0x000fe20000000000 */
[----:B------:R-:W-:Y:S01]  /*321f0*/  DMUL R12, R2, R12 ;  /* 0x0000000c020c7228 */ /* 0x000fe20000000000 */
[----:B------:R-:W-:Y:S01]  /*32200*/  UMOV UR9, 0x3f60624d ;  /* 0x3f60624d00097882 */ /* 0x000fe20000000000 */
[----:B------:R-:W-:Y:S04]  /*32210*/  BSSY.RECONVERGENT B2, `(.L_x_696) ;  /* 0x0000016000027945 */ /* 0x000fe80003800200 */
[----:B------:R-:W-:Y:S01]  /*32220*/  DMUL R58, R10, R10 ;  /* 0x0000000a0a3a7228 */ /* 0x000fe20000000000 */
[----:B------:R-:W-:Y:S01]  /*32230*/  IMAD.MOV.U32 R10, RZ, RZ, 0x1 ;  /* 0x00000001ff0a7424 */ /* 0x000fe200078e00ff */
[----:B------:R-:W-:-:S04]  /*32240*/  DFMA R8, R12, UR8, R8 ;  /* 0x000000080c087c2b */ /* 0x000fc80008000008 */
        /* <DEDUP_REMOVED lines=16> */
[----:B0-----:R-:W-:Y:S05]  /*32350*/  CALL.REL.NOINC `($__internal_1_$__cuda_sm20_div_rn_f64_full) ;  /* 0x0000000c00707944 */ /* 0x001fea0003c00000 */
[----:B------:R-:W-:-:S07]  /*32360*/  IMAD.MOV.U32 R53, RZ, RZ, R51 ;  /* 0x000000ffff357224 */ /* 0x000fce00078e0033 */
.L_x_697:
[----:B------:R-:W-:Y:S05]  /*32370*/  BSYNC.RECONVERGENT B2 ;  /* 0x0000000000027941 */ /* 0x000fea0003800200 */
.L_x_696:
        /* <DEDUP_REMOVED lines=15> */
[----:B------:R-:W-:Y:S01]  /*32470*/  IMAD.MOV.U32 R12, RZ, RZ, R134 ;  /* 0x000000ffff0c7224 */ /* 0x000fe200078e0086 */
[----:B------:R-:W-:-:S07]  /*32480*/  MOV R13, R135 ;  /* 0x00000087000d7202 */ /* 0x000fce0000000f00 */
.L_x_699:
[----:B------:R-:W-:Y:S05]  /*32490*/  BSYNC.RECONVERGENT B2 ;  /* 0x0000000000027941 */ /* 0x000fea0003800200 */
.L_x_698:
        /* <DEDUP_REMOVED lines=22> */
[----:B------:R-:W-:Y:S02]  /*32600*/  IMAD.MOV.U32 R134, RZ, RZ, RZ ;  /* 0x000000ffff867224 */ /* 0x000fe400078e00ff */
[----:B------:R-:W-:-:S07]  /*32610*/  IMAD.MOV.U32 R135, RZ, RZ, 0x416051bc ;  /* 0x416051bcff877424 */ /* 0x000fce00078e00ff */
[----:B0-----:R-:W-:Y:S05]  /*32620*/  CALL.REL.NOINC `($__internal_1_$__cuda_sm20_div_rn_f64_full) ;  /* 0x0000000800bc7944 */ /* 0x001fea0003c00000 */
[----:B------:R-:W-:-:S07]  /*32630*/  MOV R53, R51 ;  /* 0x0000003300357202 */ /* 0x000fce0000000f00 */
.L_x_701:
[----:B------:R-:W-:Y:S05]  /*32640*/  BSYNC.RECONVERGENT B2 ;  /* 0x0000000000027941 */ /* 0x000fea0003800200 */
.L_x_700:
        /* <DEDUP_REMOVED lines=15> */
[----:B------:R-:W-:Y:S02]  /*32740*/  IMAD.MOV.U32 R12, RZ, RZ, R134 ;  /* 0x000000ffff0c7224 */ /* 0x000fe400078e0086 */
[----:B------:R-:W-:-:S07]  /*32750*/  IMAD.MOV.U32 R13, RZ, RZ, R135 ;  /* 0x000000ffff0d7224 */ /* 0x000fce00078e0087 */
.L_x_703:
[----:B------:R-:W-:Y:S05]  /*32760*/  BSYNC.RECONVERGENT B2 ;  /* 0x0000000000027941 */ /* 0x000fea0003800200 */
.L_x_702:
[----:B------:R-:W-:Y:S01]  /*32770*/  DADD R10, R6, 600 ;  /* 0x4082c000060a7429 */ /* 0x000fe20000000000 */
[----:B------:R-:W-:Y:S01]  /*32780*/  UMOV UR8, 0xd2f1a9fc ;  /* 0xd2f1a9fc00087882 */ /* 0x000fe20000000000 */
[----:B------:R-:W-:Y:S01]  /*32790*/  DMUL R12, R2, R12 ;  /* 0x0000000c020c7228 */ /* 0x000fe20000000000 */
[----:B------:R-:W-:Y:S01]  /*327a0*/  UMOV UR9, 0x3f60624d ;  /* 0x3f60624d00097882 */ /* 0x000fe20000000000 */
[----:B------:R-:W-:Y:S04]  /*327b0*/  BSSY.RECONVERGENT B2, `(.L_x_704) ;  /* 0x0000016000027945 */ /* 0x000fe80003800200 */
[----:B------:R-:W-:Y:S01]  /*327c0*/  DMUL R58, R10, R10 ;  /* 0x0000000a0a3a7228 */ /* 0x000fe20000000000 */
[----:B------:R-:W-:Y:S01]  /*327d0*/  MOV R10, 0x1 ;  /* 0x00000001000a7802 */ /* 0x000fe20000000f00 */
        /* <DEDUP_REMOVED lines=18> */
[----:B------:R-:W-:-:S07]  /*32900*/  IMAD.MOV.U32 R53, RZ, RZ, R51 ;  /* 0x000000ffff357224 */ /* 0x000fce00078e0033 */
.L_x_705:
[----:B------:R-:W-:Y:S05]  /*32910*/  BSYNC.RECONVERGENT B2 ;  /* 0x0000000000027941 */ /* 0x000fea0003800200 */
.L_x_704:
[----:B------:R-:W-:Y:S01]  /*32920*/  DADD R52, R52, 1 ;  /* 0x3ff0000034347429 */ /* 0x000fe20000000000 */
[----:B------:R-:W-:Y:S05]  /*32930*/  BSSY.RECONVERGENT B2, `(.L_x_706) ;  /* 0x0000010000027945 */ /* 0x000fea0003800200 */
[----:B------:R-:W1:Y:S04]  /*32940*/  MUFU.RCP64H R11, R53 ;  /* 0x00000035000b7308 */ /* 0x000e680000001800 */
[----:B------:R-:W-:-:S04]  /*32950*/  IADD3 R10, PT, PT, R53, 0x300402, RZ ;  /* 0x00300402350a7810 */ /* 0x000fc80007ffe0ff */
[----:B------:R-:W-:Y:S02]  /*32960*/  FSETP.GEU.AND P0, PT, |R10|, 5.8789094863358348022e-39, PT ;  /* 0x004004020a00780b */ /* 0x000fe40003f0e200 */
        /* <DEDUP_REMOVED lines=12> */
.L_x_707:
[----:B------:R-:W-:Y:S05]  /*32a30*/  BSYNC.RECONVERGENT B2 ;  /* 0x0000000000027941 */ /* 0x000fea0003800200 */
.L_x_706:
[----:B------:R-:W-:Y:S01]  /*32a40*/  DMUL R12, R4, R12 ;  /* 0x0000000c040c7228 */ /* 0x000fe20000000000 */
[----:B------:R-:W-:Y:S01]  /*32a50*/  UMOV UR8, 0xd2f1a9fc ;  /* 0xd2f1a9fc00087882 */ /* 0x000fe20000000000 */
[----:B------:R-:W-:-:S06]  /*32a60*/  UMOV UR9, 0x3f60624d ;  /* 0x3f60624d00097882 */ /* 0x000fcc0000000000 */
[----:B------:R-:W-:Y:S01]  /*32a70*/  DFMA R6, R12, UR8, R6 ;  /* 0x000000080c067c2b */ /* 0x000fe20008000006 */
[----:B------:R-:W-:Y:S10]  /*32a80*/  BRA.U UP0, `(.L_x_708) ;  /* 0xfffffff500247547 */ /* 0x000ff4000b83ffff */
[C---:B------:R-:W-:Y:S01]  /*32a90*/  DADD R58, R8.reuse, 600 ;  /* 0x4082c000083a7429 */ /* 0x040fe20000000000 */
[----:B------:R-:W-:Y:S01]  /*32aa0*/  IMAD.MOV.U32 R2, RZ, RZ, 0x1 ;  /* 0x00000001ff027424 */ /* 0x000fe200078e00ff */
[----:B------:R-:W-:Y:S01]  /*32ab0*/  DMUL R134, R8, 14260 ;  /* 0x40cbda0008867828 */ /* 0x000fe20000000000 */
[----:B------:R-:W-:Y:S03]  /*32ac0*/  BSSY.RECONVERGENT B2, `(.L_x_709) ;  /* 0x0000012000027945 */ /* 0x000fe60003800200 */
        /* <DEDUP_REMOVED lines=17> */
.L_x_710:
[----:B------:R-:W-:Y:S05]  /*32be0*/  BSYNC.RECONVERGENT B2 ;  /* 0x0000000000027941 */ /* 0x000fea0003800200 */
.L_x_709:
        /* <DEDUP_REMOVED lines=13> */
[----:B------:R-:W-:Y:S02]  /*32cc0*/  DFMA R50, R2, R4, R50 ;  /* 0x000000040232722b */ /* 0x000fe40000000032 */
[----:B------:R-:W-:-:S08]  /*32cd0*/  DADD R4, R8, R52 ;  /* 0x0000000008047229 */ /* 0x000fd00000000034 */
[----:B------:R-:W-:-:S05]  /*32ce0*/  FFMA R2, RZ, R59, R51 ;  /* 0x0000003bff027223 */ /* 0x000fca0000000033 */
[----:B------:R-:W-:-:S13]  /*32cf0*/  FSETP.GT.AND P0, PT, |R2|, 1.469367938527859385e-39, PT ;  /* 0x001000000200780b */ /* 0x000fda0003f04200 */
[----:B------:R-:W-:Y:S05]  /*32d00*/  @P0 BRA P1, `(.L_x_712) ;  /* 0x0000000000100947 */ /* 0x000fea0000800000 */
[----:B------:R-:W-:Y:S01]  /*32d10*/  IMAD.MOV.U32 R53, RZ, RZ, R59 ;  /* 0x000000ffff357224 */ /* 0x000fe200078e003b */
[----:B------:R-:W-:-:S07]  /*32d20*/  MOV R50, 0x32d40 ;  /* 0x00032d4000327802 */ /* 0x000fce0000000f00 */
[----:B0-----:R-:W-:Y:S05]  /*32d30*/  CALL.REL.NOINC `($__internal_1_$__cuda_sm20_div_rn_f64_full) ;  /* 0x0000000000f87944 */ /* 0x001fea0003c00000 */
[----:B------:R-:W-:-:S07]  /*32d40*/  IMAD.MOV.U32 R50, RZ, RZ, R52 ;  /* 0x000000ffff327224 */ /* 0x000fce00078e0034 */
.L_x_712:
[----:B------:R-:W-:Y:S05]  /*32d50*/  BSYNC.RECONVERGENT B2 ;  /* 0x0000000000027941 */ /* 0x000fea0003800200 */
.L_x_711:
[C---:B------:R-:W-:Y:S01]  /*32d60*/  DADD R50, R6.reuse, R50 ;  /* 0x0000000006327229 */ /* 0x040fe20000000032 */
[----:B------:R-:W-:Y:S01]  /*32d70*/  STG.E.64 desc[UR6][R126.64+0x10], R8 ;  /* 0x000010087e007986 */ /* 0x000fe2000c101b06 */
[----:B------:R-:W-:-:S03]  /*32d80*/  DSETP.GEU.AND P0, PT, R6, RZ, PT ;  /* 0x000000ff0600722a */ /* 0x000fc60003f0e000 */
[----:B------:R-:W-:Y:S04]  /*32d90*/  STG.E.64 desc[UR6][R126.64+0x18], R4 ;  /* 0x000018047e007986 */ /* 0x000fe8000c101b06 */
[----:B------:R-:W-:Y:S01]  /*32da0*/  STG.E.64 desc[UR6][R126.64+0x70], R6 ;  /* 0x000070067e007986 */ /* 0x000fe2000c101b06 */
[----:B------:R-:W-:Y:S02]  /*32db0*/  FSEL R2, R50, RZ, P0 ;  /* 0x000000ff32027208 */ /* 0x000fe40000000000 */
[----:B------:R-:W-:Y:S01]  /*32dc0*/  FSEL R3, R51, RZ, P0 ;  /* 0x000000ff33037208 */ /* 0x000fe20000000000 */
[----:B------:R-:W-:Y:S04]  /*32dd0*/  STG.E.64 desc[UR6][R126.64+0x98], R132 ;  /* 0x000098847e007986 */ /* 0x000fe8000c101b06 */
[----:B------:R-:W-:Y:S04]  /*32de0*/  STG.E.64 desc[UR6][R126.64+0xa8], R128 ;  /* 0x0000a8807e007986 */ /* 0x000fe8000c101b06 */
[----:B------:R-:W-:Y:S04]  /*32df0*/  STG.E.64 desc[UR6][R126.64+0xb0], R130 ;  /* 0x0000b0827e007986 */ /* 0x000fe8000c101b06 */
[----:B------:R-:W-:Y:S04]  /*32e00*/  STG.E.64 desc[UR6][R126.64+0xc0], R124 ;  /* 0x0000c07c7e007986 */ /* 0x000fe8000c101b06 */
[----:B------:R-:W-:Y:S04]  /*32e10*/  STG.E desc[UR6][R126.64+0xb8], R0 ;  /* 0x0000b8007e007986 */ /* 0x000fe8000c101906 */
[----:B------:R-:W-:Y:S04]  /*32e20*/  STG.E.64 desc[UR6][R126.64+0xa0], R140 ;  /* 0x0000a08c7e007986 */ /* 0x000fe8000c101b06 */
[----:B------:R-:W-:Y:S01]  /*32e30*/  STG.E.64 desc[UR6][R126.64+0x90], R2 ;  /* 0x000090027e007986 */ /* 0x000fe2000c101b06 */
[----:B------:R-:W-:Y:S05]  /*32e40*/  EXIT ;  /* 0x000000000000794d */ /* 0x000fea0003800000 */
        .weak           $__internal_0_$__cuda_sm20_dblrcp_rn_slowpath_v3
        .type           $__internal_0_$__cuda_sm20_dblrcp_rn_slowpath_v3,@function
        .size           $__internal_0_$__cuda_sm20_dblrcp_rn_slowpath_v3,($__internal_1_$__cuda_sm20_div_rn_f64_full - $__internal_0_$__cuda_sm20_dblrcp_rn_slowpath_v3)
$__internal_0_$__cuda_sm20_dblrcp_rn_slowpath_v3:
[----:B------:R-:W-:Y:S01]  /*32e50*/  MOV R46, R52 ;  /* 0x00000034002e7202 */ /* 0x000fe20000000f00 */
[----:B------:R-:W-:Y:S01]  /*32e60*/  IMAD.MOV.U32 R47, RZ, RZ, R53 ;  /* 0x000000ffff2f7224 */ /* 0x000fe200078e0035 */
[----:B------:R-:W-:Y:S05]  /*32e70*/  BSSY.RECONVERGENT B1, `(.L_x_713) ;  /* 0x0000025000017945 */ /* 0x000fea0003800200 */
[----:B------:R-:W-:-:S14]  /*32e80*/  DSETP.GTU.AND P2, PT, |R46|, +INF , PT ;  /* 0x7ff000002e00742a */ /* 0x000fdc0003f4c200 */
[----:B------:R-:W-:Y:S05]  /*32e90*/  @P2 BRA `(.L_x_714) ;  /* 0x0000000000802947 */ /* 0x000fea0003800000 */
[----:B------:R-:W-:-:S05]  /*32ea0*/  LOP3.LUT R34, R53, 0x7fffffff, RZ, 0xc0, !PT ;  /* 0x7fffffff35227812 */ /* 0x000fca00078ec0ff */
[----:B------:R-:W-:-:S05]  /*32eb0*/  VIADD R32, R34, 0xffffffff ;  /* 0xffffffff22207836 */ /* 0x000fca0000000000 */
[----:B------:R-:W-:-:S13]  /*32ec0*/  ISETP.GE.U32.AND P2, PT, R32, 0x7fefffff, PT ;  /* 0x7fefffff2000780c */ /* 0x000fda0003f46070 */
[----:B------:R-:W-:Y:S01]  /*32ed0*/  @P2 LOP3.LUT R41, R47, 0x7ff00000, RZ, 0x3c, !PT ;  /* 0x7ff000002f292812 */ /* 0x000fe200078e3cff */
[----:B------:R-:W-:Y:S01]  /*32ee0*/  @P2 IMAD.MOV.U32 R40, RZ, RZ, RZ ;  /* 0x000000ffff282224 */ /* 0x000fe200078e00ff */
[----:B------:R-:W-:Y:S06]  /*32ef0*/  @P2 BRA `(.L_x_715) ;  /* 0x0000000000702947 */ /* 0x000fec0003800000 */
[----:B------:R-:W-:-:S13]  /*32f00*/  ISETP.GE.U32.AND P2, PT, R34, 0x1000001, PT ;  /* 0x010000012200780c */ /* 0x000fda0003f46070 */
[----:B------:R-:W-:Y:S05]  /*32f10*/  @!P2 BRA `(.L_x_716) ;  /* 0x000000000038a947 */ /* 0x000fea0003800000 */
[----:B------:R-:W-:Y:S01]  /*32f20*/  VIADD R41, R47, 0xc0200000 ;  /* 0xc02000002f297836 */ /* 0x000fe20000000000 */
[----:B------:R-:W-:Y:S01]  /*32f30*/  MOV R40, R46 ;  /* 0x0000002e00287202 */ /* 0x000fe20000000f00 */
[----:B------:R-:W-:Y:S02]  /*32f40*/  IMAD.MOV.U32 R42, RZ, RZ, R45 ;  /* 0x000000ffff2a7224 */ /* 0x000fe400078e002d */
[----:B------:R-:W0:Y:S04]  /*32f50*/  MUFU.RCP64H R43, R41 ;  /* 0x00000029002b7308 */ /* 0x000e280000001800 */
[----:B0-----:R-:W-:-:S08]  /*32f60*/  DFMA R44, -R40, R42, 1 ;  /* 0x3ff00000282c742b */ /* 0x001fd0000000012a */
[----:B------:R-:W-:-:S08]  /*32f70*/  DFMA R44, R44, R44, R44 ;  /* 0x0000002c2c2c722b */ /* 0x000fd0000000002c */
[----:B------:R-:W-:-:S08]  /*32f80*/  DFMA R44, R42, R44, R42 ;  /* 0x0000002c2a2c722b */ /* 0x000fd0000000002a */
[----:B------:R-:W-:-:S08]  /*32f90*/  DFMA R42, -R40, R44, 1 ;  /* 0x3ff00000282a742b */ /* 0x000fd0000000012c */
[----:B------:R-:W-:-:S08]  /*32fa0*/  DFMA R42, R44, R42, R44 ;  /* 0x0000002a2c2a722b */ /* 0x000fd0000000002c */
[----:B------:R-:W-:-:S08]  /*32fb0*/  DMUL R42, R42, 2.2250738585072013831e-308 ;  /* 0x001000002a2a7828 */ /* 0x000fd00000000000 */
[----:B------:R-:W-:-:S08]  /*32fc0*/  DFMA R44, -R46, R42, 1 ;  /* 0x3ff000002e2c742b */ /* 0x000fd0000000012a */
[----:B------:R-:W-:-:S08]  /*32fd0*/  DFMA R44, R44, R44, R44 ;  /* 0x0000002c2c2c722b */ /* 0x000fd0000000002c */
[----:B------:R-:W-:Y:S01]  /*32fe0*/  DFMA R40, R42, R44, R42 ;  /* 0x0000002c2a28722b */ /* 0x000fe2000000002a */
[----:B------:R-:W-:Y:S10]  /*32ff0*/  BRA `(.L_x_715) ;  /* 0x0000000000307947 */ /* 0x000ff40003800000 */
.L_x_716:
[----:B------:R-:W-:Y:S01]  /*33000*/  DMUL R42, R46, 8.11296384146066816958e+31 ;  /* 0x469000002e2a7828 */ /* 0x000fe20000000000 */
[----:B------:R-:W-:-:S05]  /*33010*/  IMAD.MOV.U32 R40, RZ, RZ, R45 ;  /* 0x000000ffff287224 */ /* 0x000fca00078e002d */
[----:B------:R-:W0:Y:S02]  /*33020*/  MUFU.RCP64H R41, R43 ;  /* 0x0000002b00297308 */ /* 0x000e240000001800 */
[----:B0-----:R-:W-:-:S08]  /*33030*/  DFMA R44, -R42, R40, 1 ;  /* 0x3ff000002a2c742b */ /* 0x001fd00000000128 */
[----:B------:R-:W-:-:S08]  /*33040*/  DFMA R44, R44, R44, R44 ;  /* 0x0000002c2c2c722b */ /* 0x000fd0000000002c */
[----:B------:R-:W-:-:S08]  /*33050*/  DFMA R44, R40, R44, R40 ;  /* 0x0000002c282c722b */ /* 0x000fd00000000028 */
[----:B------:R-:W-:-:S08]  /*33060*/  DFMA R40, -R42, R44, 1 ;  /* 0x3ff000002a28742b */ /* 0x000fd0000000012c */
[----:B------:R-:W-:-:S08]  /*33070*/  DFMA R40, R44, R40, R44 ;  /* 0x000000282c28722b */ /* 0x000fd0000000002c */
[----:B------:R-:W-:Y:S01]  /*33080*/  DMUL R40, R40, 8.11296384146066816958e+31 ;  /* 0x4690000028287828 */ /* 0x000fe20000000000 */
[----:B------:R-:W-:Y:S10]  /*33090*/  BRA `(.L_x_715) ;  /* 0x0000000000087947 */ /* 0x000ff40003800000 */
.L_x_714:
[----:B------:R-:W-:Y:S01]  /*330a0*/  LOP3.LUT R41, R47, 0x80000, RZ, 0xfc, !PT ;  /* 0x000800002f297812 */ /* 0x000fe200078efcff */
[----:B------:R-:W-:-:S07]  /*330b0*/  IMAD.MOV.U32 R40, RZ, RZ, R46 ;  /* 0x000000ffff287224 */ /* 0x000fce00078e002e */
.L_x_715:
[----:B------:R-:W-:Y:S05]  /*330c0*/  BSYNC.RECONVERGENT B1 ;  /* 0x0000000000017941 */ /* 0x000fea0003800200 */
.L_x_713:
[----:B------:R-:W-:Y:S01]  /*330d0*/  IMAD.MOV.U32 R134, RZ, RZ, R40 ;  /* 0x000000ffff867224 */ /* 0x000fe200078e0028 */
[----:B------:R-:W-:Y:S01]  /*330e0*/  MOV R135, R41 ;  /* 0x0000002900877202 */ /* 0x000fe20000000f00 */
[----:B------:R-:W-:Y:S02]  /*330f0*/  IMAD.MOV.U32 R40, RZ, RZ, R30 ;  /* 0x000000ffff287224 */ /* 0x000fe400078e001e */
[----:B------:R-:W-:-:S04]  /*33100*/  IMAD.MOV.U32 R41, RZ, RZ, 0x0 ;  /* 0x00000000ff297424 */ /* 0x000fc800078e00ff */
[----:B------:R-:W-:Y:S05]  /*33110*/  RET.REL.NODEC R40 `(_Z7ComputeP3cruP4cru2P7cytosolP6cyt_buP5sl_budiddddidd) ;  /* 0xfffffccc28b87950 */ /* 0x000fea0003c3ffff */
        .weak           $__internal_1_$__cuda_sm20_div_rn_f64_full
        .type           $__internal_1_$__cuda_sm20_div_rn_f64_full,@function
        .size           $__internal_1_$__cuda_sm20_div_rn_f64_full,($__internal_2_$__cuda_sm20_dsqrt_rn_f64_mediumpath_v1 - $__internal_1_$__cuda_sm20_div_rn_f64_full)
$__internal_1_$__cuda_sm20_div_rn_f64_full:
[----:B------:R-:W-:Y:S01]  /*33120*/  LOP3.LUT R56, R53, 0x7ff00000, RZ, 0xc0, !PT ;  /* 0x7ff0000035387812 */ /* 0x000fe200078ec0ff */
[----:B------:R-:W-:Y:S01]  /*33130*/  IMAD.MOV.U32 R52, RZ, RZ, 0x1ca00000 ;  /* 0x1ca00000ff347424 */ /* 0x000fe200078e00ff */
[----:B------:R-:W-:Y:S01]  /*33140*/  LOP3.LUT R51, R135, 0x7ff00000, RZ, 0xc0, !PT ;  /* 0x7ff0000087337812 */ /* 0x000fe200078ec0ff */
[----:B------:R-:W-:Y:S01]  /*33150*/  IMAD.MOV.U32 R136, RZ, RZ, R58 ;  /* 0x000000ffff887224 */ /* 0x000fe200078e003a */
[----:B------:R-:W-:Y:S01]  /*33160*/  MOV R137, R53 ;  /* 0x0000003500897202 */ /* 0x000fe20000000f00 */
[----:B------:R-:W-:Y:S01]  /*33170*/  IMAD.MOV.U32 R152, RZ, RZ, R134 ;  /* 0x000000ffff987224 */ /* 0x000fe200078e0086 */
[----:B------:R-:W-:Y:S01]  /*33180*/  ISETP.GE.U32.AND P5, PT, R51, R56, PT ;  /* 0x000000383300720c */ /* 0x000fe20003fa6070 */
[----:B------:R-:W-:Y:S01]  /*33190*/  BSSY.RECONVERGENT B1, `(.L_x_717) ;  /* 0x0000057000017945 */ /* 0x000fe20003800200 */
[----:B------:R-:W-:Y:S02]  /*331a0*/  LOP3.LUT R138, R53, 0x800fffff, RZ, 0xc0, !PT ;  /* 0x800fffff358a7812 */ /* 0x000fe400078ec0ff */
[----:B------:R-:W-:-:S02]  /*331b0*/  SEL R55, R52, 0x63400000, !P5 ;  /* 0x6340000034377807 */ /* 0x000fc40006800000 */
[----:B------:R-:W-:Y:S02]  /*331c0*/  FSETP.GEU.AND P5, PT, |R135|, 1.469367938527859385e-39, PT ;  /* 0x001000008700780b */ /* 0x000fe40003fae200 */
[----:B------:R-:W-:Y:S01]  /*331d0*/  LOP3.LUT R139, R138, 0x3ff00000, RZ, 0xfc, !PT ;  /* 0x3ff000008a8b7812 */ /* 0x000fe200078efcff */
[----:B------:R-:W-:Y:S01]  /*331e0*/  IMAD.MOV.U32 R138, RZ, RZ, R58 ;  /* 0x000000ffff8a7224 */ /* 0x000fe200078e003a */
[----:B------:R-:W-:Y:S02]  /*331f0*/  LOP3.LUT R153, R55, 0x800fffff, R135, 0xf8, !PT ;  /* 0x800fffff37997812 */ /* 0x000fe400078ef887 */
[----:B------:R-:W-:-:S07]  /*33200*/  MOV R150, 0x1 ;  /* 0x0000000100967802 */ /* 0x000fce0000000f00 */
[----:B------:R-:W-:-:S04]  /*33210*/  @!P5 LOP3.LUT R54, R137, 0x7ff00000, RZ, 0xc0, !PT ;  /* 0x7ff000008936d812 */ /* 0x000fc800078ec0ff */
[----:B------:R-:W-:-:S04]  /*33220*/  @!P5 ISETP.GE.U32.AND P6, PT, R51, R54, PT ;  /* 0x000000363300d20c */ /* 0x000fc80003fc6070 */
[----:B------:R-:W-:Y:S02]  /*33230*/  @!P5 SEL R54, R52, 0x63400000, !P6 ;  /* 0x634000003436d807 */ /* 0x000fe40007000000 */
[----:B------:R-:W-:Y:S01]  /*33240*/  FSETP.GEU.AND P6, PT, |R53|, 1.469367938527859385e-39, PT ;  /* 0x001000003500780b */ /* 0x000fe20003fce200 */
[----:B------:R-:W-:Y:S01]  /*33250*/  IMAD.MOV.U32 R53, RZ, RZ, R51 ;  /* 0x000000ffff357224 */ /* 0x000fe200078e0033 */
[----:B------:R-:W-:-:S04]  /*33260*/  @!P5 LOP3.LUT R54, R54, 0x80000000, R135, 0xf8, !PT ;  /* 0x800000003636d812 */ /* 0x000fc800078ef887 */
[----:B------:R-:W-:Y:S01]  /*33270*/  @!P5 LOP3.LUT R55, R54, 0x100000, RZ, 0xfc, !PT ;  /* 0x001000003637d812 */ /* 0x000fe200078efcff */
[----:B------:R-:W-:-:S06]  /*33280*/  @!P5 IMAD.MOV.U32 R54, RZ, RZ, RZ ;  /* 0x000000ffff36d224 */ /* 0x000fcc00078e00ff */
[----:B------:R-:W-:Y:S02]  /*33290*/  @!P6 DMUL R138, R136, 8.98846567431157953865e+307 ;  /* 0x7fe00000888ae828 */ /* 0x000fe40000000000 */
[----:B------:R-:W-:-:S04]  /*332a0*/  @!P5 DFMA R152, R152, 2, -R54 ;  /* 0x400000009898d82b */ /* 0x000fc80000000836 */
[----:B------:R-:W0:Y:S04]  /*332b0*/  MUFU.RCP64H R151, R139 ;  /* 0x0000008b00977308 */ /* 0x000e280000001800 */
[----:B------:R-:W-:Y:S02]  /*332c0*/  @!P6 LOP3.LUT R56, R139, 0x7ff00000, RZ, 0xc0, !PT ;  /* 0x7ff000008b38e812 */ /* 0x000fe400078ec0ff */
[----:B------:R-:W-:Y:S01]  /*332d0*/  @!P5 LOP3.LUT R53, R153, 0x7ff00000, RZ, 0xc0, !PT ;  /* 0x7ff000009935d812 */ /* 0x000fe200078ec0ff */
[----:B0-----:R-:W-:-:S08]  /*332e0*/  DFMA R54, R150, -R138, 1 ;  /* 0x3ff000009636742b */ /* 0x001fd0000000088a */
[----:B------:R-:W-:-:S08]  /*332f0*/  DFMA R54, R54, R54, R54 ;  /* 0x000000363636722b */ /* 0x000fd00000000036 */
[----:B------:R-:W-:-:S08]  /*33300*/  DFMA R54, R150, R54, R150 ;  /* 0x000000369636722b */ /* 0x000fd00000000096 */
[----:B------:R-:W-:-:S08]  /*33310*/  DFMA R156, R54, -R138, 1 ;  /* 0x3ff00000369c742b */ /* 0x000fd0000000088a */
[----:B------:R-:W-:-:S08]  /*33320*/  DFMA R156, R54, R156, R54 ;  /* 0x0000009c369c722b */ /* 0x000fd00000000036 */
[----:B------:R-:W-:-:S08]  /*33330*/  DMUL R54, R156, R152 ;  /* 0x000000989c367228 */ /* 0x000fd00000000000 */
[----:B------:R-:W-:-:S08]  /*33340*/  DFMA R150, R54, -R138, R152 ;  /* 0x8000008a3696722b */ /* 0x000fd00000000098 */
[----:B------:R-:W-:Y:S01]  /*33350*/  DFMA R150, R156, R150, R54 ;  /* 0x000000969c96722b */ /* 0x000fe20000000036 */
[----:B------:R-:W-:Y:S02]  /*33360*/  VIADD R54, R53, 0xffffffff ;  /* 0xffffffff35367836 */ /* 0x000fe40000000000 */
[----:B------:R-:W-:-:S03]  /*33370*/  VIADD R55, R56, 0xffffffff ;  /* 0xffffffff38377836 */ /* 0x000fc60000000000 */
[----:B------:R-:W-:-:S04]  /*33380*/  ISETP.GT.U32.AND P5, PT, R54, 0x7feffffe, PT ;  /* 0x7feffffe3600780c */ /* 0x000fc80003fa4070 */
[----:B------:R-:W-:-:S13]  /*33390*/  ISETP.GT.U32.OR P5, PT, R55, 0x7feffffe, P5 ;  /* 0x7feffffe3700780c */ /* 0x000fda0002fa4470 */
[----:B------:R-:W-:Y:S05]  /*333a0*/  @P5 BRA `(.L_x_718) ;  /* 0x0000000000745947 */ /* 0x000fea0003800000 */
[----:B------:R-:W-:-:S04]  /*333b0*/  LOP3.LUT R54, R137, 0x7ff00000, RZ, 0xc0, !PT ;  /* 0x7ff0000089367812 */ /* 0x000fc800078ec0ff */
[CC--:B------:R-:W-:Y:S02]  /*333c0*/  ISETP.GE.U32.AND P5, PT, R51.reuse, R54.reuse, PT ;  /* 0x000000363300720c */ /* 0x0c0fe40003fa6070 */
[----:B------:R-:W-:Y:S02]  /*333d0*/  VIADDMNMX R51, R51, -R54, 0xb9600000, !PT ;  /* 0xb960000033337446 */ /* 0x000fe40007800936 */
[----:B------:R-:W-:Y:S02]  /*333e0*/  SEL R52, R52, 0x63400000, !P5 ;  /* 0x6340000034347807 */ /* 0x000fe40006800000 */
[----:B------:R-:W-:-:S05]  /*333f0*/  VIMNMX R51, PT, PT, R51, 0x46a00000, PT ;  /* 0x46a0000033337848 */ /* 0x000fca0003fe0100 */
[----:B------:R-:W-:Y:S01]  /*33400*/  IMAD.IADD R51, R51, 0x1, -R52 ;  /* 0x0000000133337824 */ /* 0x000fe200078e0a34 */
[----:B------:R-:W-:-:S03]  /*33410*/  MOV R52, RZ ;  /* 0x000000ff00347202 */ /* 0x000fc60000000f00 */
[----:B------:R-:W-:-:S06]  /*33420*/  VIADD R53, R51, 0x7fe00000 ;  /* 0x7fe0000033357836 */ /* 0x000fcc0000000000 */
[----:B------:R-:W-:-:S10]  /*33430*/  DMUL R54, R150, R52 ;  /* 0x0000003496367228 */ /* 0x000fd40000000000 */
[----:B------:R-:W-:-:S13]  /*33440*/  FSETP.GTU.AND P5, PT, |R55|, 1.469367938527859385e-39, PT ;  /* 0x001000003700780b */ /* 0x000fda0003fac200 */
[----:B------:R-:W-:Y:S05]  /*33450*/  @P5 BRA `(.L_x_719) ;  /* 0x0000000000a85947 */ /* 0x000fea0003800000 */
[----:B------:R-:W-:Y:S01]  /*33460*/  DFMA R138, R150, -R138, R152 ;  /* 0x8000008a968a722b */ /* 0x000fe20000000098 */
[----:B------:R-:W-:-:S09]  /*33470*/  IMAD.MOV.U32 R52, RZ, RZ, RZ ;  /* 0x000000ffff347224 */ /* 0x000fd200078e00ff */
[C---:B------:R-:W-:Y:S02]  /*33480*/  FSETP.NEU.AND P5, PT, R139.reuse, RZ, PT ;  /* 0x000000ff8b00720b */ /* 0x040fe40003fad000 */
[----:B------:R-:W-:-:S04]  /*33490*/  LOP3.LUT R136, R139, 0x80000000, R137, 0x48, !PT ;  /* 0x800000008b887812 */ /* 0x000fc800078e4889 */
[----:B------:R-:W-:-:S07]  /*334a0*/  LOP3.LUT R53, R136, R53, RZ, 0xfc, !PT ;  /* 0x0000003588357212 */ /* 0x000fce00078efcff */
[----:B------:R-:W-:Y:S05]  /*334b0*/  @!P5 BRA `(.L_x_719) ;  /* 0x000000000090d947 */ /* 0x000fea0003800000 */
[----:B------:R-:W-:Y:S01]  /*334c0*/  IMAD.MOV R135, RZ, RZ, -R51 ;  /* 0x000000ffff877224 */ /* 0x000fe200078e0a33 */
[----:B------:R-:W-:Y:S01]  /*334d0*/  DMUL.RP R52, R150, R52 ;  /* 0x0000003496347228 */ /* 0x000fe20000008000 */
[----:B------:R-:W-:Y:S01]  /*334e0*/  IMAD.MOV.U32 R134, RZ, RZ, RZ ;  /* 0x000000ffff867224 */ /* 0x000fe200078e00ff */
[----:B------:R-:W-:-:S05]  /*334f0*/  IADD3 R51, PT, PT, -R51, -0x43300000, RZ ;  /* 0xbcd0000033337810 */ /* 0x000fca0007ffe1ff */
[----:B------:R-:W-:-:S03]  /*33500*/  DFMA R150, R54, -R134, R150 ;  /* 0x800000863696722b */ /* 0x000fc60000000096 */
[----:B------:R-:W-:-:S07]  /*33510*/  LOP3.LUT R136, R53, R136, RZ, 0x3c, !PT ;  /* 0x0000008835887212 */ /* 0x000fce00078e3cff */
[----:B------:R-:W-:-:S04]  /*33520*/  FSETP.NEU.AND P5, PT, |R151|, R51, PT ;  /* 0x000000339700720b */ /* 0x000fc80003fad200 */
[----:B------:R-:W-:Y:S02]  /*33530*/  FSEL R52, R52, R54, !P5 ;  /* 0x0000003634347208 */ /* 0x000fe40006800000 */
[----:B------:R-:W-:-:S03]  /*33540*/  FSEL R53, R136, R55, !P5 ;  /* 0x0000003788357208 */ /* 0x000fc60006800000 */
[----:B------:R-:W-:Y:S01]  /*33550*/  IMAD.MOV.U32 R54, RZ, RZ, R52 ;  /* 0x000000ffff367224 */ /* 0x000fe200078e0034 */
[----:B------:R-:W-:Y:S01]  /*33560*/  MOV R55, R53 ;  /* 0x0000003500377202 */ /* 0x000fe20000000f00 */
[----:B------:R-:W-:Y:S06]  /*33570*/  BRA `(.L_x_719) ;  /* 0x0000000000607947 */ /* 0x000fec0003800000 */
.L_x_718:
[----:B------:R-:W-:-:S14]  /*33580*/  DSETP.NAN.AND P5, PT, R134, R134, PT ;  /* 0x000000868600722a */ /* 0x000fdc0003fa8000 */
[----:B------:R-:W-:Y:S05]  /*33590*/  @P5 BRA `(.L_x_720) ;  /* 0x00000000004c5947 */ /* 0x000fea0003800000 */
[----:B------:R-:W-:-:S14]  /*335a0*/  DSETP.NAN.AND P5, PT, R136, R136, PT ;  /* 0x000000888800722a */ /* 0x000fdc0003fa8000 */
[----:B------:R-:W-:Y:S05]  /*335b0*/  @P5 BRA `(.L_x_721) ;  /* 0x0000000000345947 */ /* 0x000fea0003800000 */
[----:B------:R-:W-:Y:S01]  /*335c0*/  ISETP.NE.AND P5, PT, R53, R56, PT ;  /* 0x000000383500720c */ /* 0x000fe20003fa5270 */
[----:B------:R-:W-:Y:S02]  /*335d0*/  IMAD.MOV.U32 R54, RZ, RZ, 0x0 ;  /* 0x00000000ff367424 */ /* 0x000fe400078e00ff */
[----:B------:R-:W-:-:S10]  /*335e0*/  IMAD.MOV.U32 R55, RZ, RZ, -0x80000 ;  /* 0xfff80000ff377424 */ /* 0x000fd400078e00ff */
[----:B------:R-:W-:Y:S05]  /*335f0*/  @!P5 BRA `(.L_x_719) ;  /* 0x000000000040d947 */ /* 0x000fea0003800000 */
[----:B------:R-:W-:Y:S02]  /*33600*/  ISETP.NE.AND P5, PT, R53, 0x7ff00000, PT ;  /* 0x7ff000003500780c */ /* 0x000fe40003fa5270 */
[----:B------:R-:W-:Y:S02]  /*33610*/  LOP3.LUT R135, R135, 0x80000000, R137, 0x48, !PT ;  /* 0x8000000087877812 */ /* 0x000fe400078e4889 */
[----:B------:R-:W-:-:S13]  /*33620*/  ISETP.EQ.OR P5, PT, R56, RZ, !P5 ;  /* 0x000000ff3800720c */ /* 0x000fda0006fa2670 */
[----:B------:R-:W-:Y:S01]  /*33630*/  @P5 LOP3.LUT R51, R135, 0x7ff00000, RZ, 0xfc, !PT ;  /* 0x7ff0000087335812 */ /* 0x000fe200078efcff */
[----:B------:R-:W-:Y:S01]  /*33640*/  @!P5 IMAD.MOV.U32 R54, RZ, RZ, RZ ;  /* 0x000000ffff36d224 */ /* 0x000fe200078e00ff */
[----:B------:R-:W-:Y:S01]  /*33650*/  @P5 MOV R54, RZ ;  /* 0x000000ff00365202 */ /* 0x000fe20000000f00 */
[----:B------:R-:W-:Y:S02]  /*33660*/  @!P5 IMAD.MOV.U32 R55, RZ, RZ, R135 ;  /* 0x000000ffff37d224 */ /* 0x000fe400078e0087 */
[----:B------:R-:W-:Y:S01]  /*33670*/  @P5 IMAD.MOV.U32 R55, RZ, RZ, R51 ;  /* 0x000000ffff375224 */ /* 0x000fe200078e0033 */
[----:B------:R-:W-:Y:S06]  /*33680*/  BRA `(.L_x_719) ;  /* 0x00000000001c7947 */ /* 0x000fec0003800000 */
.L_x_721:
[----:B------:R-:W-:Y:S01]  /*33690*/  LOP3.LUT R51, R137, 0x80000, RZ, 0xfc, !PT ;  /* 0x0008000089337812 */ /* 0x000fe200078efcff */
[----:B------:R-:W-:-:S04]  /*336a0*/  IMAD.MOV.U32 R54, RZ, RZ, R136 ;  /* 0x000000ffff367224 */ /* 0x000fc800078e0088 */
[----:B------:R-:W-:Y:S01]  /*336b0*/  IMAD.MOV.U32 R55, RZ, RZ, R51 ;  /* 0x000000ffff377224 */ /* 0x000fe200078e0033 */
[----:B------:R-:W-:Y:S06]  /*336c0*/  BRA `(.L_x_719) ;  /* 0x00000000000c7947 */ /* 0x000fec0003800000 */
.L_x_720:
[----:B------:R-:W-:Y:S01]  /*336d0*/  LOP3.LUT R51, R135, 0x80000, RZ, 0xfc, !PT ;  /* 0x0008000087337812 */ /* 0x000fe200078efcff */
[----:B------:R-:W-:-:S03]  /*336e0*/  IMAD.MOV.U32 R54, RZ, RZ, R134 ;  /* 0x000000ffff367224 */ /* 0x000fc600078e0086 */
[----:B------:R-:W-:-:S07]  /*336f0*/  MOV R55, R51 ;  /* 0x0000003300377202 */ /* 0x000fce0000000f00 */
.L_x_719:
[----:B------:R-:W-:Y:S05]  /*33700*/  BSYNC.RECONVERGENT B1 ;  /* 0x0000000000017941 */ /* 0x000fea0003800200 */
.L_x_717:
[----:B------:R-:W-:Y:S02]  /*33710*/  IMAD.MOV.U32 R52, RZ, RZ, R54 ;  /* 0x000000ffff347224 */ /* 0x000fe400078e0036 */
[----:B------:R-:W-:Y:S02]  /*33720*/  IMAD.MOV.U32 R51, RZ, RZ, R55 ;  /* 0x000000ffff337224 */ /* 0x000fe400078e0037 */
[----:B------:R-:W-:Y:S02]  /*33730*/  IMAD.MOV.U32 R54, RZ, RZ, R50 ;  /* 0x000000ffff367224 */ /* 0x000fe400078e0032 */
[----:B------:R-:W-:-:S04]  /*33740*/  IMAD.MOV.U32 R55, RZ, RZ, 0x0 ;  /* 0x00000000ff377424 */ /* 0x000fc800078e00ff */
[----:B------:R-:W-:Y:S05]  /*33750*/  RET.REL.NODEC R54 `(_Z7ComputeP3cruP4cru2P7cytosolP6cyt_buP5sl_budiddddidd) ;  /* 0xfffffcc836287950 */ /* 0x000fea0003c3ffff */
        .weak           $__internal_2_$__cuda_sm20_dsqrt_rn_f64_mediumpath_v1
        .type           $__internal_2_$__cuda_sm20_dsqrt_rn_f64_mediumpath_v1,@function
        .size           $__internal_2_$__cuda_sm20_dsqrt_rn_f64_mediumpath_v1,($_Z7ComputeP3cruP4cru2P7cytosolP6cyt_buP5sl_budiddddidd$__internal_accurate_pow - $__internal_2_$__cuda_sm20_dsqrt_rn_f64_mediumpath_v1)
$__internal_2_$__cuda_sm20_dsqrt_rn_f64_mediumpath_v1:
[----:B------:R-:W-:Y:S01]  /*33760*/  ISETP.GE.U32.AND P1, PT, R32, -0x3400000, PT ;  /* 0xfcc000002000780c */ /* 0x000fe20003f26070 */
[----:B------:R-:W-:Y:S01]  /*33770*/  BSSY.RECONVERGENT B1, `(.L_x_722) ;  /* 0x0000024000017945 */ /* 0x000fe20003800200 */
[----:B------:R-:W-:-:S11]  /*33780*/  MOV R32, R42 ;  /* 0x0000002a00207202 */ /* 0x000fd60000000f00 */
[----:B------:R-:W-:Y:S05]  /*33790*/  @!P1 BRA `(.L_x_723) ;  /* 0x0000000000209947 */ /* 0x000fea0003800000 */
[----:B------:R-:W-:-:S10]  /*337a0*/  DFMA.RM R34, R34, R38, R40 ;  /* 0x000000262222722b */ /* 0x000fd40000004028 */
[----:B------:R-:W-:-:S05]  /*337b0*/  IADD3 R38, P1, PT, R34, 0x1, RZ ;  /* 0x0000000122267810 */ /* 0x000fca0007f3e0ff */
[----:B------:R-:W-:-:S06]  /*337c0*/  IMAD.X R39, RZ, RZ, R35, P1 ;  /* 0x000000ffff277224 */ /* 0x000fcc00008e0623 */
[----:B------:R-:W-:-:S08]  /*337d0*/  DFMA.RP R32, -R34, R38, R32 ;  /* 0x000000262220722b */ /* 0x000fd00000008120 */
[----:B------:R-:W-:-:S06]  /*337e0*/  DSETP.GT.AND P1, PT, R32, RZ, PT ;  /* 0x000000ff2000722a */ /* 0x000fcc0003f24000 */
[----:B------:R-:W-:Y:S02]  /*337f0*/  FSEL R34, R38, R34, P1 ;  /* 0x0000002226227208 */ /* 0x000fe40000800000 */
[----:B------:R-:W-:Y:S01]  /*33800*/  FSEL R35, R39, R35, P1 ;  /* 0x0000002327237208 */ /* 0x000fe20000800000 */
[----:B------:R-:W-:Y:S06]  /*33810*/  BRA `(.L_x_724) ;  /* 0x0000000000647947 */ /* 0x000fec0003800000 */
.L_x_723:
[----:B------:R-:W-:-:S14]  /*33820*/  DSETP.NE.AND P1, PT, R32, RZ, PT ;  /* 0x000000ff2000722a */ /* 0x000fdc0003f25000 */
[----:B------:R-:W-:Y:S05]  /*33830*/  @!P1 BRA `(.L_x_725) ;  /* 0x0000000000589947 */ /* 0x000fea0003800000 */
[----:B------:R-:W-:-:S13]  /*33840*/  ISETP.GE.AND P1, PT, R33, RZ, PT ;  /* 0x000000ff2100720c */ /* 0x000fda0003f26270 */
[----:B------:R-:W-:Y:S02]  /*33850*/  @!P1 IMAD.MOV.U32 R34, RZ, RZ, 0x0 ;  /* 0x00000000ff229424 */ /* 0x000fe400078e00ff */
[----:B------:R-:W-:Y:S01]  /*33860*/  @!P1 IMAD.MOV.U32 R35, RZ, RZ, -0x80000 ;  /* 0xfff80000ff239424 */ /* 0x000fe200078e00ff */
[----:B------:R-:W-:Y:S06]  /*33870*/  @!P1 BRA `(.L_x_724) ;  /* 0x00000000004c9947 */ /* 0x000fec0003800000 */
[----:B------:R-:W-:-:S13]  /*33880*/  ISETP.GT.AND P1, PT, R33, 0x7fefffff, PT ;  /* 0x7fefffff2100780c */ /* 0x000fda0003f24270 */
[----:B------:R-:W-:Y:S05]  /*33890*/  @P1 BRA `(.L_x_725) ;  /* 0x0000000000401947 */ /* 0x000fea0003800000 */
[----:B------:R-:W-:Y:S01]  /*338a0*/  DMUL R32, R32, 8.11296384146066816958e+31 ;  /* 0x4690000020207828 */ /* 0x000fe20000000000 */
[----:B------:R-:W-:Y:S01]  /*338b0*/  IMAD.MOV.U32 R34, RZ, RZ, RZ ;  /* 0x000000ffff227224 */ /* 0x000fe200078e00ff */
[----:B------:R-:W-:Y:S01]  /*338c0*/  MOV R40, 0x0 ;  /* 0x0000000000287802 */ /* 0x000fe20000000f00 */
[----:B------:R-:W-:-:S03]  /*338d0*/  IMAD.MOV.U32 R41, RZ, RZ, 0x3fd80000 ;  /* 0x3fd80000ff297424 */ /* 0x000fc600078e00ff */
[----:B------:R-:W0:Y:S02]  /*338e0*/  MUFU.RSQ64H R35, R33 ;  /* 0x0000002100237308 */ /* 0x000e240000001c00 */
[----:B0-----:R-:W-:-:S08]  /*338f0*/  DMUL R38, R34, R34 ;  /* 0x0000002222267228 */ /* 0x001fd00000000000 */
[----:B------:R-:W-:-:S08]  /*33900*/  DFMA R38, R32, -R38, 1 ;  /* 0x3ff000002026742b */ /* 0x000fd00000000826 */
[----:B------:R-:W-:Y:S02]  /*33910*/  DFMA R40, R38, R40, 0.5 ;  /* 0x3fe000002628742b */ /* 0x000fe40000000028 */
[----:B------:R-:W-:-:S08]  /*33920*/  DMUL R38, R34, R38 ;  /* 0x0000002622267228 */ /* 0x000fd00000000000 */
[----:B------:R-:W-:-:S08]  /*33930*/  DFMA R38, R40, R38, R34 ;  /* 0x000000262826722b */ /* 0x000fd00000000022 */
[----:B------:R-:W-:Y:S02]  /*33940*/  DMUL R34, R32, R38 ;  /* 0x0000002620227228 */ /* 0x000fe40000000000 */
[----:B------:R-:W-:-:S06]  /*33950*/  VIADD R39, R39, 0xfff00000 ;  /* 0xfff0000027277836 */ /* 0x000fcc0000000000 */
[----:B------:R-:W-:-:S08]  /*33960*/  DFMA R40, R34, -R34, R32 ;  /* 0x800000222228722b */ /* 0x000fd00000000020 */
[----:B------:R-:W-:-:S10]  /*33970*/  DFMA R34, R38, R40, R34 ;  /* 0x000000282622722b */ /* 0x000fd40000000022 */
[----:B------:R-:W-:Y:S01]  /*33980*/  VIADD R35, R35, 0xfcb00000 ;  /* 0xfcb0000023237836 */ /* 0x000fe20000000000 */
[----:B------:R-:W-:Y:S06]  /*33990*/  BRA `(.L_x_724) ;  /* 0x0000000000047947 */ /* 0x000fec0003800000 */
.L_x_725:
[----:B------:R-:W-:-:S11]  /*339a0*/  DADD R34, R32, R32 ;  /* 0x0000000020227229 */ /* 0x000fd60000000020 */
.L_x_724:
[----:B------:R-:W-:Y:S05]  /*339b0*/  BSYNC.RECONVERGENT B1 ;  /* 0x0000000000017941 */ /* 0x000fea0003800200 */
.L_x_722:
[----:B------:R-:W-:-:S04]  /*339c0*/  IMAD.MOV.U32 R37, RZ, RZ, 0x0 ;  /* 0x00000000ff257424 */ /* 0x000fc800078e00ff */
[----:B------:R-:W-:Y:S05]  /*339d0*/  RET.REL.NODEC R36 `(_Z7ComputeP3cruP4cru2P7cytosolP6cyt_buP5sl_budiddddidd) ;  /* 0xfffffcc424887950 */ /* 0x000fea0003c3ffff */
        .type           $_Z7ComputeP3cruP4cru2P7cytosolP6cyt_buP5sl_budiddddidd$__internal_accurate_pow,@function
        .size           $_Z7ComputeP3cruP4cru2P7cytosolP6cyt_buP5sl_budiddddidd$__internal_accurate_pow,(.L_x_784 - $_Z7ComputeP3cruP4cru2P7cytosolP6cyt_buP5sl_budiddddidd$__internal_accurate_pow)
$_Z7ComputeP3cruP4cru2P7cytosolP6cyt_buP5sl_budiddddidd$__internal_accurate_pow:
[----:B------:R-:W-:Y:S01]  /*339e0*/  ISETP.GT.U32.AND P2, PT, R23, 0xfffff, PT ;  /* 0x000fffff1700780c */ /* 0x000fe20003f44070 */
[----:B------:R-:W-:Y:S01]  /*339f0*/  IMAD.MOV.U32 R25, RZ, RZ, R23 ;  /* 0x000000ffff197224 */ /* 0x000fe200078e0017 */
[----:B------:R-:W-:Y:S01]  /*33a00*/  MOV R24, R26 ;  /* 0x0000001a00187202 */ /* 0x000fe20000000f00 */
[----:B------:R-:W-:Y:S01]  /*33a10*/  IMAD.MOV.U32 R30, RZ, RZ, RZ ;  /* 0x000000ffff1e7224 */ /* 0x000fe200078e00ff */
[----:B------:R-:W-:Y:S01]  /*33a20*/  MOV R37, 0x3ed0f5d2 ;  /* 0x3ed0f5d200257802 */ /* 0x000fe20000000f00 */
[----:B------:R-:W-:Y:S01]  /*33a30*/  IMAD.MOV.U32 R36, RZ, RZ, 0x41ad3b5a ;  /* 0x41ad3b5aff247424 */ /* 0x000fe200078e00ff */
[----:B------:R-:W-:Y:S01]  /*33a40*/  UMOV UR4, 0x7d2cafe2 ;  /* 0x7d2cafe200047882 */ /* 0x000fe20000000000 */
[----:B------:R-:W-:Y:S01]  /*33a50*/  UMOV UR5, 0x3eb0f5ff ;  /* 0x3eb0f5ff00057882 */ /* 0x000fe20000000000 */
[----:B------:R-:W-:Y:S01]  /*33a60*/  UMOV UR8, 0x3b39803f ;  /* 0x3b39803f00087882 */ /* 0x000fe20000000000 */
[----:B------:R-:W-:-:S04]  /*33a70*/  UMOV UR9, 0x3c7abc9e ;  /* 0x3c7abc9e00097882 */ /* 0x000fc80000000000 */
[----:B------:R-:W-:Y:S01]  /*33a80*/  @!P2 DMUL R46, R24, 1.80143985094819840000e+16 ;  /* 0x43500000182ea828 */ /* 0x000fe20000000000 */
[--C-:B------:R-:W-:Y:S01]  /*33a90*/  IMAD.MOV.U32 R24, RZ, RZ, R23.reuse ;  /* 0x000000ffff187224 */ /* 0x100fe200078e0017 */
[----:B------:R-:W-:-:S08]  /*33aa0*/  SHF.R.U32.HI R23, RZ, 0x14, R23 ;  /* 0x00000014ff177819 */ /* 0x000fd00000011617 */
[----:B------:R-:W-:Y:S01]  /*33ab0*/  @!P2 IMAD.MOV.U32 R24, RZ, RZ, R47 ;  /* 0x000000ffff18a224 */ /* 0x000fe200078e002f */
[----:B------:R-:W-:-:S04]  /*33ac0*/  @!P2 LEA.HI R23, R47, 0xffffffca, RZ, 0xc ;  /* 0xffffffca2f17a811 */ /* 0x000fc800078f60ff */
[----:B------:R-:W-:-:S04]  /*33ad0*/  LOP3.LUT R24, R24, 0x800fffff, RZ, 0xc0, !PT ;  /* 0x800fffff18187812 */ /* 0x000fc800078ec0ff */
[----:B------:R-:W-:Y:S01]  /*33ae0*/  LOP3.LUT R25, R24, 0x3ff00000, RZ, 0xfc, !PT ;  /* 0x3ff0000018197812 */ /* 0x000fe200078efcff */
[----:B------:R-:W-:Y:S01]  /*33af0*/  IMAD.MOV.U32 R24, RZ, RZ, R26 ;  /* 0x000000ffff187224 */ /* 0x000fe200078e001a */
[----:B------:R-:W-:Y:S02]  /*33b00*/  @!P2 MOV R24, R46 ;  /* 0x0000002e0018a202 */ /* 0x000fe40000000f00 */
[----:B------:R-:W-:-:S13]  /*33b10*/  ISETP.GE.U32.AND P3, PT, R25, 0x3ff6a09f, PT ;  /* 0x3ff6a09f1900780c */ /* 0x000fda0003f66070 */
[----:B------:R-:W-:-:S04]  /*33b20*/  @P3 VIADD R27, R25, 0xfff00000 ;  /* 0xfff00000191b3836 */ /* 0x000fc80000000000 */
[----:B------:R-:W-:-:S06]  /*33b30*/  @P3 IMAD.MOV.U32 R25, RZ, RZ, R27 ;  /* 0x000000ffff193224 */ /* 0x000fcc00078e001b */
[C---:B------:R-:W-:Y:S02]  /*33b40*/  DADD R26, R24.reuse, 1 ;  /* 0x3ff00000181a7429 */ /* 0x040fe40000000000 */
[----:B------:R-:W-:-:S04]  /*33b50*/  DADD R24, R24, -1 ;  /* 0xbff0000018187429 */ /* 0x000fc80000000000 */
[----:B------:R-:W0:Y:S02]  /*33b60*/  MUFU.RCP64H R31, R27 ;  /* 0x0000001b001f7308 */ /* 0x000e240000001800 */
[----:B0-----:R-:W-:-:S08]  /*33b70*/  DFMA R32, -R26, R30, 1 ;  /* 0x3ff000001a20742b */ /* 0x001fd0000000011e */
[----:B------:R-:W-:-:S08]  /*33b80*/  DFMA R32, R32, R32, R32 ;  /* 0x000000202020722b */ /* 0x000fd00000000020 */
[----:B------:R-:W-:-:S08]  /*33b90*/  DFMA R32, R30, R32, R30 ;  /* 0x000000201e20722b */ /* 0x000fd0000000001e */
[----:B------:R-:W-:-:S08]  /*33ba0*/  DMUL R30, R24, R32 ;  /* 0x00000020181e7228 */ /* 0x000fd00000000000 */
[----:B------:R-:W-:-:S08]  /*33bb0*/  DFMA R30, R24, R32, R30 ;  /* 0x00000020181e722b */ /* 0x000fd0000000001e */
[CC--:B------:R-:W-:Y:S02]  /*33bc0*/  DMUL R34, R30.reuse, R30.reuse ;  /* 0x0000001e1e227228 */ /* 0x0c0fe40000000000 */
[----:B------:R-:W-:-:S06]  /*33bd0*/  DMUL R42, R30, R30 ;  /* 0x0000001e1e2a7228 */ /* 0x000fcc0000000000 */
        /* <DEDUP_REMOVED lines=11> */
[----:B------:R-:W-:-:S05]  /*33c90*/  DFMA R36, R24, -R30, R36 ;  /* 0x8000001e1824722b */ /* 0x000fca0000000024 */
[----:B------:R-:W-:Y:S01]  /*33ca0*/  DFMA R26, R34, R26, UR4 ;  /* 0x00000004221a7e2b */ /* 0x000fe2000800001a */
[----:B------:R-:W-:Y:S01]  /*33cb0*/  UMOV UR4, 0x9242b910 ;  /* 0x9242b91000047882 */ /* 0x000fe20000000000 */
[----:B------:R-:W-:Y:S01]  /*33cc0*/  UMOV UR5, 0x3f624924 ;  /* 0x3f62492400057882 */ /* 0x000fe20000000000 */
[----:B------:R-:W-:-:S05]  /*33cd0*/  DMUL R36, R32, R36 ;  /* 0x0000002420247228 */ /* 0x000fca0000000000 */
[----:B------:R-:W-:Y:S01]  /*33ce0*/  DFMA R26, R34, R26, UR4 ;  /* 0x00000004221a7e2b */ /* 0x000fe2000800001a */
[----:B------:R-:W-:Y:S01]  /*33cf0*/  UMOV UR4, 0x99999dfb ;  /* 0x99999dfb00047882 */ /* 0x000fe20000000000 */
[----:B------:R-:W-:-:S03]  /*33d00*/  UMOV UR5, 0x3f899999 ;  /* 0x3f89999900057882 */ /* 0x000fc60000000000 */
[----:B------:R-:W-:Y:S02]  /*33d10*/  VIADD R33, R37, 0x100000 ;  /* 0x0010000025217836 */ /* 0x000fe40000000000 */
[----:B------:R-:W-:Y:S01]  /*33d20*/  IMAD.MOV.U32 R32, RZ, RZ, R36 ;  /* 0x000000ffff207224 */ /* 0x000fe200078e0024 */
[----:B------:R-:W-:Y:S01]  /*33d30*/  DFMA R26, R34, R26, UR4 ;  /* 0x00000004221a7e2b */ /* 0x000fe2000800001a */
[----:B------:R-:W-:Y:S01]  /*33d40*/  UMOV UR4, 0x55555555 ;  /* 0x5555555500047882 */ /* 0x000fe20000000000 */
[----:B------:R-:W-:-:S06]  /*33d50*/  UMOV UR5, 0x3fb55555 ;  /* 0x3fb5555500057882 */ /* 0x000fcc0000000000 */
[----:B------:R-:W-:-:S08]  /*33d60*/  DFMA R38, R34, R26, UR4 ;  /* 0x0000000422267e2b */ /* 0x000fd0000800001a */
[----:B------:R-:W-:Y:S01]  /*33d70*/  DADD R40, -R38, UR4 ;  /* 0x0000000426287e29 */ /* 0x000fe20008000100 */
[----:B------:R-:W-:Y:S01]  /*33d80*/  UMOV UR4, 0xb9e7b0 ;  /* 0x00b9e7b000047882 */ /* 0x000fe20000000000 */
[----:B------:R-:W-:-:S06]  /*33d90*/  UMOV UR5, 0x3c46a4cb ;  /* 0x3c46a4cb00057882 */ /* 0x000fcc0000000000 */
[----:B------:R-:W-:Y:S02]  /*33da0*/  DFMA R40, R34, R26, R40 ;  /* 0x0000001a2228722b */ /* 0x000fe40000000028 */
[C---:B------:R-:W-:Y:S02]  /*33db0*/  DMUL R34, R30.reuse, R42 ;  /* 0x0000002a1e227228 */ /* 0x040fe40000000000 */
[----:B------:R-:W-:-:S04]  /*33dc0*/  DFMA R26, R30, R30, -R42 ;  /* 0x0000001e1e1a722b */ /* 0x000fc8000000082a */
[----:B------:R-:W-:Y:S01]  /*33dd0*/  DADD R40, R40, -UR4 ;  /* 0x8000000428287e29 */ /* 0x000fe20008000000 */
[----:B------:R-:W-:Y:S01]  /*33de0*/  UMOV UR4, 0x80000000 ;  /* 0x8000000000047882 */ /* 0x000fe20000000000 */
[C---:B------:R-:W-:Y:S01]  /*33df0*/  DFMA R44, R30.reuse, R42, -R34 ;  /* 0x0000002a1e2c722b */ /* 0x040fe20000000822 */
[----:B------:R-:W-:Y:S01]  /*33e00*/  UMOV UR5, 0x43300000 ;  /* 0x4330000000057882 */ /* 0x000fe20000000000 */
[----:B------:R-:W-:-:S04]  /*33e10*/  DFMA R26, R30, R32, R26 ;  /* 0x000000201e1a722b */ /* 0x000fc8000000001a */
[----:B------:R-:W-:Y:S02]  /*33e20*/  DADD R24, R38, R40 ;  /* 0x0000000026187229 */ /* 0x000fe40000000028 */
[----:B------:R-:W-:-:S06]  /*33e30*/  DFMA R44, R36, R42, R44 ;  /* 0x0000002a242c722b */ /* 0x000fcc000000002c */
[----:B------:R-:W-:Y:S02]  /*33e40*/  DMUL R32, R24, R34 ;  /* 0x0000002218207228 */ /* 0x000fe40000000000 */
[----:B------:R-:W-:Y:S02]  /*33e50*/  DFMA R26, R30, R26, R44 ;  /* 0x0000001a1e1a722b */ /* 0x000fe4000000002c */
[----:B------:R-:W-:-:S04]  /*33e60*/  DADD R38, R38, -R24 ;  /* 0x0000000026267229 */ /* 0x000fc80000000818 */
[----:B------:R-:W-:-:S04]  /*33e70*/  DFMA R42, R24, R34, -R32 ;  /* 0x00000022182a722b */ /* 0x000fc80000000820 */
[----:B------:R-:W-:-:S04]  /*33e80*/  DADD R38, R40, R38 ;  /* 0x0000000028267229 */ /* 0x000fc80000000026 */
[----:B------:R-:W-:-:S08]  /*33e90*/  DFMA R26, R24, R26, R42 ;  /* 0x0000001a181a722b */ /* 0x000fd0000000002a */
[----:B------:R-:W-:-:S08]  /*33ea0*/  DFMA R26, R38, R34, R26 ;  /* 0x00000022261a722b */ /* 0x000fd0000000001a */
[----:B------:R-:W-:-:S08]  /*33eb0*/  DADD R24, R32, R26 ;  /* 0x0000000020187229 */ /* 0x000fd0000000001a */
[--C-:B------:R-:W-:Y:S02]  /*33ec0*/  DADD R34, R30, R24.reuse ;  /* 0x000000001e227229 */ /* 0x100fe40000000018 */
[----:B------:R-:W-:-:S06]  /*33ed0*/  DADD R32, R32, -R24 ;  /* 0x0000000020207229 */ /* 0x000fcc0000000818 */
[----:B------:R-:W-:Y:S02]  /*33ee0*/  DADD R30, R30, -R34 ;  /* 0x000000001e1e7229 */ /* 0x000fe40000000822 */
[----:B------:R-:W-:-:S06]  /*33ef0*/  DADD R32, R26, R32 ;  /* 0x000000001a207229 */ /* 0x000fcc0000000020 */
[----:B------:R-:W-:Y:S01]  /*33f00*/  DADD R30, R24, R30 ;  /* 0x00000000181e7229 */ /* 0x000fe2000000001e */
[C---:B------:R-:W-:Y:S02]  /*33f10*/  VIADD R24, R23.reuse, 0xfffffc01 ;  /* 0xfffffc0117187836 */ /* 0x040fe40000000000 */
[----:B------:R-:W-:Y:S02]  /*33f20*/  HFMA2 R25, -RZ, RZ, 3.59375, 0 ;  /* 0x43300000ff197431 */ /* 0x000fe400000001ff */
[----:B------:R-:W-:-:S03]  /*33f30*/  @P3 VIADD R24, R23, 0xfffffc02 ;  /* 0xfffffc0217183836 */ /* 0x000fc60000000000 */
[----:B------:R-:W-:Y:S02]  /*33f40*/  DADD R30, R32, R30 ;  /* 0x00000000201e7229 */ /* 0x000fe4000000001e */
[----:B------:R-:W-:-:S06]  /*33f50*/  LOP3.LUT R24, R24, 0x80000000, RZ, 0x3c, !PT ;  /* 0x8000000018187812 */ /* 0x000fcc00078e3cff */
[----:B------:R-:W-:Y:S01]  /*33f60*/  DADD R26, R24, -UR4 ;  /* 0x80000004181a7e29 */ /* 0x000fe20008000000 */
[----:B------:R-:W-:Y:S01]  /*33f70*/  UMOV UR4, 0xfefa39ef ;  /* 0xfefa39ef00047882 */ /* 0x000fe20000000000 */
[----:B------:R-:W-:Y:S01]  /*33f80*/  DADD R30, R36, R30 ;  /* 0x00000000241e7229 */ /* 0x000fe2000000001e */
[----:B------:R-:W-:-:S07]  /*33f90*/  UMOV UR5, 0x3fe62e42 ;  /* 0x3fe62e4200057882 */ /* 0x000fce0000000000 */
[----:B------:R-:W-:-:S08]  /*33fa0*/  DADD R24, R34, R30 ;  /* 0x0000000022187229 */ /* 0x000fd0000000001e */
[--C-:B------:R-:W-:Y:S02]  /*33fb0*/  DFMA R32, R26, UR4, R24.reuse ;  /* 0x000000041a207c2b */ /* 0x100fe40008000018 */
[----:B------:R-:W-:-:S06]  /*33fc0*/  DADD R34, R34, -R24 ;  /* 0x0000000022227229 */ /* 0x000fcc0000000818 */
[----:B------:R-:W-:Y:S02]  /*33fd0*/  DFMA R36, R26, -UR4, R32 ;  /* 0x800000041a247c2b */ /* 0x000fe40008000020 */
[----:B------:R-:W-:-:S06]  /*33fe0*/  DADD R34, R30, R34 ;  /* 0x000000001e227229 */ /* 0x000fcc0000000022 */
[----:B------:R-:W-:Y:S01]  /*33ff0*/  DADD R36, -R24, R36 ;  /* 0x0000000018247229 */ /* 0x000fe20000000124 */
[----:B------:R-:W-:Y:S02]  /*34000*/  IMAD.MOV.U32 R25, RZ, RZ, R19 ;  /* 0x000000ffff197224 */ /* 0x000fe400078e0013 */
[----:B------:R-:W-:Y:S02]  /*34010*/  IMAD.MOV.U32 R24, RZ, RZ, R22 ;  /* 0x000000ffff187224 */ /* 0x000fe400078e0016 */
[C---:B------:R-:W-:Y:S01]  /*34020*/  IMAD.SHL.U32 R22, R25.reuse, 0x2, RZ ;  /* 0x0000000219167824 */ /* 0x040fe200078e00ff */
[----:B------:R-:W-:Y:S02]  /*34030*/  LOP3.LUT R19, R25, 0xff0fffff, RZ, 0xc0, !PT ;  /* 0xff0fffff19137812 */ /* 0x000fe400078ec0ff */
[----:B------:R-:W-:Y:S02]  /*34040*/  DADD R34, R34, -R36 ;  /* 0x0000000022227229 */ /* 0x000fe40000000824 */
[----:B------:R-:W-:-:S04]  /*34050*/  ISETP.GT.U32.AND P2, PT, R22, -0x2000001, PT ;  /* 0xfdffffff1600780c */ /* 0x000fc80003f44070 */
[----:B------:R-:W-:Y:S02]  /*34060*/  SEL R25, R19, R25, P2 ;  /* 0x0000001913197207 */ /* 0x000fe40001000000 */
[----:B------:R-:W-:-:S08]  /*34070*/  DFMA R34, R26, UR8, R34 ;  /* 0x000000081a227c2b */ /* 0x000fd00008000022 */
[----:B------:R-:W-:-:S08]  /*34080*/  DADD R22, R32, R34 ;  /* 0x0000000020167229 */ /* 0x000fd00000000022 */
[----:B------:R-:W-:Y:S02]  /*34090*/  DADD R32, R32, -R22 ;  /* 0x0000000020207229 */ /* 0x000fe40000000816 */
[----:B------:R-:W-:-:S06]  /*340a0*/  DMUL R26, R22, R24 ;  /* 0x00000018161a7228 */ /* 0x000fcc0000000000 */
[----:B------:R-:W-:Y:S02]  /*340b0*/  DADD R32, R34, R32 ;  /* 0x0000000022207229 */ /* 0x000fe40000000020 */
[----:B------:R-:W-:-:S08]  /*340c0*/  DFMA R22, R22, R24, -R26 ;  /* 0x000000181616722b */ /* 0x000fd0000000081a */
[----:B------:R-:W-:Y:S01]  /*340d0*/  DFMA R22, R32, R24, R22 ;  /* 0x000000182016722b */ /* 0x000fe20000000016 */
[----:B------:R-:W-:Y:S01]  /*340e0*/  IMAD.MOV.U32 R24, RZ, RZ, 0x652b82fe ;  /* 0x652b82feff187424 */ /* 0x000fe200078e00ff */
[----:B------:R-:W-:-:S06]  /*340f0*/  MOV R25, 0x3ff71547 ;  /* 0x3ff7154700197802 */ /* 0x000fcc0000000f00 */
[----:B------:R-:W-:-:S08]  /*34100*/  DADD R32, R26, R22 ;  /* 0x000000001a207229 */ /* 0x000fd00000000016 */
[----:B------:R-:W-:Y:S02]  /*34110*/  DFMA R34, R32, R24, 6.75539944105574400000e+15 ;  /* 0x433800002022742b */ /* 0x000fe40000000018 */
[----:B------:R-:W-:Y:S01]  /*34120*/  FSETP.GEU.AND P2, PT, |R33|, 4.1917929649353027344, PT ;  /* 0x4086232b2100780b */ /* 0x000fe20003f4e200 */
[----:B------:R-:W-:-:S05]  /*34130*/  DADD R26, R26, -R32 ;  /* 0x000000001a1a7229 */ /* 0x000fca0000000820 */
        /* <DEDUP_REMOVED lines=35> */
[----:B------:R-:W-:Y:S02]  /*34370*/  DFMA R24, R30, R24, 1 ;  /* 0x3ff000001e18742b */ /* 0x000fe40000000018 */
[----:B------:R-:W-:-:S08]  /*34380*/  DADD R30, R22, R26 ;  /* 0x00000000161e7229 */ /* 0x000fd0000000001a */
[----:B------:R-:W-:Y:S02]  /*34390*/  IMAD R23, R34, 0x100000, R25 ;  /* 0x0010000022177824 */ /* 0x000fe400078e0219 */
[----:B------:R-:W-:Y:S01]  /*343a0*/  IMAD.MOV.U32 R22, RZ, RZ, R24 ;  /* 0x000000ffff167224 */ /* 0x000fe200078e0018 */
[----:B------:R-:W-:Y:S06]  /*343b0*/  @!P2 BRA `(.L_x_726) ;  /* 0x000000000030a947 */ /* 0x000fec0003800000 */
[----:B------:R-:W-:Y:S01]  /*343c0*/  FSETP.GEU.AND P3, PT, |R33|, 4.2275390625, PT ;  /* 0x408748002100780b */ /* 0x000fe20003f6e200 */
[C---:B------:R-:W-:Y:S02]  /*343d0*/  DADD R22, R32.reuse, +INF ;  /* 0x7ff0000020167429 */ /* 0x040fe40000000000 */
[----:B------:R-:W-:-:S08]  /*343e0*/  DSETP.GEU.AND P2, PT, R32, RZ, PT ;  /* 0x000000ff2000722a */ /* 0x000fd00003f4e000 */
[----:B------:R-:W-:Y:S02]  /*343f0*/  FSEL R22, R22, RZ, P2 ;  /* 0x000000ff16167208 */ /* 0x000fe40001000000 */
[----:B------:R-:W-:Y:S02]  /*34400*/  @!P3 LEA.HI R19, R34, R34, RZ, 0x1 ;  /* 0x000000222213b211 */ /* 0x000fe400078f08ff */
[----:B------:R-:W-:Y:S02]  /*34410*/  FSEL R23, R23, RZ, P2 ;  /* 0x000000ff17177208 */ /* 0x000fe40001000000 */
[----:B------:R-:W-:-:S04]  /*34420*/  @!P3 SHF.R.S32.HI R19, RZ, 0x1, R19 ;  /* 0x00000001ff13b819 */ /* 0x000fc80000011413 */
[----:B------:R-:W-:Y:S01]  /*34430*/  @!P3 IADD3 R26, PT, PT, R34, -R19, RZ ;  /* 0x80000013221ab210 */ /* 0x000fe20007ffe0ff */
[----:B------:R-:W-:-:S03]  /*34440*/  @!P3 IMAD R25, R19, 0x100000, R25 ;  /* 0x001000001319b824 */ /* 0x000fc600078e0219 */
[----:B------:R-:W-:Y:S01]  /*34450*/  @!P3 LEA R27, R26, 0x3ff00000, 0x14 ;  /* 0x3ff000001a1bb811 */ /* 0x000fe200078ea0ff */
[----:B------:R-:W-:-:S06]  /*34460*/  @!P3 IMAD.MOV.U32 R26, RZ, RZ, RZ ;  /* 0x000000ffff1ab224 */ /* 0x000fcc00078e00ff */
[----:B------:R-:W-:-:S11]  /*34470*/  @!P3 DMUL R22, R24, R26 ;  /* 0x0000001a1816b228 */ /* 0x000fd60000000000 */
.L_x_726:
[----:B------:R-:W-:Y:S01]  /*34480*/  DFMA R24, R30, R22, R22 ;  /* 0x000000161e18722b */ /* 0x000fe20000000016 */
[----:B------:R-:W-:Y:S01]  /*34490*/  IMAD.MOV.U32 R19, RZ, RZ, 0x0 ;  /* 0x00000000ff137424 */ /* 0x000fe200078e00ff */
[----:B------:R-:W-:-:S08]  /*344a0*/  DSETP.NEU.AND P2, PT, |R22|, +INF , PT ;  /* 0x7ff000001600742a */ /* 0x000fd00003f4d200 */
[----:B------:R-:W-:Y:S02]  /*344b0*/  FSEL R27, R22, R24, !P2 ;  /* 0x00000018161b7208 */ /* 0x000fe40005000000 */
[----:B------:R-:W-:Y:S01]  /*344c0*/  FSEL R22, R23, R25, !P2 ;  /* 0x0000001917167208 */ /* 0x000fe20005000000 */
[----:B------:R-:W-:Y:S06]  /*344d0*/  RET.REL.NODEC R18 `(_Z7ComputeP3cruP4cru2P7cytosolP6cyt_buP5sl_budiddddidd) ;  /* 0xfffffcb812c87950 */ /* 0x000fec0003c3ffff */
.L_x_727:
        /* <DEDUP_REMOVED lines=10> */
.L_x_784:


//--------------------- .text._Z7InitialP3cruP4cru2P7cytosolP6cyt_buP5sl_budd --------------------------
	.section	.text._Z7InitialP3cruP4cru2P7cytosolP6cyt_buP5sl_budd,"ax",@progbits
	.align	128
        .global         _Z7InitialP3cruP4cru2P7cytosolP6cyt_buP5sl_budd
        .type           _Z7InitialP3cruP4cru2P7cytosolP6cyt_buP5sl_budd,@function
        .size           _Z7InitialP3cruP4cru2P7cytosolP6cyt_buP5sl_budd,(.L_x_787 - _Z7InitialP3cruP4cru2P7cytosolP6cyt_buP5sl_budd)
        .other          _Z7InitialP3cruP4cru2P7cytosolP6cyt_buP5sl_budd,@"STO_CUDA_ENTRY STV_DEFAULT"
_Z7InitialP3cruP4cru2P7cytosolP6cyt_buP5sl_budd:
.text._Z7InitialP3cruP4cru2P7cytosolP6cyt_buP5sl_budd:
[----:B------:R-:W-:Y:S01]  /*0000*/  LDC R1, c[0x0][0x37c] ;  /* 0x0000df00ff017b82 */ /* 0x000fe20000000800 */
[----:B------:R-:W0:Y:S07]  /*0010*/  S2R R21, SR_TID.X ;  /* 0x0000000000157919 */ /* 0x000e2e0000002100 */
[----:B------:R-:W0:Y:S01]  /*0020*/  LDC R0, c[0x0][0x360] ;  /* 0x0000d800ff007b82 */ /* 0x000e220000000800 */
[----:B------:R-:W1:Y:S01]  /*0030*/  LDCU.64 UR8, c[0x0][0x358] ;  /* 0x00006b00ff0877ac */ /* 0x000e620008000a00 */
[----:B------:R-:W2:Y:S01]  /*0040*/  S2R R20, SR_TID.Y ;  /* 0x0000000000147919 */ /* 0x000ea20000002200 */
[----:B------:R-:W3:Y:S05]  /*0050*/  S2R R19, SR_TID.Z ;  /* 0x0000000000137919 */ /* 0x000eea0000002300 */
[----:B------:R-:W0:Y:S08]  /*0060*/  S2UR UR4, SR_CTAID.X ;  /* 0x00000000000479c3 */ /* 0x000e300000002500 */
[----:B------:R-:W2:Y:S08]  /*0070*/  S2UR UR5, SR_CTAID.Y ;  /* 0x00000000000579c3 */ /* 0x000eb00000002600 */
[----:B------:R-:W2:Y:S08]  /*0080*/  LDC R3, c[0x0][0x364] ;  /* 0x0000d900ff037b82 */ /* 0x000eb00000000800 */
[----:B------:R-:W3:Y:S01]  /*0090*/  S2UR UR6, SR_CTAID.Z ;  /* 0x00000000000679c3 */ /* 0x000ee20000002700 */
[----:B0-----:R-:W-:-:S07]  /*00a0*/  IMAD R21, R0, UR4, R21 ;  /* 0x0000000400157c24 */ /* 0x001fce000f8e0215 */
[----:B------:R-:W3:Y:S08]  /*00b0*/  LDC R2, c[0x0][0x368] ;  /* 0x0000da00ff027b82 */ /* 0x000ef00000000800 */
[----:B------:R-:W0:Y:S01]  /*00c0*/  LDC.64 R22, c[0x0][0x388] ;  /* 0x0000e200ff167b82 */ /* 0x000e220000000a00 */
[----:B--2---:R-:W-:Y:S01]  /*00d0*/  IMAD R20, R3, UR5, R20 ;  /* 0x0000000503147c24 */ /* 0x004fe2000f8e0214 */
[----:B------:R-:W2:Y:S03]  /*00e0*/  LDCU.64 UR4, c[0x0][0x3a8] ;  /* 0x00007500ff0477ac */ /* 0x000ea60008000a00 */
[----:B------:R-:W-:-:S02]  /*00f0*/  IMAD R18, R20, 0x40, R21 ;  /* 0x0000004014127824 */ /* 0x000fc400078e0215 */
[----:B---3--:R-:W-:-:S04]  /*0100*/  IMAD R19, R2, UR6, R19 ;  /* 0x0000000602137c24 */ /* 0x008fc8000f8e0213 */
[----:B------:R-:W-:-:S04]  /*0110*/  IMAD R18, R19, 0x700, R18 ;  /* 0x0000070013127824 */ /* 0x000fc800078e0212 */
[----:B0-----:R-:W-:-:S05]  /*0120*/  IMAD.WIDE R22, R18, 0xc8, R22 ;  /* 0x000000c812167825 */ /* 0x001fca00078e0216 */
[----:B-1----:R0:W5:Y:S04]  /*0130*/  LDG.E R0, desc[UR8][R22.64+0xb8] ;  /* 0x0000b80816007981 */ /* 0x002168000c1e1900 */
[----:B------:R0:W5:Y:S04]  /*0140*/  LDG.E.64 R24, desc[UR8][R22.64+0xc0] ;  /* 0x0000c00816187981 */ /* 0x000168000c1e1b00 */
[----:B------:R0:W5:Y:S04]  /*0150*/  LDG.E.64 R26, desc[UR8][R22.64+0x98] ;  /* 0x00009808161a7981 */ /* 0x000168000c1e1b00 */
[----:B------:R0:W5:Y:S04]  /*0160*/  LDG.E.64 R28, desc[UR8][R22.64+0xa0] ;  /* 0x0000a008161c7981 */ /* 0x000168000c1e1b00 */
[----:B------:R0:W5:Y:S04]  /*0170*/  LDG.E.64 R30, desc[UR8][R22.64+0xa8] ;  /* 0x0000a808161e7981 */ /* 0x000168000c1e1b00 */
[----:B------:R0:W5:Y:S01]  /*0180*/  LDG.E.64 R32, desc[UR8][R22.64+0xb0] ;  /* 0x0000b00816207981 */ /* 0x000162000c1e1b00 */
[----:B------:R-:W-:-:S02]  /*0190*/  IMAD.MOV.U32 R2, RZ, RZ, -0x12d77319 ;  /* 0xed288ce7ff027424 */ /* 0x000fc400078e00ff */
[----:B------:R-:W-:Y:S02]  /*01a0*/  IMAD.MOV.U32 R3, RZ, RZ, 0x3fa0be0d ;  /* 0x3fa0be0dff037424 */ /* 0x000fe400078e00ff */
[----:B------:R-:W-:-:S04]  /*01b0*/  IMAD.MOV.U32 R4, RZ, RZ, 0x1 ;  /* 0x00000001ff047424 */ /* 0x000fc800078e00ff */
[----:B--2---:R-:W-:Y:S01]  /*01c0*/  DMUL R2, R2, UR4 ;  /* 0x0000000402027c28 */ /* 0x004fe20008000000 */
[----:B------:R-:W-:Y:S01]  /*01d0*/  UMOV UR4, 0xbc01a36e ;  /* 0xbc01a36e00047882 */ /* 0x000fe20000000000 */
[----:B------:R-:W-:-:S06]  /*01e0*/  UMOV UR5, 0x3f941205 ;  /* 0x3f94120500057882 */ /* 0x000fcc0000000000 */
[C---:B------:R-:W-:Y:S02]  /*01f0*/  DADD R40, R2.reuse, UR4 ;  /* 0x0000000402287e29 */ /* 0x040fe40008000000 */
        /* <DEDUP_REMOVED lines=13> */
[----:B0-----:R-:W-:Y:S05]  /*02d0*/  @P0 BRA P1, `(.L_x_728) ;  /* 0x0000000000100947 */ /* 0x001fea0000800000 */
[----:B------:R-:W-:-:S07]  /*02e0*/  MOV R46, 0x300 ;  /* 0x00000300002e7802 */ /* 0x000fce0000000f00 */
[----:B-----5:R-:W-:Y:S05]  /*02f0*/  CALL.REL.NOINC `($__internal_4_$__cuda_sm20_div_rn_f64_full) ;  /* 0x0000003400187944 */ /* 0x020fea0003c00000 */
[----:B------:R-:W-:Y:S01]  /*0300*/  IMAD.MOV.U32 R2, RZ, RZ, R36 ;  /* 0x000000ffff027224 */ /* 0x000fe200078e0024 */
[----:B------:R-:W-:-:S07]  /*0310*/  MOV R3, R37 ;  /* 0x0000002500037202 */ /* 0x000fce0000000f00 */
.L_x_728:
[----:B------:R-:W0:Y:S01]  /*0320*/  LDCU.64 UR4, c[0x0][0x3a8] ;  /* 0x00007500ff0477ac */ /* 0x000e220008000a00 */
[----:B------:R-:W-:Y:S02]  /*0330*/  IMAD.MOV.U32 R4, RZ, RZ, 0x1dd1a21f ;  /* 0x1dd1a21fff047424 */ /* 0x000fe400078e00ff */
[----:B------:R-:W-:Y:S02]  /*0340*/  IMAD.MOV.U32 R5, RZ, RZ, 0x3f64cec4 ;  /* 0x3f64cec4ff057424 */ /* 0x000fe400078e00ff */
[----:B------:R-:W-:-:S04]  /*0350*/  IMAD.MOV.U32 R6, RZ, RZ, 0x1 ;  /* 0x00000001ff067424 */ /* 0x000fc800078e00ff */
[----:B0-----:R-:W-:Y:S01]  /*0360*/  DMUL R4, R4, UR4 ;  /* 0x0000000404047c28 */ /* 0x001fe20008000000 */
[----:B------:R-:W-:Y:S01]  /*0370*/  UMOV UR4, 0x5dbb9cfa ;  /* 0x5dbb9cfa00047882 */ /* 0x000fe20000000000 */
[----:B------:R-:W-:-:S06]  /*0380*/  UMOV UR5, 0x3f014d2f ;  /* 0x3f014d2f00057882 */ /* 0x000fcc0000000000 */
[C---:B------:R-:W-:Y:S02]  /*0390*/  DADD R40, R4.reuse, UR4 ;  /* 0x0000000404287e29 */ /* 0x040fe40008000000 */
[----:B------:R-:W-:-:S04]  /*03a0*/  DMUL R36, R4, 134 ;  /* 0x4060c00004247828 */ /* 0x000fc80000000000 */
        /* <DEDUP_REMOVED lines=13> */
[----:B------:R-:W-:-:S07]  /*0480*/  MOV R46, 0x4a0 ;  /* 0x000004a0002e7802 */ /* 0x000fce0000000f00 */
[----:B-----5:R-:W-:Y:S05]  /*0490*/  CALL.REL.NOINC `($__internal_4_$__cuda_sm20_div_rn_f64_full) ;  /* 0x0000003000b07944 */ /* 0x020fea0003c00000 */
[----:B------:R-:W-:Y:S02]  /*04a0*/  IMAD.MOV.U32 R4, RZ, RZ, R36 ;  /* 0x000000ffff047224 */ /* 0x000fe400078e0024 */
[----:B------:R-:W-:-:S07]  /*04b0*/  IMAD.MOV.U32 R5, RZ, RZ, R37 ;  /* 0x000000ffff057224 */ /* 0x000fce00078e0025 */
.L_x_729:
[----:B------:R-:W0:Y:S01]  /*04c0*/  LDCU.64 UR4, c[0x0][0x3a8] ;  /* 0x00007500ff0477ac */ /* 0x000e220008000a00 */
[----:B------:R-:W-:Y:S01]  /*04d0*/  MOV R6, 0xa858793e ;  /* 0xa858793e00067802 */ /* 0x000fe20000000f00 */
        /* <DEDUP_REMOVED lines=24> */
.L_x_730:
[----:B------:R-:W0:Y:S01]  /*0660*/  LDCU.64 UR4, c[0x0][0x3a8] ;  /* 0x00007500ff0477ac */ /* 0x000e220008000a00 */
[----:B------:R-:W-:Y:S01]  /*0670*/  IMAD.MOV.U32 R34, RZ, RZ, -0x66666666 ;  /* 0x9999999aff227424 */ /* 0x000fe200078e00ff */
[----:B------:R-:W-:Y:S01]  /*0680*/  MOV R35, 0x3fb99999 ;  /* 0x3fb9999900237802 */ /* 0x000fe20000000f00 */
[----:B------:R-:W-:-:S05]  /*0690*/  IMAD.MOV.U32 R8, RZ, RZ, 0x1 ;  /* 0x00000001ff087424 */ /* 0x000fca00078e00ff */
        /* <DEDUP_REMOVED lines=22> */
.L_x_731:
[----:B------:R-:W0:Y:S01]  /*0800*/  LDCU.64 UR4, c[0x0][0x3a8] ;  /* 0x00007500ff0477ac */ /* 0x000e220008000a00 */
[----:B------:R-:W-:Y:S01]  /*0810*/  IMAD.MOV.U32 R10, RZ, RZ, 0x33333333 ;  /* 0x33333333ff0a7424 */ /* 0x000fe200078e00ff */
[----:B------:R-:W-:Y:S01]  /*0820*/  MOV R12, 0x1 ;  /* 0x00000001000c7802 */ /* 0x000fe20000000f00 */
[----:B------:R-:W-:-:S06]  /*0830*/  IMAD.MOV.U32 R11, RZ, RZ, 0x3fc33333 ;  /* 0x3fc33333ff0b7424 */ /* 0x000fcc00078e00ff */
[----:B0-----:R-:W-:-:S08]  /*0840*/  DMUL R10, R10, UR4 ;  /* 0x000000040a0a7c28 */ /* 0x001fd00008000000 */
[----:B------:R-:W-:Y:S02]  /*0850*/  DADD R40, R10, 30 ;  /* 0x403e00000a287429 */ /* 0x000fe40000000000 */
[----:B------:R-:W-:-:S04]  /*0860*/  DMUL R36, RZ, R10 ;  /* 0x0000000aff247228 */ /* 0x000fc80000000000 */
        /* <DEDUP_REMOVED lines=17> */
.L_x_732:
        /* <DEDUP_REMOVED lines=24> */
[----:B------:R-:W-:Y:S01]  /*0b00*/  MOV R12, R36 ;  /* 0x00000024000c7202 */ /* 0x000fe20000000f00 */
[----:B------:R-:W-:-:S07]  /*0b10*/  IMAD.MOV.U32 R13, RZ, RZ, R37 ;  /* 0x000000ffff0d7224 */ /* 0x000fce00078e0025 */
.L_x_733:
[----:B------:R-:W0:Y:S01]  /*0b20*/  LDCU.64 UR4, c[0x0][0x3a8] ;  /* 0x00007500ff0477ac */ /* 0x000e220008000a00 */
[----:B------:R-:W-:Y:S02]  /*0b30*/  IMAD.MOV.U32 R36, RZ, RZ, -0x43958106 ;  /* 0xbc6a7efaff247424 */ /* 0x000fe400078e00ff */
[----:B------:R-:W-:Y:S02]  /*0b40*/  IMAD.MOV.U32 R37, RZ, RZ, 0x3f589374 ;  /* 0x3f589374ff257424 */ /* 0x000fe400078e00ff */
[----:B------:R-:W-:-:S04]  /*0b50*/  IMAD.MOV.U32 R14, RZ, RZ, 0x1 ;  /* 0x00000001ff0e7424 */ /* 0x000fc800078e00ff */
[----:B0-----:R-:W-:Y:S01]  /*0b60*/  DMUL R36, R36, UR4 ;  /* 0x0000000424247c28 */ /* 0x001fe20008000000 */
[----:B------:R-:W-:Y:S01]  /*0b70*/  UMOV UR4, 0x30553261 ;  /* 0x3055326100047882 */ /* 0x000fe20000000000 */
[----:B------:R-:W-:-:S06]  /*0b80*/  UMOV UR5, 0x3f33a92a ;  /* 0x3f33a92a00057882 */ /* 0x000fcc0000000000 */
[----:B------:R-:W-:Y:S02]  /*0b90*/  DADD R40, R36, UR4 ;  /* 0x0000000424287e29 */ /* 0x000fe40008000000 */
        /* <DEDUP_REMOVED lines=18> */
.L_x_734:
[----:B------:R-:W0:Y:S01]  /*0cc0*/  LDCU.64 UR4, c[0x0][0x3a8] ;  /* 0x00007500ff0477ac */ /* 0x000e220008000a00 */
[----:B------:R-:W-:Y:S02]  /*0cd0*/  IMAD.MOV.U32 R40, RZ, RZ, -0x342da7e ;  /* 0xfcbd2582ff287424 */ /* 0x000fe400078e00ff */
[----:B------:R-:W-:Y:S02]  /*0ce0*/  IMAD.MOV.U32 R41, RZ, RZ, 0x400d0b69 ;  /* 0x400d0b69ff297424 */ /* 0x000fe400078e00ff */
[----:B------:R-:W-:-:S04]  /*0cf0*/  IMAD.MOV.U32 R16, RZ, RZ, 0x1 ;  /* 0x00000001ff107424 */ /* 0x000fc800078e00ff */
[----:B0-----:R-:W-:Y:S01]  /*0d00*/  DMUL R40, R40, UR4 ;  /* 0x0000000428287c28 */ /* 0x001fe20008000000 */
[----:B------:R-:W-:Y:S01]  /*0d10*/  UMOV UR4, 0xaaaaaaab ;  /* 0xaaaaaaab00047882 */ /* 0x000fe20000000000 */
[----:B------:R-:W-:-:S04]  /*0d20*/  UMOV UR5, 0x4040aaaa ;  /* 0x4040aaaa00057882 */ /* 0x000fc80000000000 */
        /* <DEDUP_REMOVED lines=12> */
[----:B------:R-:W-:Y:S01]  /*0df0*/  MOV R36, 0xaaaaaaab ;  /* 0xaaaaaaab00247802 */ /* 0x000fe20000000f00 */
[----:B------:R-:W-:Y:S01]  /*0e00*/  IMAD.MOV.U32 R37, RZ, RZ, 0x4040aaaa ;  /* 0x4040aaaaff257424 */ /* 0x000fe200078e00ff */
[----:B------:R-:W-:-:S07]  /*0e10*/  MOV R46, 0xe30 ;  /* 0x00000e30002e7802 */ /* 0x000fce0000000f00 */
[----:B-----5:R-:W-:Y:S05]  /*0e20*/  CALL.REL.NOINC `($__internal_4_$__cuda_sm20_div_rn_f64_full) ;  /* 0x00000028004c7944 */ /* 0x020fea0003c00000 */
[----:B------:R-:W-:Y:S02]  /*0e30*/  IMAD.MOV.U32 R16, RZ, RZ, R36 ;  /* 0x000000ffff107224 */ /* 0x000fe400078e0024 */
[----:B------:R-:W-:-:S07]  /*0e40*/  IMAD.MOV.U32 R17, RZ, RZ, R37 ;  /* 0x000000ffff117224 */ /* 0x000fce00078e0025 */
.L_x_735:
[----:B------:R-:W0:Y:S01]  /*0e50*/  LDC.64 R36, c[0x0][0x3a8] ;  /* 0x0000ea00ff247b82 */ /* 0x000e220000000a00 */
[----:B------:R-:W-:Y:S01]  /*0e60*/  DADD R40, R16, 1 ;  /* 0x3ff0000010287429 */ /* 0x000fe20000000000 */
[----:B------:R-:W-:Y:S01]  /*0e70*/  UMOV UR4, 0x11111111 ;  /* 0x1111111100047882 */ /* 0x000fe20000000000 */
[----:B------:R-:W-:Y:S01]  /*0e80*/  UMOV UR5, 0x3fa11111 ;  /* 0x3fa1111100057882 */ /* 0x000fe20000000000 */
[----:B------:R-:W-:Y:S01]  /*0e90*/  IMAD.MOV.U32 R38, RZ, RZ, 0x1 ;  /* 0x00000001ff267424 */ /* 0x000fe200078e00ff */
[----:B------:R-:W-:Y:S04]  /*0ea0*/  BSSY.RECONVERGENT B0, `(.L_x_736) ;  /* 0x0000014000007945 */ /* 0x000fe80003800200 */
[----:B0-----:R-:W-:-:S06]  /*0eb0*/  DFMA R40, R40, R36, UR4 ;  /* 0x0000000428287e2b */ /* 0x001fcc0008000024 */
        /* <DEDUP_REMOVED lines=16> */
[----:B------:R-:W-:-:S07]  /*0fc0*/  MOV R46, 0xfe0 ;  /* 0x00000fe0002e7802 */ /* 0x000fce0000000f00 */
[----:B-----5:R-:W-:Y:S05]  /*0fd0*/  CALL.REL.NOINC `($__internal_4_$__cuda_sm20_div_rn_f64_full) ;  /* 0x0000002400e07944 */ /* 0x020fea0003c00000 */
.L_x_737:
[----:B------:R-:W-:Y:S05]  /*0fe0*/  BSYNC.RECONVERGENT B0 ;  /* 0x0000000000007941 */ /* 0x000fea0003800200 */
.L_x_736:
[----:B------:R-:W0:Y:S01]  /*0ff0*/  LDC.64 R44, c[0x0][0x390] ;  /* 0x0000e400ff2c7b82 */ /* 0x000e220000000a00 */
[----:B------:R-:W-:Y:S01]  /*1000*/  IMAD.SHL.U32 R41, R18, 0x8, RZ ;  /* 0x0000000812297824 */ /* 0x000fe200078e00ff */
[----:B------:R-:W-:Y:S01]  /*1010*/  UMOV UR4, 0xcccccccd ;  /* 0xcccccccd00047882 */ /* 0x000fe20000000000 */
[----:B------:R-:W-:Y:S01]  /*1020*/  UMOV UR5, 0x3ff4cccc ;  /* 0x3ff4cccc00057882 */ /* 0x000fe20000000000 */
[----:B------:R-:W-:Y:S01]  /*1030*/  IMAD.MOV.U32 R50, RZ, RZ, 0x1 ;  /* 0x00000001ff327424 */ /* 0x000fe200078e00ff */
[----:B------:R-:W-:-:S03]  /*1040*/  DMUL R48, R36, R16 ;  /* 0x0000001024307228 */ /* 0x000fc60000000000 */
[----:B------:R-:W1:Y:S08]  /*1050*/  LDC.64 R38, c[0x0][0x398] ;  /* 0x0000e600ff267b82 */ /* 0x000e700000000a00 */
[----:B------:R-:W2:Y:S01]  /*1060*/  LDC.64 R42, c[0x0][0x3a8] ;  /* 0x0000ea00ff2a7b82 */ /* 0x000ea20000000a00 */
[----:B0-----:R-:W-:-:S07]  /*1070*/  IMAD.WIDE R44, R41, 0x28, R44 ;  /* 0x00000028292c7825 */ /* 0x001fce00078e022c */
[----:B------:R-:W0:Y:S01]  /*1080*/  LDC.64 R46, c[0x0][0x3b0] ;  /* 0x0000ec00ff2e7b82 */ /* 0x000e220000000a00 */
[----:B-1----:R-:W-:Y:S01]  /*1090*/  IMAD.WIDE R38, R41, 0x60, R38 ;  /* 0x0000006029267825 */ /* 0x002fe200078e0226 */
[----:B------:R-:W-:Y:S01]  /*10a0*/  DADD R40, R34, UR4 ;  /* 0x0000000422287e29 */ /* 0x000fe20008000000 */
[----:B------:R-:W-:Y:S01]  /*10b0*/  UMOV UR4, 0x33333333 ;  /* 0x3333333300047882 */ /* 0x000fe20000000000 */
[----:B------:R-:W-:-:S04]  /*10c0*/  UMOV UR5, 0x4093f333 ;  /* 0x4093f33300057882 */ /* 0x000fc80000000000 */
[----:B------:R-:W1:Y:S01]  /*10d0*/  MUFU.RCP64H R51, R41 ;  /* 0x0000002900337308 */ /* 0x000e620000001800 */
[----:B--2---:R-:W-:Y:S04]  /*10e0*/  STG.E.64 desc[UR8][R44.64+0x8], R42 ;  /* 0x0000082a2c007986 */ /* 0x004fe8000c101b08 */
[----:B------:R-:W-:Y:S04]  /*10f0*/  STG.E.64 desc[UR8][R44.64+0x10], R42 ;  /* 0x0000102a2c007986 */ /* 0x000fe8000c101b08 */
[----:B0-----:R-:W-:Y:S04]  /*1100*/  STG.E.64 desc[UR8][R44.64+0x18], R46 ;  /* 0x0000182e2c007986 */ /* 0x001fe8000c101b08 */
[----:B------:R-:W-:Y:S01]  /*1110*/  STG.E.64 desc[UR8][R44.64+0x20], R46 ;  /* 0x0000202e2c007986 */ /* 0x000fe2000c101b08 */
[----:B-1----:R-:W-:-:S03]  /*1120*/  DFMA R16, -R40, R50, 1 ;  /* 0x3ff000002810742b */ /* 0x002fc60000000132 */
[----:B------:R-:W-:Y:S04]  /*1130*/  STG.E.64 desc[UR8][R38.64+0x8], R2 ;  /* 0x0000080226007986 */ /* 0x000fe8000c101b08 */
[----:B------:R-:W-:Y:S01]  /*1140*/  STG.E.64 desc[UR8][R38.64+0x10], R4 ;  /* 0x0000100426007986 */ /* 0x000fe2000c101b08 */
[----:B------:R-:W-:-:S03]  /*1150*/  DFMA R16, R16, R16, R16 ;  /* 0x000000101010722b */ /* 0x000fc60000000010 */
[----:B------:R-:W-:Y:S04]  /*1160*/  STG.E.64 desc[UR8][R38.64], R6 ;  /* 0x0000000626007986 */ /* 0x000fe8000c101b08 */
[----:B------:R-:W-:Y:S01]  /*1170*/  STG.E.64 desc[UR8][R38.64+0x18], R8 ;  /* 0x0000180826007986 */ /* 0x000fe2000c101b08 */
[----:B------:R-:W-:-:S03]  /*1180*/  DFMA R50, R50, R16, R50 ;  /* 0x000000103232722b */ /* 0x000fc60000000032 */
[----:B------:R-:W-:Y:S04]  /*1190*/  STG.E.64 desc[UR8][R38.64+0x30], R10 ;  /* 0x0000300a26007986 */ /* 0x000fe8000c101b08 */
[----:B------:R-:W-:Y:S01]  /*11a0*/  STG.E.64 desc[UR8][R38.64+0x48], R10 ;  /* 0x0000480a26007986 */ /* 0x000fe2000c101b08 */
[----:B------:R-:W-:-:S03]  /*11b0*/  DFMA R16, -R40, R50, 1 ;  /* 0x3ff000002810742b */ /* 0x000fc60000000132 */
[----:B------:R-:W-:Y:S04]  /*11c0*/  STG.E.64 desc[UR8][R38.64+0x38], R12 ;  /* 0x0000380c26007986 */ /* 0x000fe8000c101b08 */
[----:B------:R-:W-:Y:S01]  /*11d0*/  STG.E.64 desc[UR8][R38.64+0x50], R12 ;  /* 0x0000500c26007986 */ /* 0x000fe2000c101b08 */
[----:B------:R-:W-:-:S03]  /*11e0*/  DFMA R16, R50, R16, R50 ;  /* 0x000000103210722b */ /* 0x000fc60000000032 */
[----:B------:R-:W-:Y:S01]  /*11f0*/  STG.E.64 desc[UR8][R38.64+0x40], R14 ;  /* 0x0000400e26007986 */ /* 0x000fe2000c101b08 */
[----:B------:R-:W-:-:S03]  /*1200*/  DMUL R50, R34, UR4 ;  /* 0x0000000422327c28 */ /* 0x000fc60008000000 */
[----:B------:R-:W-:Y:S04]  /*1210*/  STG.E.64 desc[UR8][R38.64+0x58], R14 ;  /* 0x0000580e26007986 */ /* 0x000fe8000c101b08 */
[----:B------:R-:W-:Y:S01]  /*1220*/  STG.E.64 desc[UR8][R38.64+0x20], R36 ;  /* 0x0000202426007986 */ /* 0x000fe2000c101b08 */
[----:B------:R-:W-:Y:S02]  /*1230*/  DMUL R52, R50, R16 ;  /* 0x0000001032347228 */ /* 0x000fe40000000000 */
[----:B------:R-:W-:Y:S01]  /*1240*/  FSETP.GEU.AND P1, PT, |R51|, 6.5827683646048100446e-37, PT ;  /* 0x036000003300780b */ /* 0x000fe20003f2e200 */
[----:B------:R-:W-:Y:S04]  /*1250*/  STG.E.64 desc[UR8][R38.64+0x28], R48 ;  /* 0x0000283026007986 */ /* 0x000fe8000c101b08 */
        /* <DEDUP_REMOVED lines=97> */
[----:B------:R0:W-:Y:S04]  /*1870*/  STG.E.64 desc[UR8][R44.64+0x128], R42 ;  /* 0x0001282a2c007986 */ /* 0x0001e8000c101b08 */
[----:B------:R-:W-:Y:S04]  /*1880*/  STG.E.64 desc[UR8][R44.64+0x130], R46 ;  /* 0x0001302e2c007986 */ /* 0x000fe8000c101b08 */
[----:B------:R-:W-:Y:S04]  /*1890*/  STG.E.64 desc[UR8][R44.64+0x138], R46 ;  /* 0x0001382e2c007986 */ /* 0x000fe8000c101b08 */
[----:B------:R1:W-:Y:S01]  /*18a0*/  STG.E.64 desc[UR8][R38.64+0x2a8], R2 ;  /* 0x0002a80226007986 */ /* 0x0003e2000c101b08 */
[----:B0-----:R-:W-:-:S03]  /*18b0*/  DFMA R42, -R40, R52, R50 ;  /* 0x00000034282a722b */ /* 0x001fc60000000132 */
[----:B------:R0:W-:Y:S04]  /*18c0*/  STG.E.64 desc[UR8][R38.64+0x2b0], R4 ;  /* 0x0002b00426007986 */ /* 0x0001e8000c101b08 */
[----:B------:R0:W-:Y:S01]  /*18d0*/  STG.E.64 desc[UR8][R38.64+0x2a0], R6 ;  /* 0x0002a00626007986 */ /* 0x0001e2000c101b08 */
[----:B------:R-:W-:-:S03]  /*18e0*/  DFMA R16, R16, R42, R52 ;  /* 0x0000002a1010722b */ /* 0x000fc60000000034 */
[----:B------:R0:W-:Y:S04]  /*18f0*/  STG.E.64 desc[UR8][R38.64+0x2b8], R8 ;  /* 0x0002b80826007986 */ /* 0x0001e8000c101b08 */
[----:B------:R0:W-:Y:S04]  /*1900*/  STG.E.64 desc[UR8][R38.64+0x2c0], R36 ;  /* 0x0002c02426007986 */ /* 0x0001e8000c101b08 */
[----:B------:R0:W-:Y:S01]  /*1910*/  STG.E.64 desc[UR8][R38.64+0x2c8], R48 ;  /* 0x0002c83026007986 */ /* 0x0001e2000c101b08 */
[----:B-1----:R-:W-:-:S03]  /*1920*/  FFMA R2, RZ, R41, R17 ;  /* 0x00000029ff027223 */ /* 0x002fc60000000011 */
[----:B------:R0:W-:Y:S02]  /*1930*/  STG.E.64 desc[UR8][R38.64+0x2d0], R10 ;  /* 0x0002d00a26007986 */ /* 0x0001e4000c101b08 */
[----:B------:R-:W-:Y:S02]  /*1940*/  FSETP.GT.AND P0, PT, |R2|, 1.469367938527859385e-39, PT ;  /* 0x001000000200780b */ /* 0x000fe40003f04200 */
[----:B------:R0:W-:Y:S04]  /*1950*/  STG.E.64 desc[UR8][R38.64+0x2e8], R10 ;  /* 0x0002e80a26007986 */ /* 0x0001e8000c101b08 */
[----:B------:R0:W-:Y:S04]  /*1960*/  STG.E.64 desc[UR8][R38.64+0x2d8], R12 ;  /* 0x0002d80c26007986 */ /* 0x0001e8000c101b08 */
[----:B------:R0:W-:Y:S04]  /*1970*/  STG.E.64 desc[UR8][R38.64+0x2f0], R12 ;  /* 0x0002f00c26007986 */ /* 0x0001e8000c101b08 */
[----:B------:R0:W-:Y:S04]  /*1980*/  STG.E.64 desc[UR8][R38.64+0x2e0], R14 ;  /* 0x0002e00e26007986 */ /* 0x0001e8000c101b08 */
[----:B------:R0:W-:Y:S01]  /*1990*/  STG.E.64 desc[UR8][R38.64+0x2f8], R14 ;  /* 0x0002f80e26007986 */ /* 0x0001e2000c101b08 */
[----:B------:R-:W-:Y:S05]  /*19a0*/  @P0 BRA P1, `(.L_x_738) ;  /* 0x0000000000180947 */ /* 0x000fea0000800000 */
[----:B0-----:R-:W-:Y:S01]  /*19b0*/  IMAD.MOV.U32 R36, RZ, RZ, R50 ;  /* 0x000000ffff247224 */ /* 0x001fe200078e0032 */
[----:B------:R-:W-:Y:S02]  /*19c0*/  MOV R37, R51 ;  /* 0x0000003300257202 */ /* 0x000fe40000000f00 */
[----:B------:R-:W-:-:S07]  /*19d0*/  MOV R46, 0x19f0 ;  /* 0x000019f0002e7802 */ /* 0x000fce0000000f00 */
[----:B-----5:R-:W-:Y:S05]  /*19e0*/  CALL.REL.NOINC `($__internal_4_$__cuda_sm20_div_rn_f64_full) ;  /* 0x0000001c005c7944 */ /* 0x020fea0003c00000 */
[----:B------:R-:W-:Y:S02]  /*19f0*/  IMAD.MOV.U32 R16, RZ, RZ, R36 ;  /* 0x000000ffff107224 */ /* 0x000fe400078e0024 */
[----:B------:R-:W-:-:S07]  /*1a00*/  IMAD.MOV.U32 R17, RZ, RZ, R37 ;  /* 0x000000ffff117224 */ /* 0x000fce00078e0025 */
.L_x_738:
[----:B------:R-:W-:Y:S01]  /*1a10*/  UMOV UR4, 0xeb851eb8 ;  /* 0xeb851eb800047882 */ /* 0x000fe20000000000 */
[----:B------:R-:W-:Y:S01]  /*1a20*/  UMOV UR5, 0x3f9eb851 ;  /* 0x3f9eb85100057882 */ /* 0x000fe20000000000 */
[----:B------:R-:W-:Y:S01]  /*1a30*/  IMAD.MOV.U32 R2, RZ, RZ, 0x1 ;  /* 0x00000001ff027424 */ /* 0x000fe200078e00ff */
[C---:B------:R-:W-:Y:S02]  /*1a40*/  DADD R40, R34.reuse, UR4 ;  /* 0x0000000422287e29 */ /* 0x040fe40008000000 */
[----:B0-----:R-:W-:Y:S01]  /*1a50*/  DMUL R36, R34, 456 ;  /* 0x407c800022247828 */ /* 0x001fe20000000000 */
[----:B------:R-:W0:Y:S03]  /*1a60*/  LDC.64 R34, c[0x0][0x3a0] ;  /* 0x0000e800ff227b82 */ /* 0x000e260000000a00 */
[----:B------:R-:W1:Y:S06]  /*1a70*/  MUFU.RCP64H R3, R41 ;  /* 0x0000002900037308 */ /* 0x000e6c0000001800 */
[----:B------:R-:W-:Y:S01]  /*1a80*/  FSETP.GEU.AND P1, PT, |R37|, 6.5827683646048100446e-37, PT ;  /* 0x036000002500780b */ /* 0x000fe20003f2e200 */
[----:B-1----:R-:W-:-:S08]  /*1a90*/  DFMA R4, -R40, R2, 1 ;  /* 0x3ff000002804742b */ /* 0x002fd00000000102 */
[----:B------:R-:W-:-:S08]  /*1aa0*/  DFMA R4, R4, R4, R4 ;  /* 0x000000040404722b */ /* 0x000fd00000000004 */
[----:B------:R-:W-:-:S08]  /*1ab0*/  DFMA R4, R2, R4, R2 ;  /* 0x000000040204722b */ /* 0x000fd00000000002 */
[----:B------:R-:W-:-:S08]  /*1ac0*/  DFMA R2, -R40, R4, 1 ;  /* 0x3ff000002802742b */ /* 0x000fd00000000104 */
[----:B------:R-:W-:Y:S01]  /*1ad0*/  DFMA R4, R4, R2, R4 ;  /* 0x000000020404722b */ /* 0x000fe20000000004 */
[----:B0-----:R-:W-:-:S05]  /*1ae0*/  IMAD.WIDE R2, R18, 0x80, R34 ;  /* 0x0000008012027825 */ /* 0x001fca00078e0222 */
[----:B------:R0:W-:Y:S02]  /*1af0*/  STG.E.64 desc[UR8][R2.64], R16 ;  /* 0x0000001002007986 */ /* 0x0001e4000c101b08 */
        /* <DEDUP_REMOVED lines=10> */
.L_x_739:
[----:B------:R-:W0:Y:S01]  /*1ba0*/  LDC.64 R8, c[0x0][0x3b0] ;  /* 0x0000ec00ff087b82 */ /* 0x000e220000000a00 */
[----:B------:R-:W-:Y:S01]  /*1bb0*/  IMAD.MOV.U32 R4, RZ, RZ, 0x1 ;  /* 0x00000001ff047424 */ /* 0x000fe200078e00ff */
[----:B------:R-:W-:Y:S04]  /*1bc0*/  STG.E.64 desc[UR8][R2.64+0x8], R6 ;  /* 0x0000080602007986 */ /* 0x000fe8000c101b08 */
[----:B------:R1:W-:Y:S04]  /*1bd0*/  STG.E.64 desc[UR8][R2.64+0x48], R6 ;  /* 0x0000480602007986 */ /* 0x0003e8000c101b08 */
[----:B------:R-:W-:Y:S04]  /*1be0*/  STG.E.64 desc[UR8][R2.64+0x40], R16 ;  /* 0x0000401002007986 */ /* 0x000fe8000c101b08 */
[----:B------:R-:W-:Y:S04]  /*1bf0*/  STG.E.64 desc[UR8][R2.64+0x10], R10 ;  /* 0x0000100a02007986 */ /* 0x000fe8000c101b08 */
[----:B------:R-:W-:Y:S04]  /*1c00*/  STG.E.64 desc[UR8][R2.64+0x28], R10 ;  /* 0x0000280a02007986 */ /* 0x000fe8000c101b08 */
[----:B------:R-:W-:Y:S01]  /*1c10*/  STG.E.64 desc[UR8][R2.64+0x50], R10 ;  /* 0x0000500a02007986 */ /* 0x000fe2000c101b08 */
[----:B0-----:R-:W-:-:S02]  /*1c20*/  DADD R40, R8, 600 ;  /* 0x4082c00008287429 */ /* 0x001fc40000000000 */
[----:B------:R-:W-:Y:S01]  /*1c30*/  DMUL R36, R8, 14260 ;  /* 0x40cbda0008247828 */ /* 0x000fe20000000000 */
[----:B------:R0:W-:Y:S03]  /*1c40*/  STG.E.64 desc[UR8][R2.64+0x68], R10 ;  /* 0x0000680a02007986 */ /* 0x0001e6000c101b08 */
[----:B------:R-:W2:Y:S01]  /*1c50*/  MUFU.RCP64H R5, R41 ;  /* 0x0000002900057308 */ /* 0x000ea20000001800 */
[----:B------:R3:W-:Y:S04]  /*1c60*/  STG.E.64 desc[UR8][R2.64+0x18], R12 ;  /* 0x0000180c02007986 */ /* 0x0007e8000c101b08 */
[----:B------:R3:W-:Y:S01]  /*1c70*/  STG.E.64 desc[UR8][R2.64+0x30], R12 ;  /* 0x0000300c02007986 */ /* 0x0007e2000c101b08 */
[----:B------:R-:W-:-:S03]  /*1c80*/  FSETP.GEU.AND P1, PT, |R37|, 6.5827683646048100446e-37, PT ;  /* 0x036000002500780b */ /* 0x000fc60003f2e200 */
[----:B------:R3:W-:Y:S04]  /*1c90*/  STG.E.64 desc[UR8][R2.64+0x58], R12 ;  /* 0x0000580c02007986 */ /* 0x0007e8000c101b08 */
[----:B------:R3:W-:Y:S01]  /*1ca0*/  STG.E.64 desc[UR8][R2.64+0x70], R12 ;  /* 0x0000700c02007986 */ /* 0x0007e2000c101b08 */
[----:B--2---:R-:W-:-:S03]  /*1cb0*/  DFMA R34, -R40, R4, 1 ;  /* 0x3ff000002822742b */ /* 0x004fc60000000104 */
[----:B------:R3:W-:Y:S04]  /*1cc0*/  STG.E.64 desc[UR8][R2.64+0x20], R14 ;  /* 0x0000200e02007986 */ /* 0x0007e8000c101b08 */
[----:B------:R3:W-:Y:S01]  /*1cd0*/  STG.E.64 desc[UR8][R2.64+0x38], R14 ;  /* 0x0000380e02007986 */ /* 0x0007e2000c101b08 */
[----:B------:R-:W-:-:S03]  /*1ce0*/  DFMA R34, R34, R34, R34 ;  /* 0x000000222222722b */ /* 0x000fc60000000022 */
[----:B------:R3:W-:Y:S04]  /*1cf0*/  STG.E.64 desc[UR8][R2.64+0x60], R14 ;  /* 0x0000600e02007986 */ /* 0x0007e8000c101b08 */
[----:B------:R3:W-:Y:S01]  /*1d00*/  STG.E.64 desc[UR8][R2.64+0x78], R14 ;  /* 0x0000780e02007986 */ /* 0x0007e2000c101b08 */
[----:B------:R-:W-:Y:S01]  /*1d10*/  DFMA R34, R4, R34, R4 ;  /* 0x000000220422722b */ /* 0x000fe20000000004 */
[----:B------:R-:W2:Y:S07]  /*1d20*/  LDC.64 R4, c[0x0][0x380] ;  /* 0x0000e000ff047b82 */ /* 0x000eae0000000a00 */
[----:B------:R-:W-:-:S08]  /*1d30*/  DFMA R38, -R40, R34, 1 ;  /* 0x3ff000002826742b */ /* 0x000fd00000000122 */
[----:B------:R-:W-:Y:S01]  /*1d40*/  DFMA R38, R34, R38, R34 ;  /* 0x000000262226722b */ /* 0x000fe20000000022 */
[----:B------:R-:W4:Y:S07]  /*1d50*/  LDC.64 R34, c[0x0][0x3a8] ;  /* 0x0000ea00ff227b82 */ /* 0x000f2e0000000a00 */
[----:B------:R-:W-:Y:S01]  /*1d60*/  DMUL R42, R36, R38 ;  /* 0x00000026242a7228 */ /* 0x000fe20000000000 */
[----:B--2---:R-:W-:-:S07]  /*1d70*/  IMAD.WIDE R4, R18, 0x28, R4 ;  /* 0x0000002812047825 */ /* 0x004fce00078e0204 */
[----:B------:R-:W-:-:S08]  /*1d80*/  DFMA R44, -R40, R42, R36 ;  /* 0x0000002a282c722b */ /* 0x000fd00000000124 */
[----:B-1----:R-:W-:Y:S01]  /*1d90*/  DFMA R6, R38, R44, R42 ;  /* 0x0000002c2606722b */ /* 0x002fe2000000002a */
[----:B----4-:R3:W-:Y:S04]  /*1da0*/  STG.E.64 desc[UR8][R4.64+0x18], R34 ;  /* 0x0000182204007986 */ /* 0x0107e8000c101b08 */
[----:B------:R3:W-:Y:S04]  /*1db0*/  STG.E.64 desc[UR8][R4.64+0x20], R34 ;  /* 0x0000202204007986 */ /* 0x0007e8000c101b08 */
[----:B------:R3:W-:Y:S01]  /*1dc0*/  STG.E.64 desc[UR8][R22.64], R34 ;  /* 0x0000002216007986 */ /* 0x0007e2000c101b08 */
[----:B0-----:R-:W-:-:S03]  /*1dd0*/  FFMA R10, RZ, R41, R7 ;  /* 0x00000029ff0a7223 */ /* 0x001fc60000000007 */
[----:B------:R3:W-:Y:S02]  /*1de0*/  STG.E.64 desc[UR8][R22.64+0x8], R34 ;  /* 0x0000082216007986 */ /* 0x0007e4000c101b08 */
[----:B------:R-:W-:Y:S02]  /*1df0*/  FSETP.GT.AND P0, PT, |R10|, 1.469367938527859385e-39, PT ;  /* 0x001000000a00780b */ /* 0x000fe40003f04200 */
[----:B------:R3:W-:Y:S11]  /*1e00*/  STG.E.64 desc[UR8][R22.64+0x10], R8 ;  /* 0x0000100816007986 */ /* 0x0007f6000c101b08 */
[----:B------:R-:W-:Y:S05]  /*1e10*/  @P0 BRA P1, `(.L_x_740) ;  /* 0x0000000000100947 */ /* 0x000fea0000800000 */
[----:B------:R-:W-:-:S07]  /*1e20*/  MOV R46, 0x1e40 ;  /* 0x00001e40002e7802 */ /* 0x000fce0000000f00 */
[----:B---3-5:R-:W-:Y:S05]  /*1e30*/  CALL.REL.NOINC `($__internal_4_$__cuda_sm20_div_rn_f64_full) ;  /* 0x0000001800487944 */ /* 0x028fea0003c00000 */
[----:B------:R-:W-:Y:S02]  /*1e40*/  IMAD.MOV.U32 R6, RZ, RZ, R36 ;  /* 0x000000ffff067224 */ /* 0x000fe400078e0024 */
[----:B------:R-:W-:-:S07]  /*1e50*/  IMAD.MOV.U32 R7, RZ, RZ, R37 ;  /* 0x000000ffff077224 */ /* 0x000fce00078e0025 */
.L_x_740:
[----:B------:R-:W3:Y:S02]  /*1e60*/  LDCU.64 UR4, c[0x0][0x3b0] ;  /* 0x00007600ff0477ac */ /* 0x000ee40008000a00 */
[----:B---3--:R-:W-:-:S07]  /*1e70*/  DADD R2, R6, UR4 ;  /* 0x0000000406027e29 */ /* 0x008fce0008000000 */
[----:B------:R0:W-:Y:S04]  /*1e80*/  STG.E.64 desc[UR8][R22.64+0x18], R2 ;  /* 0x0000180216007986 */ /* 0x0001e8000c101b08 */
[----:B------:R-:W-:Y:S04]  /*1e90*/  STG.E.64 desc[UR8][R4.64+0x10], RZ ;  /* 0x000010ff04007986 */ /* 0x000fe8000c101b08 */
[----:B------:R-:W-:Y:S04]  /*1ea0*/  STG.E.64 desc[UR8][R4.64+0x8], RZ ;  /* 0x000008ff04007986 */ /* 0x000fe8000c101b08 */
[----:B------:R1:W-:Y:S04]  /*1eb0*/  STG.E.64 desc[UR8][R4.64], RZ ;  /* 0x000000ff04007986 */ /* 0x0003e8000c101b08 */
[----:B------:R-:W2:Y:S01]  /*1ec0*/  LDG.E.64 R6, desc[UR8][R22.64+0x10] ;  /* 0x0000100816067981 */ /* 0x000ea2000c1e1b00 */
[----:B------:R-:W-:Y:S01]  /*1ed0*/  IMAD.MOV.U32 R8, RZ, RZ, 0x1 ;  /* 0x00000001ff087424 */ /* 0x000fe200078e00ff */
[----:B------:R-:W-:Y:S02]  /*1ee0*/  BSSY.RECONVERGENT B0, `(.L_x_741) ;  /* 0x000001a000007945 */ /* 0x000fe40003800200 */
[----:B------:R3:W-:Y:S01]  /*1ef0*/  STG.E.64 desc[UR8][R22.64+0x38], RZ ;  /* 0x000038ff16007986 */ /* 0x0007e2000c101b08 */
[----:B--2---:R-:W-:-:S02]  /*1f00*/  DADD R40, R6, 600 ;  /* 0x4082c00006287429 */ /* 0x004fc40000000000 */
[----:B0-----:R-:W-:-:S04]  /*1f10*/  DMUL R2, R6, 14260 ;  /* 0x40cbda0006027828 */ /* 0x001fc80000000000 */
[----:B------:R-:W0:Y:S06]  /*1f20*/  MUFU.RCP64H R9, R41 ;  /* 0x0000002900097308 */ /* 0x000e2c0000001800 */
[----:B------:R-:W-:Y:S01]  /*1f30*/  FSETP.GEU.AND P1, PT, |R3|, 6.5827683646048100446e-37, PT ;  /* 0x036000000300780b */ /* 0x000fe20003f2e200 */
[----:B0-----:R-:W-:-:S08]  /*1f40*/  DFMA R10, -R40, R8, 1 ;  /* 0x3ff00000280a742b */ /* 0x001fd00000000108 */
[----:B------:R-:W-:-:S08]  /*1f50*/  DFMA R10, R10, R10, R10 ;  /* 0x0000000a0a0a722b */ /* 0x000fd0000000000a */
[----:B------:R-:W-:-:S08]  /*1f60*/  DFMA R10, R8, R10, R8 ;  /* 0x0000000a080a722b */ /* 0x000fd00000000008 */
[----:B------:R-:W-:-:S08]  /*1f70*/  DFMA R8, -R40, R10, 1 ;  /* 0x3ff000002808742b */ /* 0x000fd0000000010a */
[----:B------:R-:W-:Y:S01]  /*1f80*/  DFMA R8, R10, R8, R10 ;  /* 0x000000080a08722b */ /* 0x000fe2000000000a */
[----:B------:R-:W-:Y:S01]  /*1f90*/  MOV R10, 0x3 ;  /* 0x00000003000a7802 */ /* 0x000fe20000000f00 */
[----:B------:R-:W-:-:S04]  /*1fa0*/  IMAD.MOV.U32 R11, RZ, RZ, 0x3 ;  /* 0x00000003ff0b7424 */ /* 0x000fc800078e00ff */
[----:B------:R3:W-:Y:S02]  /*1fb0*/  STG.E desc[UR8][R22.64+0x30], R10 ;  /* 0x0000300a16007986 */ /* 0x0007e4000c101908 */
[----:B------:R-:W-:Y:S02]  /*1fc0*/  DMUL R36, R2, R8 ;  /* 0x0000000802247228 */ /* 0x000fe40000000000 */
[----:B------:R3:W-:Y:S04]  /*1fd0*/  STG.E.64 desc[UR8][R22.64+0x20], R10 ;  /* 0x0000200a16007986 */ /* 0x0007e8000c101b08 */
[----:B------:R3:W-:Y:S02]  /*1fe0*/  STG.E.64 desc[UR8][R22.64+0x28], R10 ;  /* 0x0000280a16007986 */ /* 0x0007e4000c101b08 */
[----:B-1----:R-:W-:-:S08]  /*1ff0*/  DFMA R4, -R40, R36, R2 ;  /* 0x000000242804722b */ /* 0x002fd00000000102 */
[----:B------:R-:W-:-:S10]  /*2000*/  DFMA R36, R8, R4, R36 ;  /* 0x000000040824722b */ /* 0x000fd40000000024 */
[----:B------:R-:W-:-:S05]  /*2010*/  FFMA R4, RZ, R41, R37 ;  /* 0x00000029ff047223 */ /* 0x000fca0000000025 */
[----:B------:R-:W-:-:S13]  /*2020*/  FSETP.GT.AND P0, PT, |R4|, 1.469367938527859385e-39, PT ;  /* 0x001000000400780b */ /* 0x000fda0003f04200 */
[----:B---3--:R-:W-:Y:S05]  /*2030*/  @P0 BRA P1, `(.L_x_742) ;  /* 0x0000000000100947 */ /* 0x008fea0000800000 */
[----:B------:R-:W-:Y:S01]  /*2040*/  IMAD.MOV.U32 R36, RZ, RZ, R2 ;  /* 0x000000ffff247224 */ /* 0x000fe200078e0002 */
[----:B------:R-:W-:Y:S01]  /*2050*/  MOV R46, 0x2080 ;  /* 0x00002080002e7802 */ /* 0x000fe20000000f00 */
[----:B------:R-:W-:-:S07]  /*2060*/  IMAD.MOV.U32 R37, RZ, RZ, R3 ;  /* 0x000000ffff257224 */ /* 0x000fce00078e0003 */
[----:B-----5:R-:W-:Y:S05]  /*2070*/  CALL.REL.NOINC `($__internal_4_$__cuda_sm20_div_rn_f64_full) ;  /* 0x0000001400b87944 */ /* 0x020fea0003c00000 */
.L_x_742:
[----:B------:R-:W-:Y:S05]  /*2080*/  BSYNC.RECONVERGENT B0 ;  /* 0x0000000000007941 */ /* 0x000fea0003800200 */
.L_x_741:
        /* <DEDUP_REMOVED lines=20> */
[----:B-----5:R-:W-:Y:S05]  /*21d0*/  CALL.REL.NOINC `($__internal_4_$__cuda_sm20_div_rn_f64_full) ;  /* 0x0000001400607944 */ /* 0x020fea0003c00000 */
[----:B------:R-:W-:Y:S01]  /*21e0*/  IMAD.MOV.U32 R4, RZ, RZ, R36 ;  /* 0x000000ffff047224 */ /* 0x000fe200078e0024 */
[----:B------:R-:W-:-:S07]  /*21f0*/  MOV R5, R37 ;  /* 0x0000002500057202 */ /* 0x000fce0000000f00 */
.L_x_744:
[----:B------:R-:W-:Y:S05]  /*2200*/  BSYNC.RECONVERGENT B0 ;  /* 0x0000000000007941 */ /* 0x000fea0003800200 */
.L_x_743:
[----:B------:R-:W0:Y:S01]  /*2210*/  MUFU.RCP64H R3, 13.29999542236328125 ;  /* 0x402a999900037908 */ /* 0x000e220000001800 */
[----:B------:R-:W-:Y:S01]  /*2220*/  IMAD.MOV.U32 R10, RZ, RZ, -0x66666666 ;  /* 0x9999999aff0a7424 */ /* 0x000fe200078e00ff */
[----:B------:R-:W-:Y:S01]  /*2230*/  FSETP.GEU.AND P1, PT, |R5|, 6.5827683646048100446e-37, PT ;  /* 0x036000000500780b */ /* 0x000fe20003f2e200 */
[----:B------:R-:W-:Y:S01]  /*2240*/  IMAD.MOV.U32 R11, RZ, RZ, 0x402a9999 ;  /* 0x402a9999ff0b7424 */ /* 0x000fe200078e00ff */
[----:B------:R-:W-:Y:S01]  /*2250*/  BSSY.RECONVERGENT B0, `(.L_x_745) ;  /* 0x0000015000007945 */ /* 0x000fe20003800200 */
[----:B------:R-:W-:-:S06]  /*2260*/  IMAD.MOV.U32 R2, RZ, RZ, 0x1 ;  /* 0x00000001ff027424 */ /* 0x000fcc00078e00ff */
        /* <DEDUP_REMOVED lines=12> */
[----:B------:R-:W-:Y:S01]  /*2330*/  MOV R37, R5 ;  /* 0x0000000500257202 */ /* 0x000fe20000000f00 */
[----:B------:R-:W-:Y:S01]  /*2340*/  IMAD.MOV.U32 R40, RZ, RZ, -0x66666666 ;  /* 0x9999999aff287424 */ /* 0x000fe200078e00ff */
[----:B------:R-:W-:Y:S01]  /*2350*/  MOV R46, 0x2380 ;  /* 0x00002380002e7802 */ /* 0x000fe20000000f00 */
[----:B------:R-:W-:-:S07]  /*2360*/  IMAD.MOV.U32 R41, RZ, RZ, 0x402a9999 ;  /* 0x402a9999ff297424 */ /* 0x000fce00078e00ff */
[----:B-----5:R-:W-:Y:S05]  /*2370*/  CALL.REL.NOINC `($__internal_4_$__cuda_sm20_div_rn_f64_full) ;  /* 0x0000001000f87944 */ /* 0x020fea0003c00000 */
[----:B------:R-:W-:Y:S02]  /*2380*/  IMAD.MOV.U32 R2, RZ, RZ, R36 ;  /* 0x000000ffff027224 */ /* 0x000fe400078e0024 */
[----:B------:R-:W-:-:S07]  /*2390*/  IMAD.MOV.U32 R3, RZ, RZ, R37 ;  /* 0x000000ffff037224 */ /* 0x000fce00078e0025 */
.L_x_746:
[----:B------:R-:W-:Y:S05]  /*23a0*/  BSYNC.RECONVERGENT B0 ;  /* 0x0000000000007941 */ /* 0x000fea0003800200 */
.L_x_745:
[----:B------:R-:W-:Y:S01]  /*23b0*/  DADD R46, -RZ, |R2| ;  /* 0x00000000ff2e7229 */ /* 0x000fe20000000502 */
[----:B------:R-:W-:Y:S01]  /*23c0*/  BSSY.RECONVERGENT B0, `(.L_x_747) ;  /* 0x0000005000007945 */ /* 0x000fe20003800200 */
[----:B------:R-:W-:Y:S01]  /*23d0*/  MOV R18, 0x2410 ;  /* 0x0000241000127802 */ /* 0x000fe20000000f00 */
[----:B------:R-:W-:Y:S01]  /*23e0*/  UMOV UR4, URZ ;  /* 0x000000ff00047c82 */ /* 0x000fe20008000000 */
[----:B------:R-:W-:-:S07]  /*23f0*/  UMOV UR5, 0x40380000 ;  /* 0x4038000000057882 */ /* 0x000fce0000000000 */
[----:B-----5:R-:W-:Y:S05]  /*2400*/  CALL.REL.NOINC `($_Z7InitialP3cruP4cru2P7cytosolP6cyt_buP5sl_budd$__internal_accurate_pow) ;  /* 0x00000018004c7944 */ /* 0x020fea0003c00000 */
[----:B------:R-:W-:Y:S05]  /*2410*/  BSYNC.RECONVERGENT B0 ;  /* 0x0000000000007941 */ /* 0x000fea0003800200 */
.L_x_747:
[C---:B------:R-:W-:Y:S01]  /*2420*/  DADD R4, R2.reuse, 24 ;  /* 0x4038000002047429 */ /* 0x040fe20000000000 */
[----:B------:R-:W-:Y:S01]  /*2430*/  BSSY.RECONVERGENT B0, `(.L_x_748) ;  /* 0x000000e000007945 */ /* 0x000fe20003800200 */
[----:B------:R-:W-:-:S08]  /*2440*/  DSETP.NEU.AND P0, PT, R2, RZ, PT ;  /* 0x000000ff0200722a */ /* 0x000fd00003f0d000 */
[----:B------:R-:W-:Y:S01]  /*2450*/  LOP3.LUT R4, R5, 0x7ff00000, RZ, 0xc0, !PT ;  /* 0x7ff0000005047812 */ /* 0x000fe200078ec0ff */
[----:B------:R-:W-:-:S03]  /*2460*/  IMAD.MOV.U32 R5, RZ, RZ, R11 ;  /* 0x000000ffff057224 */ /* 0x000fc600078e000b */
[----:B------:R-:W-:Y:S02]  /*2470*/  ISETP.NE.AND P1, PT, R4, 0x7ff00000, PT ;  /* 0x7ff000000400780c */ /* 0x000fe40003f25270 */
[----:B------:R-:W-:Y:S02]  /*2480*/  MOV R4, R10 ;  /* 0x0000000a00047202 */ /* 0x000fe40000000f00 */
[----:B------:R-:W-:-:S09]  /*2490*/  @!P0 CS2R R4, SRZ ;  /* 0x0000000000048805 */ /* 0x000fd2000001ff00 */
[----:B------:R-:W-:Y:S05]  /*24a0*/  @P1 BRA `(.L_x_749) ;  /* 0x0000000000181947 */ /* 0x000fea0003800000 */
[----:B------:R-:W-:-:S14]  /*24b0*/  DSETP.NAN.AND P0, PT, R2, R2, PT ;  /* 0x000000020200722a */ /* 0x000fdc0003f08000 */
[----:B------:R-:W-:Y:S01]  /*24c0*/  @P0 DADD R4, R2, 24 ;  /* 0x4038000002040429 */ /* 0x000fe20000000000 */
[----:B------:R-:W-:Y:S10]  /*24d0*/  @P0 BRA `(.L_x_749) ;  /* 0x00000000000c0947 */ /* 0x000ff40003800000 */
[----:B------:R-:W-:-:S14]  /*24e0*/  DSETP.NEU.AND P0, PT, |R2|, +INF , PT ;  /* 0x7ff000000200742a */ /* 0x000fdc0003f0d200 */
[----:B------:R-:W-:Y:S02]  /*24f0*/  @!P0 IMAD.MOV.U32 R4, RZ, RZ, 0x0 ;  /* 0x00000000ff048424 */ /* 0x000fe400078e00ff */
[----:B------:R-:W-:-:S07]  /*2500*/  @!P0 IMAD.MOV.U32 R5, RZ, RZ, 0x7ff00000 ;  /* 0x7ff00000ff058424 */ /* 0x000fce00078e00ff */
.L_x_749:
[----:B------:R-:W-:Y:S05]  /*2510*/  BSYNC.RECONVERGENT B0 ;  /* 0x0000000000007941 */ /* 0x000fea0003800200 */
.L_x_748:
[----:B------:R-:W-:Y:S01]  /*2520*/  DADD R12, R4, 1 ;  /* 0x3ff00000040c7429 */ /* 0x000fe20000000000 */
[----:B------:R-:W-:Y:S01]  /*2530*/  BSSY.RECONVERGENT B0, `(.L_x_750) ;  /* 0x0000011000007945 */ /* 0x000fe20003800200 */
[----:B------:R-:W-:-:S04]  /*2540*/  DSETP.NEU.AND P0, PT, R2, 1, PT ;  /* 0x3ff000000200742a */ /* 0x000fc80003f0d000 */
        /* <DEDUP_REMOVED lines=14> */
[----:B------:R-:W-:Y:S05]  /*2630*/  CALL.REL.NOINC `($__internal_3_$__cuda_sm20_dblrcp_rn_slowpath_v3) ;  /* 0x0000000c00a47944 */ /* 0x000fea0003c00000 */
.L_x_751:
[----:B------:R-:W-:Y:S05]  /*2640*/  BSYNC.RECONVERGENT B0 ;  /* 0x0000000000007941 */ /* 0x000fea0003800200 */
.L_x_750:
        /* <DEDUP_REMOVED lines=13> */
[----:B------:R-:W-:Y:S01]  /*2720*/  DFMA R4, R2, R10, R4 ;  /* 0x0000000a0204722b */ /* 0x000fe20000000004 */
[----:B------:R-:W-:-:S09]  /*2730*/  FSEL R3, R9, 1.75, P0 ;  /* 0x3fe0000009037808 */ /* 0x000fd20000000000 */
[----:B------:R-:W-:-:S05]  /*2740*/  FFMA R2, RZ, 4.154296875, R5 ;  /* 0x4084f000ff027823 */ /* 0x000fca0000000005 */
[----:B------:R-:W-:Y:S02]  /*2750*/  FSETP.GT.AND P1, PT, |R2|, 1.469367938527859385e-39, PT ;  /* 0x001000000200780b */ /* 0x000fe40003f24200 */
[----:B------:R-:W-:-:S11]  /*2760*/  FSEL R2, R8, RZ, P0 ;  /* 0x000000ff08027208 */ /* 0x000fd60000000000 */
[----:B------:R-:W-:Y:S05]  /*2770*/  @P1 BRA P2, `(.L_x_753) ;  /* 0x0000000000201947 */ /* 0x000fea0001000000 */
[----:B------:R-:W-:Y:S01]  /*2780*/  IMAD.MOV.U32 R36, RZ, RZ, R6 ;  /* 0x000000ffff247224 */ /* 0x000fe200078e0006 */
[----:B------:R-:W-:Y:S01]  /*2790*/  MOV R46, 0x27e0 ;  /* 0x000027e0002e7802 */ /* 0x000fe20000000f00 */
[----:B------:R-:W-:Y:S02]  /*27a0*/  IMAD.MOV.U32 R37, RZ, RZ, R7 ;  /* 0x000000ffff257224 */ /* 0x000fe400078e0007 */
[----:B------:R-:W-:Y:S02]  /*27b0*/  IMAD.MOV.U32 R40, RZ, RZ, RZ ;  /* 0x000000ffff287224 */ /* 0x000fe400078e00ff */
[----:B------:R-:W-:-:S07]  /*27c0*/  IMAD.MOV.U32 R41, RZ, RZ, 0x4084f000 ;  /* 0x4084f000ff297424 */ /* 0x000fce00078e00ff */
[----:B------:R-:W-:Y:S05]  /*27d0*/  CALL.REL.NOINC `($__internal_4_$__cuda_sm20_div_rn_f64_full) ;  /* 0x0000000c00e07944 */ /* 0x000fea0003c00000 */
[----:B------:R-:W-:Y:S01]  /*27e0*/  MOV R4, R36 ;  /* 0x0000002400047202 */ /* 0x000fe20000000f00 */
[----:B------:R-:W-:-:S07]  /*27f0*/  IMAD.MOV.U32 R5, RZ, RZ, R37 ;  /* 0x000000ffff057224 */ /* 0x000fce00078e0025 */
.L_x_753:
[----:B------:R-:W-:Y:S05]  /*2800*/  BSYNC.RECONVERGENT B0 ;  /* 0x0000000000007941 */ /* 0x000fea0003800200 */
.L_x_752:
[----:B------:R-:W-:Y:S01]  /*2810*/  DADD R46, -RZ, |R4| ;  /* 0x00000000ff2e7229 */ /* 0x000fe20000000504 */
[----:B------:R-:W-:Y:S01]  /*2820*/  BSSY.RECONVERGENT B0, `(.L_x_754) ;  /* 0x0000003000007945 */ /* 0x000fe20003800200 */
[----:B------:R-:W-:-:S09]  /*2830*/  MOV R18, 0x2850 ;  /* 0x0000285000127802 */ /* 0x000fd20000000f00 */
[----:B------:R-:W-:Y:S05]  /*2840*/  CALL.REL.NOINC `($_Z7InitialP3cruP4cru2P7cytosolP6cyt_buP5sl_budd$__internal_accurate_pow) ;  /* 0x00000014003c7944 */ /* 0x000fea0003c00000 */
[----:B------:R-:W-:Y:S05]  /*2850*/  BSYNC.RECONVERGENT B0 ;  /* 0x0000000000007941 */ /* 0x000fea0003800200 */
.L_x_754:
[C---:B------:R-:W-:Y:S01]  /*2860*/  DADD R6, R4.reuse, 24 ;  /* 0x4038000004067429 */ /* 0x040fe20000000000 */
[----:B------:R-:W-:Y:S01]  /*2870*/  BSSY.RECONVERGENT B0, `(.L_x_755) ;  /* 0x000000e000007945 */ /* 0x000fe20003800200 */
[----:B------:R-:W-:-:S08]  /*2880*/  DSETP.NEU.AND P0, PT, R4, RZ, PT ;  /* 0x000000ff0400722a */ /* 0x000fd00003f0d000 */
[----:B------:R-:W-:Y:S01]  /*2890*/  LOP3.LUT R6, R7, 0x7ff00000, RZ, 0xc0, !PT ;  /* 0x7ff0000007067812 */ /* 0x000fe200078ec0ff */
[----:B------:R-:W-:-:S03]  /*28a0*/  IMAD.MOV.U32 R7, RZ, RZ, R11 ;  /* 0x000000ffff077224 */ /* 0x000fc600078e000b */
        /* <DEDUP_REMOVED lines=8> */
[----:B------:R-:W-:Y:S01]  /*2930*/  @!P0 IMAD.MOV.U32 R6, RZ, RZ, 0x0 ;  /* 0x00000000ff068424 */ /* 0x000fe200078e00ff */
[----:B------:R-:W-:-:S07]  /*2940*/  @!P0 MOV R7, 0x7ff00000 ;  /* 0x7ff0000000078802 */ /* 0x000fce0000000f00 */
.L_x_756:
[----:B------:R-:W-:Y:S05]  /*2950*/  BSYNC.RECONVERGENT B0 ;  /* 0x0000000000007941 */ /* 0x000fea0003800200 */
.L_x_755:
[----:B------:R-:W-:Y:S01]  /*2960*/  DADD R40, R6, 1 ;  /* 0x3ff0000006287429 */ /* 0x000fe20000000000 */
[----:B------:R-:W-:Y:S01]  /*2970*/  BSSY.RECONVERGENT B0, `(.L_x_757) ;  /* 0x0000015000007945 */ /* 0x000fe20003800200 */
[----:B------:R-:W-:Y:S01]  /*2980*/  IMAD.MOV.U32 R6, RZ, RZ, 0x1 ;  /* 0x00000001ff067424 */ /* 0x000fe200078e00ff */
[----:B------:R-:W-:-:S03]  /*2990*/  DSETP.NEU.AND P1, PT, R4, 1, PT ;  /* 0x3ff000000400742a */ /* 0x000fc60003f2d000 */
        /* <DEDUP_REMOVED lines=12> */
[----:B------:R-:W-:Y:S01]  /*2a60*/  IMAD.MOV.U32 R36, RZ, RZ, RZ ;  /* 0x000000ffff247224 */ /* 0x000fe200078e00ff */
[----:B------:R-:W-:Y:S01]  /*2a70*/  MOV R46, 0x2aa0 ;  /* 0x00002aa0002e7802 */ /* 0x000fe20000000f00 */
[----:B------:R-:W-:-:S07]  /*2a80*/  IMAD.MOV.U32 R37, RZ, RZ, 0x40af4000 ;  /* 0x40af4000ff257424 */ /* 0x000fce00078e00ff */
[----:B------:R-:W-:Y:S05]  /*2a90*/  CALL.REL.NOINC `($__internal_4_$__cuda_sm20_div_rn_f64_full) ;  /* 0x0000000c00307944 */ /* 0x000fea0003c00000 */
[----:B------:R-:W-:Y:S01]  /*2aa0*/  IMAD.MOV.U32 R6, RZ, RZ, R36 ;  /* 0x000000ffff067224 */ /* 0x000fe200078e0024 */
[----:B------:R-:W-:-:S07]  /*2ab0*/  MOV R7, R37 ;  /* 0x0000002500077202 */ /* 0x000fce0000000f00 */
.L_x_758:
[----:B------:R-:W-:Y:S05]  /*2ac0*/  BSYNC.RECONVERGENT B0 ;  /* 0x0000000000007941 */ /* 0x000fea0003800200 */
.L_x_757:
        /* <DEDUP_REMOVED lines=12> */
[----:B------:R-:W-:Y:S02]  /*2b90*/  IMAD.MOV.U32 R8, RZ, RZ, R10 ;  /* 0x000000ffff087224 */ /* 0x000fe400078e000a */
[----:B------:R-:W-:Y:S02]  /*2ba0*/  IMAD.MOV.U32 R9, RZ, RZ, R11 ;  /* 0x000000ffff097224 */ /* 0x000fe400078e000b */
[----:B------:R-:W-:Y:S01]  /*2bb0*/  VIADD R12, R4, 0xfff00000 ;  /* 0xfff00000040c7836 */ /* 0x000fe20000000000 */
[----:B------:R-:W-:-:S07]  /*2bc0*/  MOV R4, 0x2be0 ;  /* 0x00002be000047802 */ /* 0x000fce0000000f00 */
[----:B------:R-:W-:Y:S05]  /*2bd0*/  CALL.REL.NOINC `($__internal_3_$__cuda_sm20_dblrcp_rn_slowpath_v3) ;  /* 0x00000008003c7944 */ /* 0x000fea0003c00000 */
[----:B------:R-:W-:Y:S01]  /*2be0*/  MOV R6, R8 ;  /* 0x0000000800067202 */ /* 0x000fe20000000f00 */
[----:B------:R-:W-:-:S07]  /*2bf0*/  IMAD.MOV.U32 R7, RZ, RZ, R9 ;  /* 0x000000ffff077224 */ /* 0x000fce00078e0009 */
.L_x_760:
[----:B------:R-:W-:Y:S05]  /*2c00*/  BSYNC.RECONVERGENT B0 ;  /* 0x0000000000007941 */ /* 0x000fea0003800200 */
.L_x_759:
[----:B------:R-:W0:Y:S01]  /*2c10*/  MUFU.RCP64H R5, R3 ;  /* 0x0000000300057308 */ /* 0x000e220000001800 */
[----:B------:R-:W-:Y:S01]  /*2c20*/  IMAD.MOV.U32 R4, RZ, RZ, 0x1 ;  /* 0x00000001ff047424 */ /* 0x000fe200078e00ff */
[----:B------:R-:W-:Y:S01]  /*2c30*/  FSEL R36, R6, -1.3007467383741293937e-14, P1 ;  /* 0xa86a525b06247808 */ /* 0x000fe20000800000 */
[----:B------:R-:W-:Y:S01]  /*2c40*/  BSSY.RECONVERGENT B0, `(.L_x_761) ;  /* 0x0000014000007945 */ /* 0x000fe20003800200 */
[----:B------:R-:W-:-:S04]  /*2c50*/  FSEL R37, R7, 0.73393613100051879883, P1 ;  /* 0x3f3be33d07257808 */ /* 0x000fc80000800000 */
        /* <DEDUP_REMOVED lines=15> */
[----:B------:R-:W-:Y:S05]  /*2d50*/  CALL.REL.NOINC `($__internal_4_$__cuda_sm20_div_rn_f64_full) ;  /* 0x0000000800807944 */ /* 0x000fea0003c00000 */
[----:B------:R-:W-:Y:S01]  /*2d60*/  MOV R4, R36 ;  /* 0x0000002400047202 */ /* 0x000fe20000000f00 */
[----:B------:R-:W-:-:S07]  /*2d70*/  IMAD.MOV.U32 R5, RZ, RZ, R37 ;  /* 0x000000ffff057224 */ /* 0x000fce00078e0025 */
.L_x_762:
[----:B------:R-:W-:Y:S05]  /*2d80*/  BSYNC.RECONVERGENT B0 ;  /* 0x0000000000007941 */ /* 0x000fea0003800200 */
.L_x_761:
        /* <DEDUP_REMOVED lines=14> */
[----:B------:R-:W-:Y:S05]  /*2e70*/  CALL.REL.NOINC `($__internal_3_$__cuda_sm20_dblrcp_rn_slowpath_v3) ;  /* 0x0000000400947944 */ /* 0x000fea0003c00000 */
[----:B------:R-:W-:Y:S01]  /*2e80*/  IMAD.MOV.U32 R4, RZ, RZ, R8 ;  /* 0x000000ffff047224 */ /* 0x000fe200078e0008 */
[----:B------:R-:W-:-:S07]  /*2e90*/  MOV R5, R9 ;  /* 0x0000000900057202 */ /* 0x000fce0000000f00 */
.L_x_764:
[----:B------:R-:W-:Y:S05]  /*2ea0*/  BSYNC.RECONVERGENT B0 ;  /* 0x0000000000007941 */ /* 0x000fea0003800200 */
.L_x_763:
[----:B------:R-:W-:Y:S01]  /*2eb0*/  SHF.R.U32.HI R2, RZ, 0x2, R27 ;  /* 0x00000002ff027819 */ /* 0x000fe2000001161b */
[----:B------:R-:W-:Y:S01]  /*2ec0*/  IMAD.SHL.U32 R6, R31, 0x10, RZ ;  /* 0x000000101f067824 */ /* 0x000fe200078e00ff */
[----:B------:R-:W-:Y:S01]  /*2ed0*/  SHF.R.U32.HI R7, RZ, 0x2, R28 ;  /* 0x00000002ff077819 */ /* 0x000fe2000001161c */
[----:B------:R-:W-:Y:S01]  /*2ee0*/  DMUL R4, R4, 84 ;  /* 0x4055000004047828 */ /* 0x000fe20000000000 */
[----:B------:R-:W-:Y:S01]  /*2ef0*/  LOP3.LUT R2, R2, R27, RZ, 0x3c, !PT ;  /* 0x0000001b02027212 */ /* 0x000fe200078e3cff */
[----:B------:R-:W0:Y:S01]  /*2f00*/  LDC.64 R14, c[0x0][0x3b0] ;  /* 0x0000ec00ff0e7b82 */ /* 0x000e220000000a00 */
[----:B------:R-:W-:Y:S01]  /*2f10*/  LOP3.LUT R7, R7, R28, RZ, 0x3c, !PT ;  /* 0x0000001c07077212 */ /* 0x000fe200078e3cff */
[----:B------:R-:W-:Y:S01]  /*2f20*/  IMAD.MOV.U32 R12, RZ, RZ, 0x0 ;  /* 0x00000000ff0c7424 */ /* 0x000fe200078e00ff */
[----:B------:R-:W-:Y:S01]  /*2f30*/  SHF.R.U32.HI R8, RZ, 0x2, R29 ;  /* 0x00000002ff087819 */ /* 0x000fe2000001161d */
[----:B------:R-:W-:Y:S01]  /*2f40*/  IMAD.SHL.U32 R3, R2, 0x2, RZ ;  /* 0x0000000202037824 */ /* 0x000fe200078e00ff */
[----:B------:R-:W-:Y:S01]  /*2f50*/  SHF.R.U32.HI R9, RZ, 0x2, R30 ;  /* 0x00000002ff097819 */ /* 0x000fe2000001161e */
[----:B------:R-:W-:Y:S01]  /*2f60*/  IMAD.MOV.U32 R13, RZ, RZ, 0x3ca00000 ;  /* 0x3ca00000ff0d7424 */ /* 0x000fe200078e00ff */
[----:B------:R-:W-:Y:S01]  /*2f70*/  LOP3.LUT R8, R8, R29, RZ, 0x3c, !PT ;  /* 0x0000001d08087212 */ /* 0x000fe200078e3cff */
[----:B------:R-:W1:Y:S01]  /*2f80*/  F2I.F64.TRUNC R17, R4 ;  /* 0x0000000400117311 */ /* 0x000e62000030d100 */
[----:B------:R-:W-:Y:S01]  /*2f90*/  LOP3.LUT R3, R31, R6, R3, 0x96, !PT ;  /* 0x000000061f037212 */ /* 0x000fe200078e9603 */
[----:B------:R-:W-:Y:S01]  /*2fa0*/  UMOV UR4, 0x9999999a ;  /* 0x9999999a00047882 */ /* 0x000fe20000000000 */
[----:B------:R-:W-:Y:S01]  /*2fb0*/  LOP3.LUT R9, R9, R30, RZ, 0x3c, !PT ;  /* 0x0000001e09097212 */ /* 0x000fe200078e3cff */
[----:B------:R-:W-:Y:S01]  /*2fc0*/  VIADD R30, R26, 0x161f14 ;  /* 0x00161f141a1e7836 */ /* 0x000fe20000000000 */
[----:B------:R-:W-:Y:S01]  /*2fd0*/  LOP3.LUT R2, R3, R2, RZ, 0x3c, !PT ;  /* 0x0000000203027212 */ /* 0x000fe200078e3cff */
[----:B------:R-:W-:Y:S01]  /*2fe0*/  IMAD.SHL.U32 R3, R7, 0x2, RZ ;  /* 0x0000000207037824 */ /* 0x000fe200078e00ff */
[----:B------:R-:W-:Y:S01]  /*2ff0*/  UMOV UR5, 0x3fa99999 ;  /* 0x3fa9999900057882 */ /* 0x000fe20000000000 */
[----:B------:R-:W-:Y:S01]  /*3000*/  IMAD.MOV.U32 R16, RZ, RZ, RZ ;  /* 0x000000ffff107224 */ /* 0x000fe200078e00ff */
[----:B------:R2:W-:Y:S01]  /*3010*/  STG.E desc[UR8][R22.64+0x34], RZ ;  /* 0x000034ff16007986 */ /* 0x0005e2000c101908 */
[----:B------:R-:W-:Y:S01]  /*3020*/  IMAD.SHL.U32 R6, R2, 0x10, RZ ;  /* 0x0000001002067824 */ /* 0x000fe200078e00ff */
[----:B------:R-:W-:Y:S01]  /*3030*/  BSSY.RECONVERGENT B0, `(.L_x_765) ;  /* 0x0000041000007945 */ /* 0x000fe20003800200 */
[----:B------:R-:W-:-:S03]  /*3040*/  VIADD R19, R19, 0xfffffffd ;  /* 0xfffffffd13137836 */ /* 0x000fc60000000000 */
[----:B------:R-:W-:Y:S01]  /*3050*/  LOP3.LUT R3, R7, R3, R6, 0x96, !PT ;  /* 0x0000000307037212 */ /* 0x000fe200078e9606 */
[----:B-1----:R2:W-:Y:S01]  /*3060*/  STG.E.64 desc[UR8][R22.64+0x50], R16 ;  /* 0x0000501016007986 */ /* 0x0025e2000c101b08 */
[----:B------:R-:W-:Y:S02]  /*3070*/  SHF.L.U32 R6, R8, 0x1, RZ ;  /* 0x0000000108067819 */ /* 0x000fe400000006ff */
[----:B------:R-:W-:-:S05]  /*3080*/  LOP3.LUT R3, R3, R2, RZ, 0x3c, !PT ;  /* 0x0000000203037212 */ /* 0x000fca00078e3cff */
[----:B------:R-:W-:-:S05]  /*3090*/  IMAD.SHL.U32 R7, R3, 0x10, RZ ;  /* 0x0000001003077824 */ /* 0x000fca00078e00ff */
[----:B------:R-:W-:Y:S01]  /*30a0*/  LOP3.LUT R6, R8, R6, R7, 0x96, !PT ;  /* 0x0000000608067212 */ /* 0x000fe200078e9607 */
[----:B------:R-:W-:-:S03]  /*30b0*/  IMAD.SHL.U32 R7, R9, 0x2, RZ ;  /* 0x0000000209077824 */ /* 0x000fc600078e00ff */
[----:B------:R-:W-:-:S04]  /*30c0*/  LOP3.LUT R6, R6, R3, RZ, 0x3c, !PT ;  /* 0x0000000306067212 */ /* 0x000fc800078e3cff */
[----:B------:R-:W-:Y:S01]  /*30d0*/  IADD3 R11, PT, PT, R26, 0x10974f, R6 ;  /* 0x0010974f1a0b7810 */ /* 0x000fe20007ffe006 */
[----:B------:R-:W-:Y:S02]  /*30e0*/  IMAD.SHL.U32 R8, R6, 0x10, RZ ;  /* 0x0000001006087824 */ /* 0x000fe400078e00ff */
[----:B------:R-:W-:-:S03]  /*30f0*/  IMAD.MOV.U32 R26, RZ, RZ, RZ ;  /* 0x000000ffff1a7224 */ /* 0x000fc600078e00ff */
[----:B------:R-:W-:-:S04]  /*3100*/  LOP3.LUT R7, R9, R7, R8, 0x96, !PT ;  /* 0x0000000709077212 */ /* 0x000fc800078e9608 */
[----:B------:R-:W-:-:S04]  /*3110*/  LOP3.LUT R7, R7, R6, RZ, 0x3c, !PT ;  /* 0x0000000607077212 */ /* 0x000fc800078e3cff */
[----:B------:R-:W-:-:S05]  /*3120*/  IADD3 R8, PT, PT, R7, R30, RZ ;  /* 0x0000001e07087210 */ /* 0x000fca0007ffe0ff */
[----:B------:R-:W-:-:S03]  /*3130*/  IMAD.WIDE.U32 R8, R8, 0x200000, RZ ;  /* 0x0020000008087825 */ /* 0x000fc600078e00ff */
[----:B------:R-:W-:Y:S01]  /*3140*/  LOP3.LUT R10, R8, R11, RZ, 0x3c, !PT ;  /* 0x0000000b080a7212 */ /* 0x000fe200078e3cff */
[----:B------:R-:W-:-:S04]  /*3150*/  IMAD.MOV.U32 R11, RZ, RZ, R9 ;  /* 0x000000ffff0b7224 */ /* 0x000fc800078e0009 */
[----:B------:R1:W3:Y:S02]  /*3160*/  I2F.F64.U64 R8, R10 ;  /* 0x0000000a00087312 */ /* 0x0002e40000301800 */
[----:B-1----:R-:W-:Y:S01]  /*3170*/  IMAD.MOV.U32 R10, RZ, RZ, RZ ;  /* 0x000000ffff0a7224 */ /* 0x002fe200078e00ff */
[----:B------:R-:W-:Y:S01]  /*3180*/  MOV R11, R17 ;  /* 0x00000011000b7202 */ /* 0x000fe20000000f00 */
[----:B---3--:R-:W-:-:S04]  /*3190*/  DFMA R8, R8, R12, 5.5511151231257827021e-17 ;  /* 0x3c9000000808742b */ /* 0x008fc8000000000c */
[----:B------:R2:W-:Y:S01]  /*31a0*/  STG.E.64 desc[UR8][R22.64+0x80], R10 ;  /* 0x0000800a16007986 */ /* 0x0005e2000c101b08 */
[----:B------:R-:W-:Y:S01]  /*31b0*/  IMAD.MOV.U32 R12, RZ, RZ, -0x66666666 ;  /* 0x9999999aff0c7424 */ /* 0x000fe200078e00ff */
[----:B------:R-:W-:Y:S02]  /*31c0*/  MOV R13, 0x3f999999 ;  /* 0x3f999999000d7802 */ /* 0x000fe40000000f00 */
[----:B------:R-:W-:-:S03]  /*31d0*/  DSETP.GEU.AND P0, PT, R8, UR4, PT ;  /* 0x0000000408007e2a */ /* 0x000fc6000bf0e000 */
[----:B------:R2:W-:Y:S01]  /*31e0*/  STG.E.64 desc[UR8][R22.64+0x68], R12 ;  /* 0x0000680c16007986 */ /* 0x0005e2000c101b08 */
[----:B------:R-:W-:Y:S01]  /*31f0*/  IADD3 R9, PT, PT, -R17, 0x54, RZ ;  /* 0x0000005411097810 */ /* 0x000fe20007ffe1ff */
[----:B------:R-:W-:Y:S01]  /*3200*/  IMAD.MOV.U32 R8, RZ, RZ, RZ ;  /* 0x000000ffff087224 */ /* 0x000fe200078e00ff */
[----:B0-----:R-:W-:-:S03]  /*3210*/  FSEL R4, R14, RZ, !P0 ;  /* 0x000000ff0e047208 */ /* 0x001fc60004000000 */
[----:B------:R-:W-:Y:S01]  /*3220*/  IMAD.MOV.U32 R27, RZ, RZ, R9 ;  /* 0x000000ffff1b7224 */ /* 0x000fe200078e0009 */
[----:B------:R-:W-:Y:S01]  /*3230*/  FSEL R5, R15, -1.875, !P0 ;  /* 0xbff000000f057808 */ /* 0x000fe20004000000 */
[----:B------:R2:W-:Y:S01]  /*3240*/  STG.E.64 desc[UR8][R22.64+0x48], R8 ;  /* 0x0000480816007986 */ /* 0x0005e2000c101b08 */
[----:B------:R-:W-:-:S03]  /*3250*/  ISETP.GT.U32.AND P0, PT, R19, 0x4, PT ;  /* 0x000000041300780c */ /* 0x000fc60003f04070 */
[----:B------:R2:W-:Y:S04]  /*3260*/  STG.E.64 desc[UR8][R22.64+0x78], R26 ;  /* 0x0000781a16007986 */ /* 0x0005e8000c101b08 */
[----:B------:R2:W-:Y:S06]  /*3270*/  STG.E.64 desc[UR8][R22.64+0x70], R4 ;  /* 0x0000700416007986 */ /* 0x0005ec000c101b08 */
[----:B------:R-:W-:Y:S05]  /*3280*/  @P0 BRA `(.L_x_766) ;  /* 0x0000000000540947 */ /* 0x000fea0003800000 */
[----:B--2---:R-:W-:Y:S01]  /*3290*/  VIADD R4, R21, 0xffffffdd ;  /* 0xffffffdd15047836 */ /* 0x004fe20000000000 */
[----:B------:R-:W-:Y:S01]  /*32a0*/  ISETP.EQ.AND P1, PT, R20, 0x8, PT ;  /* 0x000000081400780c */ /* 0x000fe20003f22270 */
[----:B------:R-:W-:Y:S03]  /*32b0*/  BSSY.RELIABLE B1, `(.L_x_767) ;  /* 0x000000b000017945 */ /* 0x000fe60003800100 */
[----:B------:R-:W-:-:S13]  /*32c0*/  ISETP.GE.U32.AND P0, PT, R4, 0x1a, PT ;  /* 0x0000001a0400780c */ /* 0x000fda0003f06070 */
[----:B------:R-:W-:Y:S05]  /*32d0*/  @!P0 BRA P1, `(.L_x_768) ;  /* 0x0000000000208947 */ /* 0x000fea0000800000 */
[C---:B------:R-:W-:Y:S01]  /*32e0*/  VIADD R4, R21.reuse, 0xfffffffb ;  /* 0xfffffffb15047836 */ /* 0x040fe20000000000 */
[----:B------:R-:W-:-:S04]  /*32f0*/  IADD3 R21, PT, PT, R21, -0x14, RZ ;  /* 0xffffffec15157810 */ /* 0x000fc80007ffe0ff */
[----:B------:R-:W-:Y:S02]  /*3300*/  ISETP.GE.U32.AND P1, PT, R4, 0x1a, PT ;  /* 0x0000001a0400780c */ /* 0x000fe40003f26070 */
[----:B------:R-:W-:Y:S02]  /*3310*/  ISETP.GT.U32.AND P0, PT, R21, 0x19, PT ;  /* 0x000000191500780c */ /* 0x000fe40003f04070 */
[C---:B------:R-:W-:Y:S02]  /*3320*/  ISETP.EQ.AND P1, PT, R20.reuse, 0x10, !P1 ;  /* 0x000000101400780c */ /* 0x040fe40004f22270 */
[----:B------:R-:W-:-:S13]  /*3330*/  ISETP.NE.OR P0, PT, R20, 0x18, P0 ;  /* 0x000000181400780c */ /* 0x000fda0000705670 */
[----:B------:R-:W-:Y:S05]  /*3340*/  @P0 BREAK.RELIABLE !P1, B1 ;  /* 0x0000000000010942 */ /* 0x000fea0004800100 */
[----:B------:R-:W-:Y:S05]  /*3350*/  @P0 BRA !P1, `(.L_x_766) ;  /* 0x0000000000200947 */ /* 0x000fea0004800000 */
.L_x_768:
[----:B------:R-:W-:Y:S05]  /*3360*/  BSYNC.RELIABLE B1 ;  /* 0x0000000000017941 */ /* 0x000fea0003800100 */
.L_x_767:
[----:B------:R-:W-:Y:S02]  /*3370*/  IMAD.MOV.U32 R4, RZ, RZ, 0x78d4fdf4 ;  /* 0x78d4fdf4ff047424 */ /* 0x000fe400078e00ff */
[----:B------:R-:W-:Y:S02]  /*3380*/  IMAD.MOV.U32 R5, RZ, RZ, 0x400226e9 ;  /* 0x400226e9ff057424 */ /* 0x000fe400078e00ff */
[----:B------:R-:W-:Y:S02]  /*3390*/  IMAD.MOV.U32 R8, RZ, RZ, 0x0 ;  /* 0x00000000ff087424 */ /* 0x000fe400078e00ff */
[----:B------:R-:W-:Y:S01]  /*33a0*/  IMAD.MOV.U32 R9, RZ, RZ, 0x412e8480 ;  /* 0x412e8480ff097424 */ /* 0x000fe200078e00ff */
[----:B------:R0:W-:Y:S04]  /*33b0*/  STG.E.64 desc[UR8][R22.64+0x58], R4 ;  /* 0x0000580416007986 */ /* 0x0001e8000c101b08 */
[----:B------:R0:W-:Y:S01]  /*33c0*/  STG.E.64 desc[UR8][R22.64+0x60], R8 ;  /* 0x0000600816007986 */ /* 0x0001e2000c101b08 */
[----:B------:R-:W-:Y:S05]  /*33d0*/  BRA `(.L_x_769) ;  /* 0x0000000000187947 */ /* 0x000fea0003800000 */
.L_x_766:
[----:B--2---:R-:W-:Y:S01]  /*33e0*/  MOV R4, 0x78d4fdf4 ;  /* 0x78d4fdf400047802 */ /* 0x004fe20000000f00 */
[----:B------:R-:W-:Y:S02]  /*33f0*/  IMAD.MOV.U32 R5, RZ, RZ, 0x400226e9 ;  /* 0x400226e9ff057424 */ /* 0x000fe400078e00ff */
[----:B------:R-:W-:Y:S02]  /*3400*/  IMAD.MOV.U32 R8, RZ, RZ, 0x0 ;  /* 0x00000000ff087424 */ /* 0x000fe400078e00ff */
[----:B------:R-:W-:Y:S01]  /*3410*/  IMAD.MOV.U32 R9, RZ, RZ, 0x412e8480 ;  /* 0x412e8480ff097424 */ /* 0x000fe200078e00ff */
[----:B------:R1:W-:Y:S04]  /*3420*/  STG.E.64 desc[UR8][R22.64+0x58], R4 ;  /* 0x0000580416007986 */ /* 0x0003e8000c101b08 */
[----:B------:R1:W-:Y:S02]  /*3430*/  STG.E.64 desc[UR8][R22.64+0x60], R8 ;  /* 0x0000600816007986 */ /* 0x0003e4000c101b08 */
.L_x_769:
[----:B------:R-:W-:Y:S05]  /*3440*/  BSYNC.RECONVERGENT B0 ;  /* 0x0000000000007941 */ /* 0x000fea0003800200 */
.L_x_765:
[----:B------:R-:W-:Y:S05]  /*3450*/  WARPSYNC.ALL ;  /* 0x0000000000007948 */ /* 0x000fea0003800000 */
[----:B------:R-:W-:Y:S04]  /*3460*/  STG.E.64 desc[UR8][R22.64+0xa0], R2 ;  /* 0x0000a00216007986 */ /* 0x000fe8000c101b08 */
[----:B------:R-:W-:Y:S04]  /*3470*/  STG.E.64 desc[UR8][R22.64+0xa8], R6 ;  /* 0x0000a80616007986 */ /* 0x000fe8000c101b08 */
[----:B------:R-:W-:Y:S04]  /*3480*/  STG.E.64 desc[UR8][R22.64+0xb0], R32 ;  /* 0x0000b02016007986 */ /* 0x000fe8000c101b08 */
[----:B------:R-:W-:Y:S04]  /*3490*/  STG.E.64 desc[UR8][R22.64+0xc0], R24 ;  /* 0x0000c01816007986 */ /* 0x000fe8000c101b08 */
[----:B------:R-:W-:Y:S04]  /*34a0*/  STG.E desc[UR8][R22.64+0xb8], R0 ;  /* 0x0000b80016007986 */ /* 0x000fe8000c101908 */
[----:B------:R-:W-:Y:S01]  /*34b0*/  STG.E.64 desc[UR8][R22.64+0x98], R30 ;  /* 0x0000981e16007986 */ /* 0x000fe2000c101b08 */
[----:B------:R-:W-:Y:S05]  /*34c0*/  EXIT ;  /* 0x000000000000794d */ /* 0x000fea0003800000 */
        .weak           $__internal_3_$__cuda_sm20_dblrcp_rn_slowpath_v3
        .type           $__internal_3_$__cuda_sm20_dblrcp_rn_slowpath_v3,@function
        .size           $__internal_3_$__cuda_sm20_dblrcp_rn_slowpath_v3,($__internal_4_$__cuda_sm20_div_rn_f64_full - $__internal_3_$__cuda_sm20_dblrcp_rn_slowpath_v3)
$__internal_3_$__cuda_sm20_dblrcp_rn_slowpath_v3:
[----:B------:R-:W-:Y:S01]  /*34d0*/  DSETP.GTU.AND P2, PT, |R8|, +INF , PT ;  /* 0x7ff000000800742a */ /* 0x000fe20003f4c200 */
[----:B------:R-:W-:-:S13]  /*34e0*/  BSSY.RECONVERGENT B1, `(.L_x_770) ;  /* 0x0000023000017945 */ /* 0x000fda0003800200 */
[----:B------:R-:W-:Y:S05]  /*34f0*/  @P2 BRA `(.L_x_771) ;  /* 0x00000000007c2947 */ /* 0x000fea0003800000 */
[----:B------:R-:W-:-:S05]  /*3500*/  LOP3.LUT R13, R9, 0x7fffffff, RZ, 0xc0, !PT ;  /* 0x7fffffff090d7812 */ /* 0x000fca00078ec0ff */
[----:B------:R-:W-:-:S05]  /*3510*/  VIADD R5, R13, 0xffffffff ;  /* 0xffffffff0d057836 */ /* 0x000fca0000000000 */
[----:B------:R-:W-:-:S13]  /*3520*/  ISETP.GE.U32.AND P2, PT, R5, 0x7fefffff, PT ;  /* 0x7fefffff0500780c */ /* 0x000fda0003f46070 */
[----:B------:R-:W-:Y:S02]  /*3530*/  @P2 LOP3.LUT R11, R9, 0x7ff00000, RZ, 0x3c, !PT ;  /* 0x7ff00000090b2812 */ /* 0x000fe400078e3cff */
[----:B------:R-:W-:Y:S01]  /*3540*/  @P2 MOV R10, RZ ;  /* 0x000000ff000a2202 */ /* 0x000fe20000000f00 */
[----:B------:R-:W-:Y:S06]  /*3550*/  @P2 BRA `(.L_x_772) ;  /* 0x00000000006c2947 */ /* 0x000fec0003800000 */
[----:B------:R-:W-:-:S13]  /*3560*/  ISETP.GE.U32.AND P2, PT, R13, 0x1000001, PT ;  /* 0x010000010d00780c */ /* 0x000fda0003f46070 */
[----:B------:R-:W-:Y:S05]  /*3570*/  @!P2 BRA `(.L_x_773) ;  /* 0x000000000034a947 */ /* 0x000fea0003800000 */
[----:B------:R-:W-:Y:S02]  /*3580*/  VIADD R11, R9, 0xc0200000 ;  /* 0xc0200000090b7836 */ /* 0x000fe40000000000 */
        /* <DEDUP_REMOVED lines=12> */
.L_x_773:
        /* <DEDUP_REMOVED lines=10> */
.L_x_771:
[----:B------:R-:W-:Y:S01]  /*36f0*/  LOP3.LUT R11, R9, 0x80000, RZ, 0xfc, !PT ;  /* 0x00080000090b7812 */ /* 0x000fe200078efcff */
[----:B------:R-:W-:-:S07]  /*3700*/  IMAD.MOV.U32 R10, RZ, RZ, R8 ;  /* 0x000000ffff0a7224 */ /* 0x000fce00078e0008 */
.L_x_772:
[----:B------:R-:W-:Y:S05]  /*3710*/  BSYNC.RECONVERGENT B1 ;  /* 0x0000000000017941 */ /* 0x000fea0003800200 */
.L_x_770:
[----:B------:R-:W-:Y:S01]  /*3720*/  IMAD.MOV.U32 R5, RZ, RZ, 0x0 ;  /* 0x00000000ff057424 */ /* 0x000fe200078e00ff */
[----:B------:R-:W-:Y:S01]  /*3730*/  MOV R8, R10 ;  /* 0x0000000a00087202 */ /* 0x000fe20000000f00 */
[----:B------:R-:W-:Y:S02]  /*3740*/  IMAD.MOV.U32 R9, RZ, RZ, R11 ;  /* 0x000000ffff097224 */ /* 0x000fe400078e000b */
[----:B------:R-:W-:Y:S05]  /*3750*/  RET.REL.NODEC R4 `(_Z7InitialP3cruP4cru2P7cytosolP6cyt_buP5sl_budd) ;  /* 0xffffffc804287950 */ /* 0x000fea0003c3ffff */
        .weak           $__internal_4_$__cuda_sm20_div_rn_f64_full
        .type           $__internal_4_$__cuda_sm20_div_rn_f64_full,@function
        .size           $__internal_4_$__cuda_sm20_div_rn_f64_full,($_Z7InitialP3cruP4cru2P7cytosolP6cyt_buP5sl_budd$__internal_accurate_pow - $__internal_4_$__cuda_sm20_div_rn_f64_full)
$__internal_4_$__cuda_sm20_div_rn_f64_full:
[----:B------:R-:W-:Y:S01]  /*3760*/  FSETP.GEU.AND P3, PT, |R37|, 1.469367938527859385e-39, PT ;  /* 0x001000002500780b */ /* 0x000fe20003f6e200 */
[----:B------:R-:W-:Y:S01]  /*3770*/  IMAD.MOV.U32 R45, RZ, RZ, 0x1ca00000 ;  /* 0x1ca00000ff2d7424 */ /* 0x000fe200078e00ff */
[C---:B------:R-:W-:Y:S01]  /*3780*/  FSETP.GEU.AND P0, PT, |R41|.reuse, 1.469367938527859385e-39, PT ;  /* 0x001000002900780b */ /* 0x040fe20003f0e200 */
[----:B------:R-:W-:Y:S01]  /*3790*/  IMAD.MOV.U32 R50, RZ, RZ, 0x1 ;  /* 0x00000001ff327424 */ /* 0x000fe200078e00ff */
[----:B------:R-:W-:Y:S01]  /*37a0*/  LOP3.LUT R38, R41, 0x800fffff, RZ, 0xc0, !PT ;  /* 0x800fffff29267812 */ /* 0x000fe200078ec0ff */
[----:B------:R-:W-:Y:S01]  /*37b0*/  BSSY.RECONVERGENT B1, `(.L_x_774) ;  /* 0x0000054000017945 */ /* 0x000fe20003800200 */
[----:B------:R-:W-:Y:S02]  /*37c0*/  LOP3.LUT R47, R37, 0x7ff00000, RZ, 0xc0, !PT ;  /* 0x7ff00000252f7812 */ /* 0x000fe400078ec0ff */
[----:B------:R-:W-:Y:S01]  /*37d0*/  LOP3.LUT R39, R38, 0x3ff00000, RZ, 0xfc, !PT ;  /* 0x3ff0000026277812 */ /* 0x000fe200078efcff */
[----:B------:R-:W-:Y:S01]  /*37e0*/  IMAD.MOV.U32 R38, RZ, RZ, R40 ;  /* 0x000000ffff267224 */ /* 0x000fe200078e0028 */
[C---:B------:R-:W-:Y:S01]  /*37f0*/  LOP3.LUT R49, R41.reuse, 0x7ff00000, RZ, 0xc0, !PT ;  /* 0x7ff0000029317812 */ /* 0x040fe200078ec0ff */
[----:B------:R-:W-:Y:S01]  /*3800*/  IMAD.MOV.U32 R48, RZ, RZ, R47 ;  /* 0x000000ffff307224 */ /* 0x000fe200078e002f */
[----:B------:R-:W-:Y:S01]  /*3810*/  MOV R43, 0x1ca00000 ;  /* 0x1ca00000002b7802 */ /* 0x000fe20000000f00 */
[----:B------:R-:W-:Y:S01]  /*3820*/  @!P3 IMAD.MOV.U32 R44, RZ, RZ, RZ ;  /* 0x000000ffff2cb224 */ /* 0x000fe200078e00ff */
[----:B------:R-:W-:Y:S01]  /*3830*/  @!P3 LOP3.LUT R42, R41, 0x7ff00000, RZ, 0xc0, !PT ;  /* 0x7ff00000292ab812 */ /* 0x000fe200078ec0ff */
[----:B------:R-:W-:Y:S01]  /*3840*/  @!P0 DMUL R38, R40, 8.98846567431157953865e+307 ;  /* 0x7fe0000028268828 */ /* 0x000fe20000000000 */
[----:B------:R-:W-:-:S02]  /*3850*/  ISETP.GE.U32.AND P2, PT, R47, R49, PT ;  /* 0x000000312f00720c */ /* 0x000fc40003f46070 */
[----:B------:R-:W-:Y:S02]  /*3860*/  @!P3 ISETP.GE.U32.AND P4, PT, R47, R42, PT ;  /* 0x0000002a2f00b20c */ /* 0x000fe40003f86070 */
[----:B------:R-:W-:Y:S01]  /*3870*/  SEL R43, R43, 0x63400000, !P2 ;  /* 0x634000002b2b7807 */ /* 0x000fe20005000000 */
[----:B------:R-:W0:Y:S01]  /*3880*/  MUFU.RCP64H R51, R39 ;  /* 0x0000002700337308 */ /* 0x000e220000001800 */
[----:B------:R-:W-:Y:S02]  /*3890*/  @!P3 SEL R45, R45, 0x63400000, !P4 ;  /* 0x634000002d2db807 */ /* 0x000fe40006000000 */
[--C-:B------:R-:W-:Y:S02]  /*38a0*/  LOP3.LUT R43, R43, 0x800fffff, R37.reuse, 0xf8, !PT ;  /* 0x800fffff2b2b7812 */ /* 0x100fe400078ef825 */
[----:B------:R-:W-:Y:S02]  /*38b0*/  @!P3 LOP3.LUT R42, R45, 0x80000000, R37, 0xf8, !PT ;  /* 0x800000002d2ab812 */ /* 0x000fe400078ef825 */
[----:B------:R-:W-:-:S02]  /*38c0*/  @!P0 LOP3.LUT R49, R39, 0x7ff00000, RZ, 0xc0, !PT ;  /* 0x7ff0000027318812 */ /* 0x000fc400078ec0ff */
[----:B------:R-:W-:Y:S01]  /*38d0*/  @!P3 LOP3.LUT R45, R42, 0x100000, RZ, 0xfc, !PT ;  /* 0x001000002a2db812 */ /* 0x000fe200078efcff */
[----:B------:R-:W-:-:S06]  /*38e0*/  IMAD.MOV.U32 R42, RZ, RZ, R36 ;  /* 0x000000ffff2a7224 */ /* 0x000fcc00078e0024 */
[----:B------:R-:W-:Y:S02]  /*38f0*/  @!P3 DFMA R42, R42, 2, -R44 ;  /* 0x400000002a2ab82b */ /* 0x000fe4000000082c */
[----:B0-----:R-:W-:-:S08]  /*3900*/  DFMA R44, R50, -R38, 1 ;  /* 0x3ff00000322c742b */ /* 0x001fd00000000826 */
[----:B------:R-:W-:Y:S01]  /*3910*/  DFMA R44, R44, R44, R44 ;  /* 0x0000002c2c2c722b */ /* 0x000fe2000000002c */
[----:B------:R-:W-:-:S07]  /*3920*/  @!P3 LOP3.LUT R48, R43, 0x7ff00000, RZ, 0xc0, !PT ;  /* 0x7ff000002b30b812 */ /* 0x000fce00078ec0ff */
[----:B------:R-:W-:-:S08]  /*3930*/  DFMA R50, R50, R44, R50 ;  /* 0x0000002c3232722b */ /* 0x000fd00000000032 */
[----:B------:R-:W-:-:S08]  /*3940*/  DFMA R52, R50, -R38, 1 ;  /* 0x3ff000003234742b */ /* 0x000fd00000000826 */
[----:B------:R-:W-:-:S08]  /*3950*/  DFMA R52, R50, R52, R50 ;  /* 0x000000343234722b */ /* 0x000fd00000000032 */
[----:B------:R-:W-:-:S08]  /*3960*/  DMUL R50, R52, R42 ;  /* 0x0000002a34327228 */ /* 0x000fd00000000000 */
[----:B------:R-:W-:-:S08]  /*3970*/  DFMA R44, R50, -R38, R42 ;  /* 0x80000026322c722b */ /* 0x000fd0000000002a */
[----:B------:R-:W-:Y:S01]  /*3980*/  DFMA R44, R52, R44, R50 ;  /* 0x0000002c342c722b */ /* 0x000fe20000000032 */
[----:B------:R-:W-:-:S04]  /*3990*/  IADD3 R50, PT, PT, R48, -0x1, RZ ;  /* 0xffffffff30327810 */ /* 0x000fc80007ffe0ff */
[----:B------:R-:W-:Y:S01]  /*39a0*/  ISETP.GT.U32.AND P0, PT, R50, 0x7feffffe, PT ;  /* 0x7feffffe3200780c */ /* 0x000fe20003f04070 */
[----:B------:R-:W-:-:S05]  /*39b0*/  VIADD R50, R49, 0xffffffff ;  /* 0xffffffff31327836 */ /* 0x000fca0000000000 */
[----:B------:R-:W-:-:S13]  /*39c0*/  ISETP.GT.U32.OR P0, PT, R50, 0x7feffffe, P0 ;  /* 0x7feffffe3200780c */ /* 0x000fda0000704470 */
[----:B------:R-:W-:Y:S05]  /*39d0*/  @P0 BRA `(.L_x_775) ;  /* 0x0000000000700947 */ /* 0x000fea0003800000 */
[----:B------:R-:W-:Y:S01]  /*39e0*/  LOP3.LUT R36, R41, 0x7ff00000, RZ, 0xc0, !PT ;  /* 0x7ff0000029247812 */ /* 0x000fe200078ec0ff */
[----:B------:R-:W-:Y:S01]  /*39f0*/  IMAD.MOV.U32 R37, RZ, RZ, 0x1ca00000 ;  /* 0x1ca00000ff257424 */ /* 0x000fe200078e00ff */
[----:B------:R-:W-:Y:S02]  /*3a00*/  MOV R48, RZ ;  /* 0x000000ff00307202 */ /* 0x000fe40000000f00 */
[CC--:B------:R-:W-:Y:S02]  /*3a10*/  ISETP.GE.U32.AND P0, PT, R47.reuse, R36.reuse, PT ;  /* 0x000000242f00720c */ /* 0x0c0fe40003f06070 */
[----:B------:R-:W-:Y:S02]  /*3a20*/  VIADDMNMX R36, R47, -R36, 0xb9600000, !PT ;  /* 0xb96000002f247446 */ /* 0x000fe40007800924 */
[----:B------:R-:W-:Y:S02]  /*3a30*/  SEL R37, R37, 0x63400000, !P0 ;  /* 0x6340000025257807 */ /* 0x000fe40004000000 */
[----:B------:R-:W-:-:S05]  /*3a40*/  VIMNMX R36, PT, PT, R36, 0x46a00000, PT ;  /* 0x46a0000024247848 */ /* 0x000fca0003fe0100 */
[----:B------:R-:W-:-:S04]  /*3a50*/  IMAD.IADD R36, R36, 0x1, -R37 ;  /* 0x0000000124247824 */ /* 0x000fc800078e0a25 */
        /* <DEDUP_REMOVED lines=11> */
[----:B------:R-:W-:Y:S01]  /*3b10*/  IADD3 R37, PT, PT, -R36, -0x43300000, RZ ;  /* 0xbcd0000024257810 */ /* 0x000fe20007ffe1ff */
[----:B------:R-:W-:-:S06]  /*3b20*/  IMAD.MOV.U32 R38, RZ, RZ, RZ ;  /* 0x000000ffff267224 */ /* 0x000fcc00078e00ff */
[----:B------:R-:W-:Y:S02]  /*3b30*/  DFMA R38, R50, -R38, R44 ;  /* 0x800000263226722b */ /* 0x000fe4000000002c */
[----:B------:R-:W-:-:S08]  /*3b40*/  DMUL.RP R44, R44, R48 ;  /* 0x000000302c2c7228 */ /* 0x000fd00000008000 */
[----:B------:R-:W-:Y:S02]  /*3b50*/  FSETP.NEU.AND P0, PT, |R39|, R37, PT ;  /* 0x000000252700720b */ /* 0x000fe40003f0d200 */
[----:B------:R-:W-:Y:S02]  /*3b60*/  LOP3.LUT R37, R45, R40, RZ, 0x3c, !PT ;  /* 0x000000282d257212 */ /* 0x000fe400078e3cff */
[----:B------:R-:W-:Y:S02]  /*3b70*/  FSEL R50, R44, R50, !P0 ;  /* 0x000000322c327208 */ /* 0x000fe40004000000 */
[----:B------:R-:W-:Y:S01]  /*3b80*/  FSEL R51, R37, R51, !P0 ;  /* 0x0000003325337208 */ /* 0x000fe20004000000 */
[----:B------:R-:W-:Y:S06]  /*3b90*/  BRA `(.L_x_776) ;  /* 0x0000000000547947 */ /* 0x000fec0003800000 */
.L_x_775:
[----:B------:R-:W-:-:S14]  /*3ba0*/  DSETP.NAN.AND P0, PT, R36, R36, PT ;  /* 0x000000242400722a */ /* 0x000fdc0003f08000 */
[----:B------:R-:W-:Y:S05]  /*3bb0*/  @P0 BRA `(.L_x_777) ;  /* 0x0000000000440947 */ /* 0x000fea0003800000 */
[----:B------:R-:W-:-:S14]  /*3bc0*/  DSETP.NAN.AND P0, PT, R40, R40, PT ;  /* 0x000000282800722a */ /* 0x000fdc0003f08000 */
[----:B------:R-:W-:Y:S05]  /*3bd0*/  @P0 BRA `(.L_x_778) ;  /* 0x0000000000300947 */ /* 0x000fea0003800000 */
[----:B------:R-:W-:Y:S01]  /*3be0*/  ISETP.NE.AND P0, PT, R48, R49, PT ;  /* 0x000000313000720c */ /* 0x000fe20003f05270 */
[----:B------:R-:W-:Y:S01]  /*3bf0*/  IMAD.MOV.U32 R50, RZ, RZ, 0x0 ;  /* 0x00000000ff327424 */ /* 0x000fe200078e00ff */
[----:B------:R-:W-:-:S11]  /*3c00*/  MOV R51, 0xfff80000 ;  /* 0xfff8000000337802 */ /* 0x000fd60000000f00 */
[----:B------:R-:W-:Y:S05]  /*3c10*/  @!P0 BRA `(.L_x_776) ;  /* 0x0000000000348947 */ /* 0x000fea0003800000 */
[----:B------:R-:W-:Y:S02]  /*3c20*/  ISETP.NE.AND P0, PT, R48, 0x7ff00000, PT ;  /* 0x7ff000003000780c */ /* 0x000fe40003f05270 */
[----:B------:R-:W-:Y:S02]  /*3c30*/  LOP3.LUT R51, R37, 0x80000000, R41, 0x48, !PT ;  /* 0x8000000025337812 */ /* 0x000fe400078e4829 */
[----:B------:R-:W-:-:S13]  /*3c40*/  ISETP.EQ.OR P0, PT, R49, RZ, !P0 ;  /* 0x000000ff3100720c */ /* 0x000fda0004702670 */
[----:B------:R-:W-:Y:S01]  /*3c50*/  @P0 LOP3.LUT R36, R51, 0x7ff00000, RZ, 0xfc, !PT ;  /* 0x7ff0000033240812 */ /* 0x000fe200078efcff */
[----:B------:R-:W-:Y:S02]  /*3c60*/  @!P0 IMAD.MOV.U32 R50, RZ, RZ, RZ ;  /* 0x000000ffff328224 */ /* 0x000fe400078e00ff */
[----:B------:R-:W-:Y:S02]  /*3c70*/  @P0 IMAD.MOV.U32 R50, RZ, RZ, RZ ;  /* 0x000000ffff320224 */ /* 0x000fe400078e00ff */
[----:B------:R-:W-:Y:S01]  /*3c80*/  @P0 IMAD.MOV.U32 R51, RZ, RZ, R36 ;  /* 0x000000ffff330224 */ /* 0x000fe200078e0024 */
[----:B------:R-:W-:Y:S06]  /*3c90*/  BRA `(.L_x_776) ;  /* 0x0000000000147947 */ /* 0x000fec0003800000 */
.L_x_778:
[----:B------:R-:W-:Y:S01]  /*3ca0*/  LOP3.LUT R51, R41, 0x80000, RZ, 0xfc, !PT ;  /* 0x0008000029337812 */ /* 0x000fe200078efcff */
[----:B------:R-:W-:Y:S01]  /*3cb0*/  IMAD.MOV.U32 R50, RZ, RZ, R40 ;  /* 0x000000ffff327224 */ /* 0x000fe200078e0028 */
[----:B------:R-:W-:Y:S06]  /*3cc0*/  BRA `(.L_x_776) ;  /* 0x0000000000087947 */ /* 0x000fec0003800000 */
.L_x_777:
[----:B------:R-:W-:Y:S02]  /*3cd0*/  LOP3.LUT R51, R37, 0x80000, RZ, 0xfc, !PT ;  /* 0x0008000025337812 */ /* 0x000fe400078efcff */
[----:B------:R-:W-:-:S07]  /*3ce0*/  MOV R50, R36 ;  /* 0x0000002400327202 */ /* 0x000fce0000000f00 */
.L_x_776:
[----:B------:R-:W-:Y:S05]  /*3cf0*/  BSYNC.RECONVERGENT B1 ;  /* 0x0000000000017941 */ /* 0x000fea0003800200 */
.L_x_774:
[----:B------:R-:W-:Y:S02]  /*3d00*/  IMAD.MOV.U32 R47, RZ, RZ, 0x0 ;  /* 0x00000000ff2f7424 */ /* 0x000fe400078e00ff */
[----:B------:R-:W-:Y:S02]  /*3d10*/  IMAD.MOV.U32 R36, RZ, RZ, R50 ;  /* 0x000000ffff247224 */ /* 0x000fe400078e0032 */
[----:B------:R-:W-:Y:S01]  /*3d20*/  IMAD.MOV.U32 R37, RZ, RZ, R51 ;  /* 0x000000ffff257224 */ /* 0x000fe200078e0033 */
[----:B------:R-:W-:Y:S06]  /*3d30*/  RET.REL.NODEC R46 `(_Z7InitialP3cruP4cru2P7cytosolP6cyt_buP5sl_budd) ;  /* 0xffffffc02eb07950 */ /* 0x000fec0003c3ffff */
        .type           $_Z7InitialP3cruP4cru2P7cytosolP6cyt_buP5sl_budd$__internal_accurate_pow,@function
        .size           $_Z7InitialP3cruP4cru2P7cytosolP6cyt_buP5sl_budd$__internal_accurate_pow,(.L_x_787 - $_Z7InitialP3cruP4cru2P7cytosolP6cyt_buP5sl_budd$__internal_accurate_pow)
$_Z7InitialP3cruP4cru2P7cytosolP6cyt_buP5sl_budd$__internal_accurate_pow:
[----:B------:R-:W-:Y:S01]  /*3d40*/  ISETP.GT.U32.AND P0, PT, R47, 0xfffff, PT ;  /* 0x000fffff2f00780c */ /* 0x000fe20003f04070 */
[----:B------:R-:W-:Y:S01]  /*3d50*/  IMAD.MOV.U32 R8, RZ, RZ, R47 ;  /* 0x000000ffff087224 */ /* 0x000fe200078e002f */
[----:B------:R-:W-:Y:S01]  /*3d60*/  MOV R16, RZ ;  /* 0x000000ff00107202 */ /* 0x000fe20000000f00 */
[----:B------:R-:W-:Y:S01]  /*3d70*/  IMAD.MOV.U32 R14, RZ, RZ, R46 ;  /* 0x000000ffff0e7224 */ /* 0x000fe200078e002e */
[----:B------:R-:W-:Y:S01]  /*3d80*/  UMOV UR6, 0x7d2cafe2 ;  /* 0x7d2cafe200067882 */ /* 0x000fe20000000000 */
[----:B------:R-:W-:Y:S01]  /*3d90*/  IMAD.MOV.U32 R12, RZ, RZ, 0x41ad3b5a ;  /* 0x41ad3b5aff0c7424 */ /* 0x000fe200078e00ff */
[----:B------:R-:W-:Y:S01]  /*3da0*/  UMOV UR7, 0x3eb0f5ff ;  /* 0x3eb0f5ff00077882 */ /* 0x000fe20000000000 */
[----:B------:R-:W-:Y:S01]  /*3db0*/  IMAD.MOV.U32 R13, RZ, RZ, 0x3ed0f5d2 ;  /* 0x3ed0f5d2ff0d7424 */ /* 0x000fe200078e00ff */
[----:B------:R-:W-:Y:S01]  /*3dc0*/  UMOV UR10, 0xfefa39ef ;  /* 0xfefa39ef000a7882 */ /* 0x000fe20000000000 */
[----:B------:R-:W-:-:S04]  /*3dd0*/  UMOV UR11, 0x3fe62e42 ;  /* 0x3fe62e42000b7882 */ /* 0x000fc80000000000 */
[----:B------:R-:W-:Y:S01]  /*3de0*/  @!P0 DMUL R44, R46, 1.80143985094819840000e+16 ;  /* 0x435000002e2c8828 */ /* 0x000fe20000000000 */
[----:B------:R-:W-:-:S09]  /*3df0*/  SHF.R.U32.HI R47, RZ, 0x14, R47 ;  /* 0x00000014ff2f7819 */ /* 0x000fd2000001162f */
[----:B------:R-:W-:Y:S01]  /*3e00*/  @!P0 MOV R8, R45 ;  /* 0x0000002d00088202 */ /* 0x000fe20000000f00 */
[----:B------:R-:W-:Y:S01]  /*3e10*/  @!P0 IMAD.MOV.U32 R14, RZ, RZ, R44 ;  /* 0x000000ffff0e8224 */ /* 0x000fe200078e002c */
[----:B------:R-:W-:Y:S02]  /*3e20*/  @!P0 LEA.HI R47, R45, 0xffffffca, RZ, 0xc ;  /* 0xffffffca2d2f8811 */ /* 0x000fe400078f60ff */
[----:B------:R-:W-:-:S04]  /*3e30*/  LOP3.LUT R8, R8, 0x800fffff, RZ, 0xc0, !PT ;  /* 0x800fffff08087812 */ /* 0x000fc800078ec0ff */
[----:B------:R-:W-:-:S04]  /*3e40*/  LOP3.LUT R15, R8, 0x3ff00000, RZ, 0xfc, !PT ;  /* 0x3ff00000080f7812 */ /* 0x000fc800078efcff */
        /* <DEDUP_REMOVED lines=19> */
[----:B------:R-:W-:Y:S02]  /*3f80*/  DADD R40, R12, R12 ;  /* 0x000000000c287229 */ /* 0x000fe4000000000c */
[----:B------:R-:W-:-:S03]  /*3f90*/  DMUL R12, R8, R8 ;  /* 0x00000008080c7228 */ /* 0x000fc60000000000 */
[----:B------:R-:W-:Y:S01]  /*3fa0*/  DFMA R10, R34, R10, UR6 ;  /* 0x00000006220a7e2b */ /* 0x000fe2000800000a */
[----:B------:R-:W-:Y:S01]  /*3fb0*/  UMOV UR6, 0x258a578b ;  /* 0x258a578b00067882 */ /* 0x000fe20000000000 */
[----:B------:R-:W-:Y:S01]  /*3fc0*/  UMOV UR7, 0x3f3c71c7 ;  /* 0x3f3c71c700077882 */ /* 0x000fe20000000000 */
[----:B------:R-:W-:Y:S02]  /*3fd0*/  DFMA R40, R14, -R8, R40 ;  /* 0x800000080e28722b */ /* 0x000fe40000000028 */
[----:B------:R-:W-:-:S03]  /*3fe0*/  DMUL R14, R8, R12 ;  /* 0x0000000c080e7228 */ /* 0x000fc60000000000 */
        /* <DEDUP_REMOVED lines=17> */
[C---:B------:R-:W-:Y:S02]  /*4100*/  DFMA R36, R8.reuse, R12, -R14 ;  /* 0x0000000c0824722b */ /* 0x040fe4000000080e */
[----:B------:R-:W-:-:S04]  /*4110*/  DFMA R38, R8, R8, -R12 ;  /* 0x000000080826722b */ /* 0x000fc8000000080c */
[----:B------:R-:W-:Y:S01]  /*4120*/  DADD R34, R34, -UR6 ;  /* 0x8000000622227e29 */ /* 0x000fe20008000000 */
[----:B------:R-:W-:Y:S01]  /*4130*/  UMOV UR6, 0x80000000 ;  /* 0x8000000000067882 */ /* 0x000fe20000000000 */
[----:B------:R-:W-:Y:S01]  /*4140*/  DFMA R36, R16, R12, R36 ;  /* 0x0000000c1024722b */ /* 0x000fe20000000024 */
[----:B------:R-:W-:Y:S01]  /*4150*/  UMOV UR7, 0x43300000 ;  /* 0x4330000000077882 */ /* 0x000fe20000000000 */
[----:B------:R-:W-:-:S04]  /*4160*/  DFMA R38, R8, R40, R38 ;  /* 0x000000280826722b */ /* 0x000fc80000000026 */
[----:B------:R-:W-:-:S04]  /*4170*/  DADD R42, R10, R34 ;  /* 0x000000000a2a7229 */ /* 0x000fc80000000022 */
[----:B------:R-:W-:-:S04]  /*4180*/  DFMA R36, R8, R38, R36 ;  /* 0x000000260824722b */ /* 0x000fc80000000024 */
[----:B------:R-:W-:Y:S02]  /*4190*/  DMUL R12, R42, R14 ;  /* 0x0000000e2a0c7228 */ /* 0x000fe40000000000 */
[----:B------:R-:W-:-:S06]  /*41a0*/  DADD R38, R10, -R42 ;  /* 0x000000000a267229 */ /* 0x000fcc000000082a */
[----:B------:R-:W-:Y:S02]  /*41b0*/  DFMA R10, R42, R14, -R12 ;  /* 0x0000000e2a0a722b */ /* 0x000fe4000000080c */
[----:B------:R-:W-:-:S06]  /*41c0*/  DADD R38, R34, R38 ;  /* 0x0000000022267229 */ /* 0x000fcc0000000026 */
[----:B------:R-:W-:-:S08]  /*41d0*/  DFMA R10, R42, R36, R10 ;  /* 0x000000242a0a722b */ /* 0x000fd0000000000a */
[----:B------:R-:W-:-:S08]  /*41e0*/  DFMA R38, R38, R14, R10 ;  /* 0x0000000e2626722b */ /* 0x000fd0000000000a */
[----:B------:R-:W-:-:S08]  /*41f0*/  DADD R14, R12, R38 ;  /* 0x000000000c0e7229 */ /* 0x000fd00000000026 */
[--C-:B------:R-:W-:Y:S02]  /*4200*/  DADD R10, R8, R14.reuse ;  /* 0x00000000080a7229 */ /* 0x100fe4000000000e */
[----:B------:R-:W-:-:S06]  /*4210*/  DADD R12, R12, -R14 ;  /* 0x000000000c0c7229 */ /* 0x000fcc000000080e */
[----:B------:R-:W-:Y:S02]  /*4220*/  DADD R8, R8, -R10 ;  /* 0x0000000008087229 */ /* 0x000fe4000000080a */
[----:B------:R-:W-:-:S06]  /*4230*/  DADD R12, R38, R12 ;  /* 0x00000000260c7229 */ /* 0x000fcc000000000c */
[----:B------:R-:W-:-:S08]  /*4240*/  DADD R8, R14, R8 ;  /* 0x000000000e087229 */ /* 0x000fd00000000008 */
[----:B------:R-:W-:Y:S01]  /*4250*/  DADD R8, R12, R8 ;  /* 0x000000000c087229 */ /* 0x000fe20000000008 */
[C---:B------:R-:W-:Y:S01]  /*4260*/  IADD3 R12, PT, PT, R47.reuse, -0x3ff, RZ ;  /* 0xfffffc012f0c7810 */ /* 0x040fe20007ffe0ff */
[----:B------:R-:W-:-:S06]  /*4270*/  @P1 VIADD R12, R47, 0xfffffc02 ;  /* 0xfffffc022f0c1836 */ /* 0x000fcc0000000000 */
[----:B------:R-:W-:Y:S01]  /*4280*/  DADD R16, R16, R8 ;  /* 0x0000000010107229 */ /* 0x000fe20000000008 */
[----:B------:R-:W-:Y:S01]  /*4290*/  LOP3.LUT R8, R12, 0x80000000, RZ, 0x3c, !PT ;  /* 0x800000000c087812 */ /* 0x000fe200078e3cff */
[----:B------:R-:W-:-:S06]  /*42a0*/  IMAD.MOV.U32 R9, RZ, RZ, 0x43300000 ;  /* 0x43300000ff097424 */ /* 0x000fcc00078e00ff */
[----:B------:R-:W-:Y:S02]  /*42b0*/  DADD R12, R10, R16 ;  /* 0x000000000a0c7229 */ /* 0x000fe40000000010 */
[----:B------:R-:W-:Y:S01]  /*42c0*/  DADD R14, R8, -UR6 ;  /* 0x80000006080e7e29 */ /* 0x000fe20008000000 */
[----:B------:R-:W-:Y:S01]  /*42d0*/  UMOV UR6, 0xfefa39ef ;  /* 0xfefa39ef00067882 */ /* 0x000fe20000000000 */
[----:B------:R-:W-:-:S04]  /*42e0*/  UMOV UR7, 0x3fe62e42 ;  /* 0x3fe62e4200077882 */ /* 0x000fc80000000000 */
[--C-:B------:R-:W-:Y:S02]  /*42f0*/  DADD R10, R10, -R12.reuse ;  /* 0x000000000a0a7229 */ /* 0x100fe4000000080c */
[----:B------:R-:W-:Y:S01]  /*4300*/  DFMA R8, R14, UR6, R12 ;  /* 0x000000060e087c2b */ /* 0x000fe2000800000c */
[----:B------:R-:W-:Y:S01]  /*4310*/  UMOV UR6, 0x3b39803f ;  /* 0x3b39803f00067882 */ /* 0x000fe20000000000 */
[----:B------:R-:W-:-:S04]  /*4320*/  UMOV UR7, 0x3c7abc9e ;  /* 0x3c7abc9e00077882 */ /* 0x000fc80000000000 */
[----:B------:R-:W-:Y:S02]  /*4330*/  DADD R10, R16, R10 ;  /* 0x00000000100a7229 */ /* 0x000fe4000000000a */
[----:B------:R-:W-:-:S08]  /*4340*/  DFMA R34, R14, -UR10, R8 ;  /* 0x8000000a0e227c2b */ /* 0x000fd00008000008 */
[----:B------:R-:W-:-:S08]  /*4350*/  DADD R34, -R12, R34 ;  /* 0x000000000c227229 */ /* 0x000fd00000000122 */
[----:B------:R-:W-:-:S08]  /*4360*/  DADD R10, R10, -R34 ;  /* 0x000000000a0a7229 */ /* 0x000fd00000000822 */
[----:B------:R-:W-:Y:S01]  /*4370*/  DFMA R10, R14, UR6, R10 ;  /* 0x000000060e0a7c2b */ /* 0x000fe2000800000a */
[----:B------:R-:W-:Y:S02]  /*4380*/  USHF.L.U32 UR7, UR5, 0x1, URZ ;  /* 0x0000000105077899 */ /* 0x000fe400080006ff */
[----:B------:R-:W-:Y:S02]  /*4390*/  ULOP3.LUT UR6, UR5, 0xff0fffff, URZ, 0xc0, !UPT ;  /* 0xff0fffff05067892 */ /* 0x000fe4000f8ec0ff */
[----:B------:R-:W-:-:S03]  /*43a0*/  UISETP.GT.U32.AND UP0, UPT, UR7, -0x2000001, UPT ;  /* 0xfdffffff0700788c */ /* 0x000fc6000bf04070 */
[----:B------:R-:W-:Y:S01]  /*43b0*/  DADD R12, R8, R10 ;  /* 0x00000000080c7229 */ /* 0x000fe2000000000a */
[----:B------:R-:W-:-:S03]  /*43c0*/  USEL UR7, UR6, UR5, UP0 ;  /* 0x0000000506077287 */ /* 0x000fc60008000000 */
[----:B------:R-:W-:-:S04]  /*43d0*/  UMOV UR6, UR4 ;  /* 0x0000000400067c82 */ /* 0x000fc80008000000 */
[----:B------:R-:W-:Y:S02]  /*43e0*/  DADD R14, R8, -R12 ;  /* 0x00000000080e7229 */ /* 0x000fe4000000080c */
[----:B------:R-:W-:-:S06]  /*43f0*/  DMUL R8, R12, UR6 ;  /* 0x000000060c087c28 */ /* 0x000fcc0008000000 */
[----:B------:R-:W-:Y:S02]  /*4400*/  DADD R14, R10, R14 ;  /* 0x000000000a0e7229 */ /* 0x000fe4000000000e */
[----:B------:R-:W-:-:S08]  /*4410*/  DFMA R12, R12, UR6, -R8 ;  /* 0x000000060c0c7c2b */ /* 0x000fd00008000808 */
[----:B------:R-:W-:Y:S01]  /*4420*/  DFMA R14, R14, UR6, R12 ;  /* 0x000000060e0e7c2b */ /* 0x000fe2000800000c */
[----:B------:R-:W-:Y:S01]  /*4430*/  UMOV UR6, 0x3b39803f ;  /* 0x3b39803f00067882 */ /* 0x000fe20000000000 */
[----:B------:R-:W-:Y:S01]  /*4440*/  IMAD.MOV.U32 R12, RZ, RZ, 0x652b82fe ;  /* 0x652b82feff0c7424 */ /* 0x000fe200078e00ff */
[----:B------:R-:W-:Y:S01]  /*4450*/  UMOV UR7, 0x3c7abc9e ;  /* 0x3c7abc9e00077882 */ /* 0x000fe20000000000 */
[----:B------:R-:W-:-:S04]  /*4460*/  IMAD.MOV.U32 R13, RZ, RZ, 0x3ff71547 ;  /* 0x3ff71547ff0d7424 */ /* 0x000fc800078e00ff */
[----:B------:R-:W-:-:S08]  /*4470*/  DADD R10, R8, R14 ;  /* 0x00000000080a7229 */ /* 0x000fd0000000000e */
[----:B------:R-:W-:Y:S02]  /*4480*/  DFMA R12, R10, R12, 6.75539944105574400000e+15 ;  /* 0x433800000a0c742b */ /* 0x000fe4000000000c */
[----:B------:R-:W-:Y:S01]  /*4490*/  FSETP.GEU.AND P0, PT, |R11|, 4.1917929649353027344, PT ;  /* 0x4086232b0b00780b */ /* 0x000fe20003f0e200 */
[----:B------:R-:W-:-:S05]  /*44a0*/  DADD R8, R8, -R10 ;  /* 0x0000000008087229 */ /* 0x000fca000000080a */
[----:B------:R-:W-:-:S03]  /*44b0*/  DADD R16, R12, -6.75539944105574400000e+15 ;  /* 0xc33800000c107429 */ /* 0x000fc60000000000 */
[----:B------:R-:W-:-:S05]  /*44c0*/  DADD R14, R14, R8 ;  /* 0x000000000e0e7229 */ /* 0x000fca0000000008 */
[----:B------:R-:W-:-:S08]  /*44d0*/  DFMA R34, R16, -UR10, R10 ;  /* 0x8000000a10227c2b */ /* 0x000fd0000800000a */
        /* <DEDUP_REMOVED lines=47> */
.L_x_779:
[----:B------:R-:W-:Y:S02]  /*47d0*/  DFMA R10, R14, R8, R8 ;  /* 0x000000080e0a722b */ /* 0x000fe40000000008 */
[----:B------:R-:W-:-:S08]  /*47e0*/  DSETP.NEU.AND P0, PT, |R8|, +INF , PT ;  /* 0x7ff000000800742a */ /* 0x000fd00003f0d200 */
[----:B------:R-:W-:Y:S01]  /*47f0*/  FSEL R10, R8, R10, !P0 ;  /* 0x0000000a080a7208 */ /* 0x000fe20004000000 */
[----:B------:R-:W-:Y:S01]  /*4800*/  IMAD.MOV.U32 R8, RZ, RZ, R18 ;  /* 0x000000ffff087224 */ /* 0x000fe200078e0012 */
[----:B------:R-:W-:Y:S01]  /*4810*/  FSEL R11, R9, R11, !P0 ;  /* 0x0000000b090b7208 */ /* 0x000fe20004000000 */
[----:B------:R-:W-:-:S04]  /*4820*/  IMAD.MOV.U32 R9, RZ, RZ, 0x0 ;  /* 0x00000000ff097424 */ /* 0x000fc800078e00ff */
[----:B------:R-:W-:Y:S05]  /*4830*/  RET.REL.NODEC R8 `(_Z7InitialP3cruP4cru2P7cytosolP6cyt_buP5sl_budd) ;  /* 0xffffffb408f07950 */ /* 0x000fea0003c3ffff */
.L_x_780:
        /* <DEDUP_REMOVED lines=12> */
.L_x_787:


//--------------------- .nv.global.init           --------------------------
	.section	.nv.global.init,"aw",@progbits
	.align	4
.nv.global.init:
	.type		mrg32k3aM1SubSeq,@object
	.size		mrg32k3aM1SubSeq,(mrg32k3aM2SubSeq - mrg32k3aM1SubSeq)
mrg32k3aM1SubSeq:
        /*0000*/ 	.byte	0x0b, 0xcc, 0xee, 0x04, 0x73, 0x29, 0x8b, 0x6f, 0xf6, 0x53, 0x03, 0xf6, 0x23, 0xf6, 0xea, 0xda
        /* <DEDUP_REMOVED lines=125> */
	.type		mrg32k3aM2SubSeq,@object
	.size		mrg32k3aM2SubSeq,(mrg32k3aM1 - mrg32k3aM2SubSeq)
mrg32k3aM2SubSeq:
        /* <DEDUP_REMOVED lines=126> */
	.type		mrg32k3aM1,@object
	.size		mrg32k3aM1,(mrg32k3aM1Seq - mrg32k3aM1)
mrg32k3aM1:
        /* <DEDUP_REMOVED lines=144> */
	.type		mrg32k3aM1Seq,@object
	.size		mrg32k3aM1Seq,(mrg32k3aM2 - mrg32k3aM1Seq)
mrg32k3aM1Seq:
        /* <DEDUP_REMOVED lines=144> */
	.type		mrg32k3aM2,@object
	.size		mrg32k3aM2,(mrg32k3aM2Seq - mrg32k3aM2)
mrg32k3aM2:
        /* <DEDUP_REMOVED lines=144> */
	.type		mrg32k3aM2Seq,@object
	.size		mrg32k3aM2Seq,(precalc_xorwow_matrix - mrg32k3aM2Seq)
mrg32k3aM2Seq:
        /* <DEDUP_REMOVED lines=144> */
	.type		precalc_xorwow_matrix,@object
	.size		precalc_xorwow_matrix,(precalc_xorwow_offset_matrix - precalc_xorwow_matrix)
precalc_xorwow_matrix:
        /* <DEDUP_REMOVED lines=6400> */
	.type		precalc_xorwow_offset_matrix,@object
	.size		precalc_xorwow_offset_matrix,(.L_1 - precalc_xorwow_offset_matrix)
precalc_xorwow_offset_matrix:
        /* <DEDUP_REMOVED lines=6400> */
.L_1:


//--------------------- .nv.shared.reserved.0     --------------------------
	.section	.nv.shared.reserved.0,"aw",@nobits
	.weak		__nv_reservedSMEM_offset_0_alias
	.size		__nv_reservedSMEM_offset_0_alias, 0, 64
	.other		__nv_reservedSMEM_offset_0_alias,@"STO_CUDA_RESERVED_SHARED STV_DEFAULT"
__nv_reservedSMEM_offset_0_alias:
	.zero		0
	.zero		64


//--------------------- .nv.constant0._Z12setup_kernelyP4cru2 --------------------------
	.section	.nv.constant0._Z12setup_kernelyP4cru2,"a",@progbits
	.sectionflags	@""
	.align	4
.nv.constant0._Z12setup_kernelyP4cru2:
	.zero		912


//--------------------- .nv.constant0._Z6FinishP3cruP4cru2P7cytosolP6cyt_buP5sl_bu --------------------------
	.section	.nv.constant0._Z6FinishP3cruP4cru2P7cytosolP6cyt_buP5sl_bu,"a",@progbits
	.sectionflags	@""
	.align	4
.nv.constant0._Z6FinishP3cruP4cru2P7cytosolP6cyt_buP5sl_bu:
	.zero		936


//--------------------- .nv.constant0._Z7ComputeP3cruP4cru2P7cytosolP6cyt_buP5sl_budiddddidd --------------------------
	.section	.nv.constant0._Z7ComputeP3cruP4cru2P7cytosolP6cyt_buP5sl_budiddddidd,"a",@progbits
	.sectionflags	@""
	.align	4
.nv.constant0._Z7ComputeP3cruP4cru2P7cytosolP6cyt_buP5sl_budiddddidd:
	.zero		1008


//--------------------- .nv.constant0._Z7InitialP3cruP4cru2P7cytosolP6cyt_buP5sl_budd --------------------------
	.section	.nv.constant0._Z7InitialP3cruP4cru2P7cytosolP6cyt_buP5sl_budd,"a",@progbits
	.sectionflags	@""
	.align	4
.nv.constant0._Z7InitialP3cruP4cru2P7cytosolP6cyt_buP5sl_budd:
	.zero		952


//--------------------- SYMBOLS --------------------------

	.type		.nv.reservedSmem.offset0,@object
	.size		.nv.reservedSmem.offset0,0x4
